//
// Generated by NVIDIA NVVM Compiler
//
// Compiler Build ID: CL-36424714
// Cuda compilation tools, release 13.0, V13.0.88
// Based on NVVM 20.0.0
//

.version 9.0
.target sm_100
.address_size 64

	// .globl	box_1d

.visible .entry box_1d(
	.param .u64 .ptr .align 1 box_1d_param_0,
	.param .u64 .ptr .align 1 box_1d_param_1,
	.param .u32 box_1d_param_2,
	.param .u32 box_1d_param_3,
	.param .u32 box_1d_param_4,
	.param .u32 box_1d_param_5,
	.param .u32 box_1d_param_6
)
{
	.reg .pred 	%p<33>;
	.reg .b32 	%r<259>;
	.reg .b32 	%f<246>;
	.reg .b64 	%rd<115>;

	ld.param.u64 	%rd4, [box_1d_param_0];
	ld.param.u32 	%r130, [box_1d_param_2];
	ld.param.u32 	%r131, [box_1d_param_3];
	ld.param.u32 	%r132, [box_1d_param_4];
	ld.param.u32 	%r133, [box_1d_param_5];
	ld.param.u32 	%r134, [box_1d_param_6];
	cvta.to.global.u64 	%rd1, %rd4;
	mov.u32 	%r135, %ntid.x;
	mov.u32 	%r136, %ctaid.x;
	mov.u32 	%r137, %tid.x;
	mad.lo.s32 	%r1, %r135, %r136, %r137;
	mul.lo.s32 	%r138, %r131, %r130;
	mul.lo.s32 	%r139, %r138, %r132;
	setp.ge.s32 	%p1, %r1, %r139;
	@%p1 bra 	$L__BB0_46;
	mul.lo.s32 	%r2, %r132, %r131;
	div.s32 	%r3, %r1, %r2;
	mul.lo.s32 	%r140, %r3, %r2;
	sub.s32 	%r141, %r1, %r140;
	div.s32 	%r4, %r141, %r132;
	mul.lo.s32 	%r142, %r4, %r132;
	sub.s32 	%r5, %r141, %r142;
	setp.eq.s32 	%p2, %r134, 2;
	mov.f32 	%f245, 0f00000000;
	@%p2 bra 	$L__BB0_30;
	setp.eq.s32 	%p3, %r134, 1;
	@%p3 bra 	$L__BB0_17;
	setp.ne.s32 	%p4, %r134, 0;
	@%p4 bra 	$L__BB0_45;
	sub.s32 	%r165, %r3, %r133;
	max.s32 	%r243, %r165, 0;
	add.s32 	%r166, %r130, -1;
	add.s32 	%r167, %r3, %r133;
	min.s32 	%r7, %r166, %r167;
	setp.lt.s32 	%p23, %r7, %r243;
	mov.b32 	%r258, 0;
	@%p23 bra 	$L__BB0_43;
	sub.s32 	%r168, %r7, %r243;
	add.s32 	%r258, %r168, 1;
	setp.lt.u32 	%p24, %r168, 15;
	mov.f32 	%f245, 0f00000000;
	@%p24 bra 	$L__BB0_8;
	mul.lo.s32 	%r169, %r131, %r243;
	add.s32 	%r170, %r169, %r131;
	add.s32 	%r171, %r4, %r170;
	mad.lo.s32 	%r235, %r132, %r171, %r5;
	add.s32 	%r172, %r243, 2;
	mad.lo.s32 	%r173, %r131, %r172, %r4;
	mad.lo.s32 	%r234, %r132, %r173, %r5;
	add.s32 	%r174, %r243, 3;
	mad.lo.s32 	%r175, %r131, %r174, %r4;
	mad.lo.s32 	%r233, %r132, %r175, %r5;
	add.s32 	%r176, %r243, 4;
	mad.lo.s32 	%r177, %r131, %r176, %r4;
	mad.lo.s32 	%r232, %r132, %r177, %r5;
	add.s32 	%r178, %r243, 5;
	mad.lo.s32 	%r179, %r131, %r178, %r4;
	mad.lo.s32 	%r231, %r132, %r179, %r5;
	add.s32 	%r180, %r243, 6;
	mad.lo.s32 	%r181, %r131, %r180, %r4;
	mad.lo.s32 	%r230, %r132, %r181, %r5;
	add.s32 	%r182, %r243, 7;
	mad.lo.s32 	%r183, %r131, %r182, %r4;
	mad.lo.s32 	%r229, %r132, %r183, %r5;
	add.s32 	%r184, %r243, 8;
	mad.lo.s32 	%r185, %r131, %r184, %r4;
	mad.lo.s32 	%r228, %r132, %r185, %r5;
	add.s32 	%r186, %r243, 9;
	mad.lo.s32 	%r187, %r131, %r186, %r4;
	mad.lo.s32 	%r227, %r132, %r187, %r5;
	add.s32 	%r188, %r243, 10;
	mad.lo.s32 	%r189, %r131, %r188, %r4;
	mad.lo.s32 	%r226, %r132, %r189, %r5;
	add.s32 	%r190, %r243, 11;
	mad.lo.s32 	%r191, %r131, %r190, %r4;
	mad.lo.s32 	%r225, %r132, %r191, %r5;
	add.s32 	%r192, %r243, 12;
	mad.lo.s32 	%r193, %r131, %r192, %r4;
	mad.lo.s32 	%r224, %r132, %r193, %r5;
	add.s32 	%r194, %r243, 13;
	mad.lo.s32 	%r195, %r131, %r194, %r4;
	mad.lo.s32 	%r223, %r132, %r195, %r5;
	add.s32 	%r196, %r243, 14;
	mad.lo.s32 	%r197, %r131, %r196, %r4;
	mad.lo.s32 	%r222, %r132, %r197, %r5;
	add.s32 	%r198, %r243, 15;
	mad.lo.s32 	%r199, %r131, %r198, %r4;
	mad.lo.s32 	%r221, %r132, %r199, %r5;
	add.s32 	%r200, %r4, %r169;
	mad.lo.s32 	%r220, %r132, %r200, %r5;
	and.b32  	%r201, %r258, -16;
	neg.s32 	%r219, %r201;
	mov.f32 	%f245, 0f00000000;
$L__BB0_7:
	.pragma "nounroll";
	mul.wide.s32 	%rd49, %r220, 4;
	add.s64 	%rd50, %rd1, %rd49;
	ld.global.f32 	%f162, [%rd50];
	add.f32 	%f163, %f245, %f162;
	mul.wide.s32 	%rd51, %r235, 4;
	add.s64 	%rd52, %rd1, %rd51;
	ld.global.f32 	%f164, [%rd52];
	add.f32 	%f165, %f163, %f164;
	mul.wide.s32 	%rd53, %r234, 4;
	add.s64 	%rd54, %rd1, %rd53;
	ld.global.f32 	%f166, [%rd54];
	add.f32 	%f167, %f165, %f166;
	mul.wide.s32 	%rd55, %r233, 4;
	add.s64 	%rd56, %rd1, %rd55;
	ld.global.f32 	%f168, [%rd56];
	add.f32 	%f169, %f167, %f168;
	mul.wide.s32 	%rd57, %r232, 4;
	add.s64 	%rd58, %rd1, %rd57;
	ld.global.f32 	%f170, [%rd58];
	add.f32 	%f171, %f169, %f170;
	mul.wide.s32 	%rd59, %r231, 4;
	add.s64 	%rd60, %rd1, %rd59;
	ld.global.f32 	%f172, [%rd60];
	add.f32 	%f173, %f171, %f172;
	mul.wide.s32 	%rd61, %r230, 4;
	add.s64 	%rd62, %rd1, %rd61;
	ld.global.f32 	%f174, [%rd62];
	add.f32 	%f175, %f173, %f174;
	mul.wide.s32 	%rd63, %r229, 4;
	add.s64 	%rd64, %rd1, %rd63;
	ld.global.f32 	%f176, [%rd64];
	add.f32 	%f177, %f175, %f176;
	mul.wide.s32 	%rd65, %r228, 4;
	add.s64 	%rd66, %rd1, %rd65;
	ld.global.f32 	%f178, [%rd66];
	add.f32 	%f179, %f177, %f178;
	mul.wide.s32 	%rd67, %r227, 4;
	add.s64 	%rd68, %rd1, %rd67;
	ld.global.f32 	%f180, [%rd68];
	add.f32 	%f181, %f179, %f180;
	mul.wide.s32 	%rd69, %r226, 4;
	add.s64 	%rd70, %rd1, %rd69;
	ld.global.f32 	%f182, [%rd70];
	add.f32 	%f183, %f181, %f182;
	mul.wide.s32 	%rd71, %r225, 4;
	add.s64 	%rd72, %rd1, %rd71;
	ld.global.f32 	%f184, [%rd72];
	add.f32 	%f185, %f183, %f184;
	mul.wide.s32 	%rd73, %r224, 4;
	add.s64 	%rd74, %rd1, %rd73;
	ld.global.f32 	%f186, [%rd74];
	add.f32 	%f187, %f185, %f186;
	mul.wide.s32 	%rd75, %r223, 4;
	add.s64 	%rd76, %rd1, %rd75;
	ld.global.f32 	%f188, [%rd76];
	add.f32 	%f189, %f187, %f188;
	mul.wide.s32 	%rd77, %r222, 4;
	add.s64 	%rd78, %rd1, %rd77;
	ld.global.f32 	%f190, [%rd78];
	add.f32 	%f191, %f189, %f190;
	mul.wide.s32 	%rd79, %r221, 4;
	add.s64 	%rd80, %rd1, %rd79;
	ld.global.f32 	%f192, [%rd80];
	add.f32 	%f245, %f191, %f192;
	add.s32 	%r243, %r243, 16;
	shl.b32 	%r202, %r2, 4;
	add.s32 	%r235, %r235, %r202;
	add.s32 	%r234, %r234, %r202;
	add.s32 	%r233, %r233, %r202;
	add.s32 	%r232, %r232, %r202;
	add.s32 	%r231, %r231, %r202;
	add.s32 	%r230, %r230, %r202;
	add.s32 	%r229, %r229, %r202;
	add.s32 	%r228, %r228, %r202;
	add.s32 	%r227, %r227, %r202;
	add.s32 	%r226, %r226, %r202;
	add.s32 	%r225, %r225, %r202;
	add.s32 	%r224, %r224, %r202;
	add.s32 	%r223, %r223, %r202;
	add.s32 	%r222, %r222, %r202;
	add.s32 	%r221, %r221, %r202;
	add.s32 	%r220, %r220, %r202;
	add.s32 	%r219, %r219, 16;
	setp.eq.s32 	%p25, %r219, 0;
	@%p25 bra 	$L__BB0_8;
	bra.uni 	$L__BB0_7;
$L__BB0_8:
	and.b32  	%r90, %r258, 15;
	setp.eq.s32 	%p26, %r90, 0;
	@%p26 bra 	$L__BB0_43;
	and.b32  	%r91, %r258, 7;
	setp.lt.u32 	%p27, %r90, 8;
	@%p27 bra 	$L__BB0_11;
	mad.lo.s32 	%r203, %r243, %r131, %r4;
	mad.lo.s32 	%r204, %r203, %r132, %r5;
	mul.wide.s32 	%rd81, %r204, 4;
	add.s64 	%rd82, %rd1, %rd81;
	ld.global.f32 	%f194, [%rd82];
	add.f32 	%f195, %f245, %f194;
	add.s32 	%r205, %r204, %r2;
	mul.wide.s32 	%rd83, %r205, 4;
	add.s64 	%rd84, %rd1, %rd83;
	ld.global.f32 	%f196, [%rd84];
	add.f32 	%f197, %f195, %f196;
	add.s32 	%r206, %r205, %r2;
	mul.wide.s32 	%rd85, %r206, 4;
	add.s64 	%rd86, %rd1, %rd85;
	ld.global.f32 	%f198, [%rd86];
	add.f32 	%f199, %f197, %f198;
	add.s32 	%r207, %r206, %r2;
	mul.wide.s32 	%rd87, %r207, 4;
	add.s64 	%rd88, %rd1, %rd87;
	ld.global.f32 	%f200, [%rd88];
	add.f32 	%f201, %f199, %f200;
	add.s32 	%r208, %r207, %r2;
	mul.wide.s32 	%rd89, %r208, 4;
	add.s64 	%rd90, %rd1, %rd89;
	ld.global.f32 	%f202, [%rd90];
	add.f32 	%f203, %f201, %f202;
	add.s32 	%r209, %r208, %r2;
	mul.wide.s32 	%rd91, %r209, 4;
	add.s64 	%rd92, %rd1, %rd91;
	ld.global.f32 	%f204, [%rd92];
	add.f32 	%f205, %f203, %f204;
	add.s32 	%r210, %r209, %r2;
	mul.wide.s32 	%rd93, %r210, 4;
	add.s64 	%rd94, %rd1, %rd93;
	ld.global.f32 	%f206, [%rd94];
	add.f32 	%f207, %f205, %f206;
	add.s32 	%r211, %r210, %r2;
	mul.wide.s32 	%rd95, %r211, 4;
	add.s64 	%rd96, %rd1, %rd95;
	ld.global.f32 	%f208, [%rd96];
	add.f32 	%f245, %f207, %f208;
	add.s32 	%r243, %r243, 8;
$L__BB0_11:
	setp.eq.s32 	%p28, %r91, 0;
	@%p28 bra 	$L__BB0_43;
	and.b32  	%r94, %r258, 3;
	setp.lt.u32 	%p29, %r91, 4;
	@%p29 bra 	$L__BB0_14;
	mad.lo.s32 	%r212, %r243, %r131, %r4;
	mad.lo.s32 	%r213, %r212, %r132, %r5;
	mul.wide.s32 	%rd97, %r213, 4;
	add.s64 	%rd98, %rd1, %rd97;
	ld.global.f32 	%f210, [%rd98];
	add.f32 	%f211, %f245, %f210;
	add.s32 	%r214, %r213, %r2;
	mul.wide.s32 	%rd99, %r214, 4;
	add.s64 	%rd100, %rd1, %rd99;
	ld.global.f32 	%f212, [%rd100];
	add.f32 	%f213, %f211, %f212;
	add.s32 	%r215, %r214, %r2;
	mul.wide.s32 	%rd101, %r215, 4;
	add.s64 	%rd102, %rd1, %rd101;
	ld.global.f32 	%f214, [%rd102];
	add.f32 	%f215, %f213, %f214;
	add.s32 	%r216, %r215, %r2;
	mul.wide.s32 	%rd103, %r216, 4;
	add.s64 	%rd104, %rd1, %rd103;
	ld.global.f32 	%f216, [%rd104];
	add.f32 	%f245, %f215, %f216;
	add.s32 	%r243, %r243, 4;
$L__BB0_14:
	setp.eq.s32 	%p30, %r94, 0;
	@%p30 bra 	$L__BB0_43;
	mad.lo.s32 	%r217, %r243, %r131, %r4;
	mad.lo.s32 	%r247, %r132, %r217, %r5;
	neg.s32 	%r246, %r94;
$L__BB0_16:
	.pragma "nounroll";
	mul.wide.s32 	%rd105, %r247, 4;
	add.s64 	%rd106, %rd1, %rd105;
	ld.global.f32 	%f217, [%rd106];
	add.f32 	%f245, %f245, %f217;
	add.s32 	%r247, %r247, %r2;
	add.s32 	%r246, %r246, 1;
	setp.eq.s32 	%p31, %r246, 0;
	@%p31 bra 	$L__BB0_43;
	bra.uni 	$L__BB0_16;
$L__BB0_17:
	sub.s32 	%r153, %r4, %r133;
	max.s32 	%r248, %r153, 0;
	add.s32 	%r154, %r131, -1;
	add.s32 	%r155, %r4, %r133;
	min.s32 	%r63, %r154, %r155;
	setp.lt.s32 	%p14, %r63, %r248;
	mov.b32 	%r258, 0;
	@%p14 bra 	$L__BB0_43;
	mul.lo.s32 	%r64, %r3, %r131;
	sub.s32 	%r156, %r63, %r248;
	add.s32 	%r258, %r156, 1;
	and.b32  	%r66, %r258, 15;
	setp.lt.u32 	%p15, %r156, 15;
	mov.f32 	%f245, 0f00000000;
	@%p15 bra 	$L__BB0_21;
	add.s32 	%r157, %r248, %r64;
	mad.lo.s32 	%r238, %r132, %r157, %r5;
	shl.b32 	%r68, %r132, 4;
	and.b32  	%r158, %r258, -16;
	neg.s32 	%r237, %r158;
	mov.f32 	%f245, 0f00000000;
	mul.wide.s32 	%rd15, %r132, 4;
$L__BB0_20:
	.pragma "nounroll";
	mul.wide.s32 	%rd13, %r238, 4;
	add.s64 	%rd14, %rd1, %rd13;
	ld.global.f32 	%f102, [%rd14];
	add.f32 	%f103, %f245, %f102;
	add.s64 	%rd16, %rd14, %rd15;
	ld.global.f32 	%f104, [%rd16];
	add.f32 	%f105, %f103, %f104;
	add.s64 	%rd17, %rd16, %rd15;
	ld.global.f32 	%f106, [%rd17];
	add.f32 	%f107, %f105, %f106;
	add.s64 	%rd18, %rd17, %rd15;
	ld.global.f32 	%f108, [%rd18];
	add.f32 	%f109, %f107, %f108;
	add.s64 	%rd19, %rd18, %rd15;
	ld.global.f32 	%f110, [%rd19];
	add.f32 	%f111, %f109, %f110;
	add.s64 	%rd20, %rd19, %rd15;
	ld.global.f32 	%f112, [%rd20];
	add.f32 	%f113, %f111, %f112;
	add.s64 	%rd21, %rd20, %rd15;
	ld.global.f32 	%f114, [%rd21];
	add.f32 	%f115, %f113, %f114;
	add.s64 	%rd22, %rd21, %rd15;
	ld.global.f32 	%f116, [%rd22];
	add.f32 	%f117, %f115, %f116;
	add.s64 	%rd23, %rd22, %rd15;
	ld.global.f32 	%f118, [%rd23];
	add.f32 	%f119, %f117, %f118;
	add.s64 	%rd24, %rd23, %rd15;
	ld.global.f32 	%f120, [%rd24];
	add.f32 	%f121, %f119, %f120;
	add.s64 	%rd25, %rd24, %rd15;
	ld.global.f32 	%f122, [%rd25];
	add.f32 	%f123, %f121, %f122;
	add.s64 	%rd26, %rd25, %rd15;
	ld.global.f32 	%f124, [%rd26];
	add.f32 	%f125, %f123, %f124;
	add.s64 	%rd27, %rd26, %rd15;
	ld.global.f32 	%f126, [%rd27];
	add.f32 	%f127, %f125, %f126;
	add.s64 	%rd28, %rd27, %rd15;
	ld.global.f32 	%f128, [%rd28];
	add.f32 	%f129, %f127, %f128;
	add.s64 	%rd29, %rd28, %rd15;
	ld.global.f32 	%f130, [%rd29];
	add.f32 	%f131, %f129, %f130;
	add.s64 	%rd30, %rd29, %rd15;
	ld.global.f32 	%f132, [%rd30];
	add.f32 	%f245, %f131, %f132;
	add.s32 	%r248, %r248, 16;
	add.s32 	%r238, %r238, %r68;
	add.s32 	%r237, %r237, 16;
	setp.eq.s32 	%p16, %r237, 0;
	@%p16 bra 	$L__BB0_21;
	bra.uni 	$L__BB0_20;
$L__BB0_21:
	setp.eq.s32 	%p17, %r66, 0;
	@%p17 bra 	$L__BB0_43;
	and.b32  	%r104, %r258, 7;
	setp.lt.u32 	%p18, %r66, 8;
	@%p18 bra 	$L__BB0_24;
	add.s32 	%r159, %r248, %r64;
	mad.lo.s32 	%r160, %r159, %r132, %r5;
	mul.wide.s32 	%rd31, %r160, 4;
	add.s64 	%rd32, %rd1, %rd31;
	ld.global.f32 	%f134, [%rd32];
	add.f32 	%f135, %f245, %f134;
	mul.wide.s32 	%rd33, %r132, 4;
	add.s64 	%rd34, %rd32, %rd33;
	ld.global.f32 	%f136, [%rd34];
	add.f32 	%f137, %f135, %f136;
	add.s64 	%rd35, %rd34, %rd33;
	ld.global.f32 	%f138, [%rd35];
	add.f32 	%f139, %f137, %f138;
	add.s64 	%rd36, %rd35, %rd33;
	ld.global.f32 	%f140, [%rd36];
	add.f32 	%f141, %f139, %f140;
	add.s64 	%rd37, %rd36, %rd33;
	ld.global.f32 	%f142, [%rd37];
	add.f32 	%f143, %f141, %f142;
	add.s64 	%rd38, %rd37, %rd33;
	ld.global.f32 	%f144, [%rd38];
	add.f32 	%f145, %f143, %f144;
	add.s64 	%rd39, %rd38, %rd33;
	ld.global.f32 	%f146, [%rd39];
	add.f32 	%f147, %f145, %f146;
	add.s64 	%rd40, %rd39, %rd33;
	ld.global.f32 	%f148, [%rd40];
	add.f32 	%f245, %f147, %f148;
	add.s32 	%r248, %r248, 8;
$L__BB0_24:
	setp.eq.s32 	%p19, %r104, 0;
	@%p19 bra 	$L__BB0_43;
	and.b32  	%r107, %r258, 3;
	setp.lt.u32 	%p20, %r104, 4;
	@%p20 bra 	$L__BB0_27;
	add.s32 	%r161, %r248, %r64;
	mad.lo.s32 	%r162, %r161, %r132, %r5;
	mul.wide.s32 	%rd41, %r162, 4;
	add.s64 	%rd42, %rd1, %rd41;
	ld.global.f32 	%f150, [%rd42];
	add.f32 	%f151, %f245, %f150;
	mul.wide.s32 	%rd43, %r132, 4;
	add.s64 	%rd44, %rd42, %rd43;
	ld.global.f32 	%f152, [%rd44];
	add.f32 	%f153, %f151, %f152;
	add.s64 	%rd45, %rd44, %rd43;
	ld.global.f32 	%f154, [%rd45];
	add.f32 	%f155, %f153, %f154;
	add.s64 	%rd46, %rd45, %rd43;
	ld.global.f32 	%f156, [%rd46];
	add.f32 	%f245, %f155, %f156;
	add.s32 	%r248, %r248, 4;
$L__BB0_27:
	setp.eq.s32 	%p21, %r107, 0;
	@%p21 bra 	$L__BB0_43;
	add.s32 	%r163, %r248, %r64;
	mad.lo.s32 	%r252, %r132, %r163, %r5;
	neg.s32 	%r251, %r107;
$L__BB0_29:
	.pragma "nounroll";
	mul.wide.s32 	%rd47, %r252, 4;
	add.s64 	%rd48, %rd1, %rd47;
	ld.global.f32 	%f157, [%rd48];
	add.f32 	%f245, %f245, %f157;
	add.s32 	%r252, %r252, %r132;
	add.s32 	%r251, %r251, 1;
	setp.eq.s32 	%p22, %r251, 0;
	@%p22 bra 	$L__BB0_43;
	bra.uni 	$L__BB0_29;
$L__BB0_30:
	sub.s32 	%r144, %r5, %r133;
	max.s32 	%r253, %r144, 0;
	add.s32 	%r145, %r132, -1;
	add.s32 	%r146, %r5, %r133;
	min.s32 	%r77, %r145, %r146;
	setp.lt.s32 	%p5, %r77, %r253;
	mov.b32 	%r258, 0;
	@%p5 bra 	$L__BB0_43;
	mad.lo.s32 	%r147, %r3, %r131, %r4;
	mul.lo.s32 	%r78, %r147, %r132;
	sub.s32 	%r148, %r77, %r253;
	add.s32 	%r258, %r148, 1;
	and.b32  	%r80, %r258, 15;
	setp.lt.u32 	%p6, %r148, 15;
	mov.f32 	%f245, 0f00000000;
	@%p6 bra 	$L__BB0_34;
	and.b32  	%r149, %r258, -16;
	neg.s32 	%r241, %r149;
	add.s64 	%rd2, %rd1, 32;
	add.s32 	%r240, %r253, %r78;
	mov.f32 	%f245, 0f00000000;
$L__BB0_33:
	.pragma "nounroll";
	mul.wide.s32 	%rd5, %r240, 4;
	add.s64 	%rd6, %rd2, %rd5;
	ld.global.f32 	%f42, [%rd6+-32];
	add.f32 	%f43, %f245, %f42;
	ld.global.f32 	%f44, [%rd6+-28];
	add.f32 	%f45, %f43, %f44;
	ld.global.f32 	%f46, [%rd6+-24];
	add.f32 	%f47, %f45, %f46;
	ld.global.f32 	%f48, [%rd6+-20];
	add.f32 	%f49, %f47, %f48;
	ld.global.f32 	%f50, [%rd6+-16];
	add.f32 	%f51, %f49, %f50;
	ld.global.f32 	%f52, [%rd6+-12];
	add.f32 	%f53, %f51, %f52;
	ld.global.f32 	%f54, [%rd6+-8];
	add.f32 	%f55, %f53, %f54;
	ld.global.f32 	%f56, [%rd6+-4];
	add.f32 	%f57, %f55, %f56;
	ld.global.f32 	%f58, [%rd6];
	add.f32 	%f59, %f57, %f58;
	ld.global.f32 	%f60, [%rd6+4];
	add.f32 	%f61, %f59, %f60;
	ld.global.f32 	%f62, [%rd6+8];
	add.f32 	%f63, %f61, %f62;
	ld.global.f32 	%f64, [%rd6+12];
	add.f32 	%f65, %f63, %f64;
	ld.global.f32 	%f66, [%rd6+16];
	add.f32 	%f67, %f65, %f66;
	ld.global.f32 	%f68, [%rd6+20];
	add.f32 	%f69, %f67, %f68;
	ld.global.f32 	%f70, [%rd6+24];
	add.f32 	%f71, %f69, %f70;
	ld.global.f32 	%f72, [%rd6+28];
	add.f32 	%f245, %f71, %f72;
	add.s32 	%r253, %r253, 16;
	add.s32 	%r241, %r241, 16;
	add.s32 	%r240, %r240, 16;
	setp.eq.s32 	%p7, %r241, 0;
	@%p7 bra 	$L__BB0_34;
	bra.uni 	$L__BB0_33;
$L__BB0_34:
	setp.eq.s32 	%p8, %r80, 0;
	@%p8 bra 	$L__BB0_43;
	and.b32  	%r117, %r258, 7;
	setp.lt.u32 	%p9, %r80, 8;
	@%p9 bra 	$L__BB0_37;
	add.s32 	%r150, %r253, %r78;
	mul.wide.s32 	%rd7, %r150, 4;
	add.s64 	%rd8, %rd1, %rd7;
	ld.global.f32 	%f74, [%rd8];
	add.f32 	%f75, %f245, %f74;
	ld.global.f32 	%f76, [%rd8+4];
	add.f32 	%f77, %f75, %f76;
	ld.global.f32 	%f78, [%rd8+8];
	add.f32 	%f79, %f77, %f78;
	ld.global.f32 	%f80, [%rd8+12];
	add.f32 	%f81, %f79, %f80;
	ld.global.f32 	%f82, [%rd8+16];
	add.f32 	%f83, %f81, %f82;
	ld.global.f32 	%f84, [%rd8+20];
	add.f32 	%f85, %f83, %f84;
	ld.global.f32 	%f86, [%rd8+24];
	add.f32 	%f87, %f85, %f86;
	ld.global.f32 	%f88, [%rd8+28];
	add.f32 	%f245, %f87, %f88;
	add.s32 	%r253, %r253, 8;
$L__BB0_37:
	setp.eq.s32 	%p10, %r117, 0;
	@%p10 bra 	$L__BB0_43;
	and.b32  	%r120, %r258, 3;
	setp.lt.u32 	%p11, %r117, 4;
	@%p11 bra 	$L__BB0_40;
	add.s32 	%r151, %r253, %r78;
	mul.wide.s32 	%rd9, %r151, 4;
	add.s64 	%rd10, %rd1, %rd9;
	ld.global.f32 	%f90, [%rd10];
	add.f32 	%f91, %f245, %f90;
	ld.global.f32 	%f92, [%rd10+4];
	add.f32 	%f93, %f91, %f92;
	ld.global.f32 	%f94, [%rd10+8];
	add.f32 	%f95, %f93, %f94;
	ld.global.f32 	%f96, [%rd10+12];
	add.f32 	%f245, %f95, %f96;
	add.s32 	%r253, %r253, 4;
$L__BB0_40:
	setp.eq.s32 	%p12, %r120, 0;
	@%p12 bra 	$L__BB0_43;
	add.s32 	%r257, %r253, %r78;
	neg.s32 	%r256, %r120;
$L__BB0_42:
	.pragma "nounroll";
	mul.wide.s32 	%rd11, %r257, 4;
	add.s64 	%rd12, %rd1, %rd11;
	ld.global.f32 	%f97, [%rd12];
	add.f32 	%f245, %f245, %f97;
	add.s32 	%r257, %r257, 1;
	add.s32 	%r256, %r256, 1;
	setp.ne.s32 	%p13, %r256, 0;
	@%p13 bra 	$L__BB0_42;
$L__BB0_43:
	setp.eq.s32 	%p32, %r258, 0;
	@%p32 bra 	$L__BB0_45;
	ld.param.u64 	%rd113, [box_1d_param_1];
	cvt.rn.f32.u32 	%f218, %r258;
	div.rn.f32 	%f219, %f245, %f218;
	cvta.to.global.u64 	%rd107, %rd113;
	mul.wide.s32 	%rd108, %r1, 4;
	add.s64 	%rd109, %rd107, %rd108;
	st.global.f32 	[%rd109], %f219;
	bra.uni 	$L__BB0_46;
$L__BB0_45:
	ld.param.u64 	%rd114, [box_1d_param_1];
	cvta.to.global.u64 	%rd110, %rd114;
	mul.wide.s32 	%rd111, %r1, 4;
	add.s64 	%rd112, %rd110, %rd111;
	mov.b32 	%r218, 0;
	st.global.u32 	[%rd112], %r218;
$L__BB0_46:
	ret;

}
	// .globl	optimized_box_1d
.visible .entry optimized_box_1d(
	.param .u64 .ptr .align 1 optimized_box_1d_param_0,
	.param .u64 .ptr .align 1 optimized_box_1d_param_1,
	.param .u32 optimized_box_1d_param_2,
	.param .u32 optimized_box_1d_param_3,
	.param .u32 optimized_box_1d_param_4,
	.param .u32 optimized_box_1d_param_5,
	.param .u32 optimized_box_1d_param_6
)
{
	.reg .pred 	%p<51>;
	.reg .b32 	%r<328>;
	.reg .b32 	%f<277>;
	.reg .b64 	%rd<110>;

	ld.param.u64 	%rd11, [optimized_box_1d_param_0];
	ld.param.u64 	%rd12, [optimized_box_1d_param_1];
	ld.param.u32 	%r177, [optimized_box_1d_param_2];
	ld.param.u32 	%r178, [optimized_box_1d_param_3];
	ld.param.u32 	%r179, [optimized_box_1d_param_4];
	ld.param.u32 	%r180, [optimized_box_1d_param_5];
	ld.param.u32 	%r181, [optimized_box_1d_param_6];
	cvta.to.global.u64 	%rd1, %rd12;
	cvta.to.global.u64 	%rd2, %rd11;
	mov.u32 	%r182, %ntid.x;
	mov.u32 	%r183, %ctaid.x;
	mov.u32 	%r184, %tid.x;
	mad.lo.s32 	%r1, %r182, %r183, %r184;
	mul.lo.s32 	%r185, %r178, %r177;
	mul.lo.s32 	%r186, %r185, %r179;
	setp.ge.s32 	%p1, %r1, %r186;
	@%p1 bra 	$L__BB1_83;
	mul.lo.s32 	%r2, %r179, %r178;
	div.s32 	%r3, %r1, %r2;
	mul.lo.s32 	%r187, %r3, %r2;
	sub.s32 	%r188, %r1, %r187;
	div.s32 	%r4, %r188, %r179;
	mul.lo.s32 	%r189, %r4, %r179;
	sub.s32 	%r5, %r188, %r189;
	setp.eq.s32 	%p2, %r181, 2;
	mov.f32 	%f276, 0f00000000;
	@%p2 bra 	$L__BB1_67;
	setp.eq.s32 	%p3, %r181, 1;
	@%p3 bra 	$L__BB1_54;
	setp.ne.s32 	%p4, %r181, 0;
	@%p4 bra 	$L__BB1_82;
	sub.s32 	%r212, %r3, %r180;
	max.s32 	%r313, %r212, 0;
	add.s32 	%r213, %r177, -1;
	add.s32 	%r214, %r3, %r180;
	min.s32 	%r7, %r213, %r214;
	setp.gt.s32 	%p23, %r313, %r7;
	mov.b32 	%r327, 0;
	@%p23 bra 	$L__BB1_80;
	mad.lo.s32 	%r8, %r4, %r179, %r5;
	add.s32 	%r9, %r313, 4;
	add.s32 	%r217, %r7, 1;
	max.s32 	%r218, %r9, %r217;
	not.b32 	%r219, %r313;
	add.s32 	%r10, %r218, %r219;
	setp.lt.u32 	%p24, %r10, 12;
	mov.f32 	%f276, 0f00000000;
	mov.b32 	%r327, 0;
	@%p24 bra 	$L__BB1_32;
	add.s32 	%r221, %r313, 8;
	mad.lo.s32 	%r222, %r178, %r221, %r4;
	mad.lo.s32 	%r282, %r179, %r222, %r5;
	add.s32 	%r223, %r313, 11;
	mad.lo.s32 	%r224, %r178, %r223, %r4;
	mad.lo.s32 	%r281, %r179, %r224, %r5;
	add.s32 	%r225, %r313, 10;
	mad.lo.s32 	%r226, %r178, %r225, %r4;
	mad.lo.s32 	%r280, %r179, %r226, %r5;
	add.s32 	%r227, %r313, 12;
	mad.lo.s32 	%r228, %r178, %r227, %r4;
	mad.lo.s32 	%r279, %r179, %r228, %r5;
	add.s32 	%r229, %r313, 15;
	mad.lo.s32 	%r230, %r178, %r229, %r4;
	mad.lo.s32 	%r278, %r179, %r230, %r5;
	add.s32 	%r231, %r313, 14;
	mad.lo.s32 	%r232, %r178, %r231, %r4;
	mad.lo.s32 	%r277, %r179, %r232, %r5;
	mad.lo.s32 	%r233, %r178, %r9, %r4;
	mad.lo.s32 	%r276, %r179, %r233, %r5;
	add.s32 	%r234, %r313, 7;
	mad.lo.s32 	%r235, %r178, %r234, %r4;
	mad.lo.s32 	%r275, %r179, %r235, %r5;
	add.s32 	%r236, %r313, 6;
	mad.lo.s32 	%r237, %r178, %r236, %r4;
	mad.lo.s32 	%r274, %r179, %r237, %r5;
	add.s32 	%r238, %r313, 2;
	mad.lo.s32 	%r239, %r178, %r238, %r4;
	mad.lo.s32 	%r273, %r179, %r239, %r5;
	add.s32 	%r240, %r313, 3;
	mad.lo.s32 	%r241, %r178, %r240, %r4;
	mad.lo.s32 	%r272, %r179, %r241, %r5;
	mad.lo.s32 	%r242, %r178, %r313, %r4;
	mad.lo.s32 	%r271, %r179, %r242, %r5;
	shr.u32 	%r243, %r10, 2;
	add.s32 	%r244, %r243, 1;
	and.b32  	%r245, %r244, 2147483644;
	neg.s32 	%r270, %r245;
	mov.f32 	%f276, 0f00000000;
	mov.b32 	%r327, 0;
	mul.wide.s32 	%rd58, %r2, 4;
	mov.u32 	%r283, %r313;
$L__BB1_7:
	.pragma "nounroll";
	mul.wide.s32 	%rd57, %r271, 4;
	add.s64 	%rd3, %rd2, %rd57;
	ld.global.f32 	%f203, [%rd3];
	add.f32 	%f237, %f276, %f203;
	add.s32 	%r286, %r327, 1;
	setp.ge.s32 	%p25, %r283, %r7;
	@%p25 bra 	$L__BB1_9;
	add.s64 	%rd59, %rd3, %rd58;
	ld.global.f32 	%f204, [%rd59];
	add.f32 	%f237, %f237, %f204;
	add.s32 	%r286, %r327, 2;
$L__BB1_9:
	add.s32 	%r42, %r283, 2;
	setp.gt.s32 	%p26, %r42, %r7;
	@%p26 bra 	$L__BB1_11;
	mul.wide.s32 	%rd60, %r273, 4;
	add.s64 	%rd61, %rd2, %rd60;
	ld.global.f32 	%f205, [%rd61];
	add.f32 	%f237, %f237, %f205;
	add.s32 	%r286, %r286, 1;
$L__BB1_11:
	add.s32 	%r45, %r42, 1;
	setp.gt.s32 	%p27, %r45, %r7;
	@%p27 bra 	$L__BB1_13;
	mul.wide.s32 	%rd62, %r272, 4;
	add.s64 	%rd63, %rd2, %rd62;
	ld.global.f32 	%f206, [%rd63];
	add.f32 	%f237, %f237, %f206;
	add.s32 	%r286, %r286, 1;
$L__BB1_13:
	mul.wide.s32 	%rd64, %r276, 4;
	add.s64 	%rd4, %rd2, %rd64;
	ld.global.f32 	%f207, [%rd4];
	add.f32 	%f240, %f237, %f207;
	add.s32 	%r289, %r286, 1;
	add.s32 	%r49, %r45, 1;
	setp.ge.s32 	%p28, %r49, %r7;
	@%p28 bra 	$L__BB1_15;
	add.s64 	%rd66, %rd4, %rd58;
	ld.global.f32 	%f208, [%rd66];
	add.f32 	%f240, %f240, %f208;
	add.s32 	%r289, %r286, 2;
$L__BB1_15:
	add.s32 	%r52, %r49, 2;
	setp.gt.s32 	%p29, %r52, %r7;
	@%p29 bra 	$L__BB1_17;
	mul.wide.s32 	%rd67, %r274, 4;
	add.s64 	%rd68, %rd2, %rd67;
	ld.global.f32 	%f209, [%rd68];
	add.f32 	%f240, %f240, %f209;
	add.s32 	%r289, %r289, 1;
$L__BB1_17:
	add.s32 	%r55, %r52, 1;
	setp.gt.s32 	%p30, %r55, %r7;
	@%p30 bra 	$L__BB1_19;
	mul.wide.s32 	%rd69, %r275, 4;
	add.s64 	%rd70, %rd2, %rd69;
	ld.global.f32 	%f210, [%rd70];
	add.f32 	%f240, %f240, %f210;
	add.s32 	%r289, %r289, 1;
$L__BB1_19:
	mul.wide.s32 	%rd71, %r282, 4;
	add.s64 	%rd5, %rd2, %rd71;
	ld.global.f32 	%f211, [%rd5];
	add.f32 	%f243, %f240, %f211;
	add.s32 	%r292, %r289, 1;
	add.s32 	%r59, %r55, 1;
	setp.ge.s32 	%p31, %r59, %r7;
	@%p31 bra 	$L__BB1_21;
	add.s64 	%rd73, %rd5, %rd58;
	ld.global.f32 	%f212, [%rd73];
	add.f32 	%f243, %f243, %f212;
	add.s32 	%r292, %r289, 2;
$L__BB1_21:
	add.s32 	%r62, %r59, 2;
	setp.gt.s32 	%p32, %r62, %r7;
	@%p32 bra 	$L__BB1_23;
	mul.wide.s32 	%rd74, %r280, 4;
	add.s64 	%rd75, %rd2, %rd74;
	ld.global.f32 	%f213, [%rd75];
	add.f32 	%f243, %f243, %f213;
	add.s32 	%r292, %r292, 1;
$L__BB1_23:
	add.s32 	%r65, %r62, 1;
	setp.gt.s32 	%p33, %r65, %r7;
	@%p33 bra 	$L__BB1_25;
	mul.wide.s32 	%rd76, %r281, 4;
	add.s64 	%rd77, %rd2, %rd76;
	ld.global.f32 	%f214, [%rd77];
	add.f32 	%f243, %f243, %f214;
	add.s32 	%r292, %r292, 1;
$L__BB1_25:
	mul.wide.s32 	%rd78, %r279, 4;
	add.s64 	%rd6, %rd2, %rd78;
	ld.global.f32 	%f215, [%rd6];
	add.f32 	%f276, %f243, %f215;
	add.s32 	%r327, %r292, 1;
	add.s32 	%r69, %r65, 1;
	setp.ge.s32 	%p34, %r69, %r7;
	@%p34 bra 	$L__BB1_27;
	add.s64 	%rd80, %rd6, %rd58;
	ld.global.f32 	%f216, [%rd80];
	add.f32 	%f276, %f276, %f216;
	add.s32 	%r327, %r292, 2;
$L__BB1_27:
	add.s32 	%r72, %r69, 2;
	setp.gt.s32 	%p35, %r72, %r7;
	@%p35 bra 	$L__BB1_29;
	mul.wide.s32 	%rd81, %r277, 4;
	add.s64 	%rd82, %rd2, %rd81;
	ld.global.f32 	%f217, [%rd82];
	add.f32 	%f276, %f276, %f217;
	add.s32 	%r327, %r327, 1;
$L__BB1_29:
	add.s32 	%r75, %r72, 1;
	setp.gt.s32 	%p36, %r75, %r7;
	@%p36 bra 	$L__BB1_31;
	mul.wide.s32 	%rd83, %r278, 4;
	add.s64 	%rd84, %rd2, %rd83;
	ld.global.f32 	%f218, [%rd84];
	add.f32 	%f276, %f276, %f218;
	add.s32 	%r327, %r327, 1;
$L__BB1_31:
	add.s32 	%r313, %r283, 16;
	shl.b32 	%r246, %r2, 4;
	add.s32 	%r282, %r282, %r246;
	add.s32 	%r281, %r281, %r246;
	add.s32 	%r280, %r280, %r246;
	add.s32 	%r279, %r279, %r246;
	add.s32 	%r278, %r278, %r246;
	add.s32 	%r277, %r277, %r246;
	add.s32 	%r276, %r276, %r246;
	add.s32 	%r275, %r275, %r246;
	add.s32 	%r274, %r274, %r246;
	add.s32 	%r273, %r273, %r246;
	add.s32 	%r272, %r272, %r246;
	add.s32 	%r271, %r271, %r246;
	add.s32 	%r270, %r270, 4;
	setp.eq.s32 	%p37, %r270, 0;
	add.s32 	%r283, %r75, 1;
	@%p37 bra 	$L__BB1_32;
	bra.uni 	$L__BB1_7;
$L__BB1_32:
	shr.u32 	%r249, %r10, 2;
	add.s32 	%r250, %r249, 1;
	and.b32  	%r248, %r250, 3;
	setp.eq.s32 	%p38, %r248, 0;
	@%p38 bra 	$L__BB1_80;
	setp.eq.s32 	%p39, %r248, 1;
	mov.u32 	%r314, %r327;
	@%p39 bra 	$L__BB1_47;
	mad.lo.s32 	%r123, %r2, %r313, %r8;
	mul.wide.s32 	%rd85, %r123, 4;
	add.s64 	%rd8, %rd2, %rd85;
	ld.global.f32 	%f220, [%rd8];
	add.f32 	%f253, %f276, %f220;
	add.s32 	%r307, %r327, 1;
	setp.ge.s32 	%p40, %r313, %r7;
	@%p40 bra 	$L__BB1_36;
	mul.wide.s32 	%rd86, %r2, 4;
	add.s64 	%rd87, %rd8, %rd86;
	ld.global.f32 	%f221, [%rd87];
	add.f32 	%f253, %f253, %f221;
	add.s32 	%r307, %r327, 2;
$L__BB1_36:
	add.s32 	%r251, %r313, 2;
	setp.gt.s32 	%p41, %r251, %r7;
	@%p41 bra 	$L__BB1_38;
	shl.b32 	%r252, %r2, 1;
	add.s32 	%r253, %r123, %r252;
	mul.wide.s32 	%rd88, %r253, 4;
	add.s64 	%rd89, %rd2, %rd88;
	ld.global.f32 	%f222, [%rd89];
	add.f32 	%f253, %f253, %f222;
	add.s32 	%r307, %r307, 1;
$L__BB1_38:
	add.s32 	%r254, %r313, 3;
	setp.gt.s32 	%p42, %r254, %r7;
	@%p42 bra 	$L__BB1_40;
	mad.lo.s32 	%r255, %r2, 3, %r123;
	mul.wide.s32 	%rd90, %r255, 4;
	add.s64 	%rd91, %rd2, %rd90;
	ld.global.f32 	%f223, [%rd91];
	add.f32 	%f253, %f253, %f223;
	add.s32 	%r307, %r307, 1;
$L__BB1_40:
	add.s32 	%r256, %r313, 4;
	shl.b32 	%r257, %r2, 2;
	add.s32 	%r131, %r123, %r257;
	mul.wide.s32 	%rd92, %r131, 4;
	add.s64 	%rd9, %rd2, %rd92;
	ld.global.f32 	%f224, [%rd9];
	add.f32 	%f276, %f253, %f224;
	add.s32 	%r327, %r307, 1;
	setp.ge.s32 	%p43, %r256, %r7;
	@%p43 bra 	$L__BB1_42;
	mul.wide.s32 	%rd93, %r2, 4;
	add.s64 	%rd94, %rd9, %rd93;
	ld.global.f32 	%f225, [%rd94];
	add.f32 	%f276, %f276, %f225;
	add.s32 	%r327, %r307, 2;
$L__BB1_42:
	add.s32 	%r258, %r313, 6;
	setp.gt.s32 	%p44, %r258, %r7;
	@%p44 bra 	$L__BB1_44;
	shl.b32 	%r259, %r2, 1;
	add.s32 	%r260, %r131, %r259;
	mul.wide.s32 	%rd95, %r260, 4;
	add.s64 	%rd96, %rd2, %rd95;
	ld.global.f32 	%f226, [%rd96];
	add.f32 	%f276, %f276, %f226;
	add.s32 	%r327, %r327, 1;
$L__BB1_44:
	add.s32 	%r261, %r313, 7;
	setp.gt.s32 	%p45, %r261, %r7;
	@%p45 bra 	$L__BB1_46;
	mad.lo.s32 	%r262, %r2, 3, %r131;
	mul.wide.s32 	%rd97, %r262, 4;
	add.s64 	%rd98, %rd2, %rd97;
	ld.global.f32 	%f227, [%rd98];
	add.f32 	%f276, %f276, %f227;
	add.s32 	%r327, %r327, 1;
$L__BB1_46:
	add.s32 	%r313, %r313, 8;
	mov.u32 	%r314, %r327;
$L__BB1_47:
	and.b32  	%r263, %r10, 4;
	setp.ne.s32 	%p46, %r263, 0;
	@%p46 bra 	$L__BB1_80;
	mad.lo.s32 	%r143, %r2, %r313, %r8;
	mul.wide.s32 	%rd99, %r143, 4;
	add.s64 	%rd10, %rd2, %rd99;
	ld.global.f32 	%f228, [%rd10];
	add.f32 	%f276, %f276, %f228;
	add.s32 	%r327, %r314, 1;
	setp.ge.s32 	%p47, %r313, %r7;
	@%p47 bra 	$L__BB1_50;
	mul.wide.s32 	%rd100, %r2, 4;
	add.s64 	%rd101, %rd10, %rd100;
	ld.global.f32 	%f229, [%rd101];
	add.f32 	%f276, %f276, %f229;
	add.s32 	%r327, %r314, 2;
$L__BB1_50:
	add.s32 	%r264, %r313, 2;
	setp.gt.s32 	%p48, %r264, %r7;
	@%p48 bra 	$L__BB1_52;
	shl.b32 	%r265, %r2, 1;
	add.s32 	%r266, %r143, %r265;
	mul.wide.s32 	%rd102, %r266, 4;
	add.s64 	%rd103, %rd2, %rd102;
	ld.global.f32 	%f230, [%rd103];
	add.f32 	%f276, %f276, %f230;
	add.s32 	%r327, %r327, 1;
$L__BB1_52:
	add.s32 	%r267, %r313, 3;
	setp.gt.s32 	%p49, %r267, %r7;
	@%p49 bra 	$L__BB1_80;
	mad.lo.s32 	%r268, %r2, 3, %r143;
	mul.wide.s32 	%rd104, %r268, 4;
	add.s64 	%rd105, %rd2, %rd104;
	ld.global.f32 	%f231, [%rd105];
	add.f32 	%f276, %f276, %f231;
	add.s32 	%r327, %r327, 1;
	bra.uni 	$L__BB1_80;
$L__BB1_54:
	sub.s32 	%r200, %r4, %r180;
	max.s32 	%r317, %r200, 0;
	add.s32 	%r201, %r178, -1;
	add.s32 	%r202, %r4, %r180;
	min.s32 	%r94, %r201, %r202;
	setp.lt.s32 	%p14, %r94, %r317;
	mov.b32 	%r327, 0;
	@%p14 bra 	$L__BB1_80;
	mul.lo.s32 	%r95, %r3, %r178;
	sub.s32 	%r203, %r94, %r317;
	add.s32 	%r327, %r203, 1;
	and.b32  	%r97, %r327, 15;
	setp.lt.u32 	%p15, %r203, 15;
	mov.f32 	%f276, 0f00000000;
	@%p15 bra 	$L__BB1_58;
	add.s32 	%r204, %r317, %r95;
	mad.lo.s32 	%r298, %r179, %r204, %r5;
	shl.b32 	%r99, %r179, 4;
	and.b32  	%r205, %r327, -16;
	neg.s32 	%r297, %r205;
	mov.f32 	%f276, 0f00000000;
	mul.wide.s32 	%rd23, %r179, 4;
$L__BB1_57:
	.pragma "nounroll";
	mul.wide.s32 	%rd21, %r298, 4;
	add.s64 	%rd22, %rd2, %rd21;
	ld.global.f32 	%f143, [%rd22];
	add.f32 	%f144, %f276, %f143;
	add.s64 	%rd24, %rd22, %rd23;
	ld.global.f32 	%f145, [%rd24];
	add.f32 	%f146, %f144, %f145;
	add.s64 	%rd25, %rd24, %rd23;
	ld.global.f32 	%f147, [%rd25];
	add.f32 	%f148, %f146, %f147;
	add.s64 	%rd26, %rd25, %rd23;
	ld.global.f32 	%f149, [%rd26];
	add.f32 	%f150, %f148, %f149;
	add.s64 	%rd27, %rd26, %rd23;
	ld.global.f32 	%f151, [%rd27];
	add.f32 	%f152, %f150, %f151;
	add.s64 	%rd28, %rd27, %rd23;
	ld.global.f32 	%f153, [%rd28];
	add.f32 	%f154, %f152, %f153;
	add.s64 	%rd29, %rd28, %rd23;
	ld.global.f32 	%f155, [%rd29];
	add.f32 	%f156, %f154, %f155;
	add.s64 	%rd30, %rd29, %rd23;
	ld.global.f32 	%f157, [%rd30];
	add.f32 	%f158, %f156, %f157;
	add.s64 	%rd31, %rd30, %rd23;
	ld.global.f32 	%f159, [%rd31];
	add.f32 	%f160, %f158, %f159;
	add.s64 	%rd32, %rd31, %rd23;
	ld.global.f32 	%f161, [%rd32];
	add.f32 	%f162, %f160, %f161;
	add.s64 	%rd33, %rd32, %rd23;
	ld.global.f32 	%f163, [%rd33];
	add.f32 	%f164, %f162, %f163;
	add.s64 	%rd34, %rd33, %rd23;
	ld.global.f32 	%f165, [%rd34];
	add.f32 	%f166, %f164, %f165;
	add.s64 	%rd35, %rd34, %rd23;
	ld.global.f32 	%f167, [%rd35];
	add.f32 	%f168, %f166, %f167;
	add.s64 	%rd36, %rd35, %rd23;
	ld.global.f32 	%f169, [%rd36];
	add.f32 	%f170, %f168, %f169;
	add.s64 	%rd37, %rd36, %rd23;
	ld.global.f32 	%f171, [%rd37];
	add.f32 	%f172, %f170, %f171;
	add.s64 	%rd38, %rd37, %rd23;
	ld.global.f32 	%f173, [%rd38];
	add.f32 	%f276, %f172, %f173;
	add.s32 	%r317, %r317, 16;
	add.s32 	%r298, %r298, %r99;
	add.s32 	%r297, %r297, 16;
	setp.eq.s32 	%p16, %r297, 0;
	@%p16 bra 	$L__BB1_58;
	bra.uni 	$L__BB1_57;
$L__BB1_58:
	setp.eq.s32 	%p17, %r97, 0;
	@%p17 bra 	$L__BB1_80;
	and.b32  	%r151, %r327, 7;
	setp.lt.u32 	%p18, %r97, 8;
	@%p18 bra 	$L__BB1_61;
	add.s32 	%r206, %r317, %r95;
	mad.lo.s32 	%r207, %r206, %r179, %r5;
	mul.wide.s32 	%rd39, %r207, 4;
	add.s64 	%rd40, %rd2, %rd39;
	ld.global.f32 	%f175, [%rd40];
	add.f32 	%f176, %f276, %f175;
	mul.wide.s32 	%rd41, %r179, 4;
	add.s64 	%rd42, %rd40, %rd41;
	ld.global.f32 	%f177, [%rd42];
	add.f32 	%f178, %f176, %f177;
	add.s64 	%rd43, %rd42, %rd41;
	ld.global.f32 	%f179, [%rd43];
	add.f32 	%f180, %f178, %f179;
	add.s64 	%rd44, %rd43, %rd41;
	ld.global.f32 	%f181, [%rd44];
	add.f32 	%f182, %f180, %f181;
	add.s64 	%rd45, %rd44, %rd41;
	ld.global.f32 	%f183, [%rd45];
	add.f32 	%f184, %f182, %f183;
	add.s64 	%rd46, %rd45, %rd41;
	ld.global.f32 	%f185, [%rd46];
	add.f32 	%f186, %f184, %f185;
	add.s64 	%rd47, %rd46, %rd41;
	ld.global.f32 	%f187, [%rd47];
	add.f32 	%f188, %f186, %f187;
	add.s64 	%rd48, %rd47, %rd41;
	ld.global.f32 	%f189, [%rd48];
	add.f32 	%f276, %f188, %f189;
	add.s32 	%r317, %r317, 8;
$L__BB1_61:
	setp.eq.s32 	%p19, %r151, 0;
	@%p19 bra 	$L__BB1_80;
	and.b32  	%r154, %r327, 3;
	setp.lt.u32 	%p20, %r151, 4;
	@%p20 bra 	$L__BB1_64;
	add.s32 	%r208, %r317, %r95;
	mad.lo.s32 	%r209, %r208, %r179, %r5;
	mul.wide.s32 	%rd49, %r209, 4;
	add.s64 	%rd50, %rd2, %rd49;
	ld.global.f32 	%f191, [%rd50];
	add.f32 	%f192, %f276, %f191;
	mul.wide.s32 	%rd51, %r179, 4;
	add.s64 	%rd52, %rd50, %rd51;
	ld.global.f32 	%f193, [%rd52];
	add.f32 	%f194, %f192, %f193;
	add.s64 	%rd53, %rd52, %rd51;
	ld.global.f32 	%f195, [%rd53];
	add.f32 	%f196, %f194, %f195;
	add.s64 	%rd54, %rd53, %rd51;
	ld.global.f32 	%f197, [%rd54];
	add.f32 	%f276, %f196, %f197;
	add.s32 	%r317, %r317, 4;
$L__BB1_64:
	setp.eq.s32 	%p21, %r154, 0;
	@%p21 bra 	$L__BB1_80;
	add.s32 	%r210, %r317, %r95;
	mad.lo.s32 	%r321, %r179, %r210, %r5;
	neg.s32 	%r320, %r154;
$L__BB1_66:
	.pragma "nounroll";
	mul.wide.s32 	%rd55, %r321, 4;
	add.s64 	%rd56, %rd2, %rd55;
	ld.global.f32 	%f198, [%rd56];
	add.f32 	%f276, %f276, %f198;
	add.s32 	%r321, %r321, %r179;
	add.s32 	%r320, %r320, 1;
	setp.eq.s32 	%p22, %r320, 0;
	@%p22 bra 	$L__BB1_80;
	bra.uni 	$L__BB1_66;
$L__BB1_67:
	sub.s32 	%r191, %r5, %r180;
	max.s32 	%r322, %r191, 0;
	add.s32 	%r192, %r179, -1;
	add.s32 	%r193, %r5, %r180;
	min.s32 	%r108, %r192, %r193;
	setp.lt.s32 	%p5, %r108, %r322;
	mov.b32 	%r327, 0;
	@%p5 bra 	$L__BB1_80;
	mad.lo.s32 	%r194, %r3, %r178, %r4;
	mul.lo.s32 	%r109, %r194, %r179;
	sub.s32 	%r195, %r108, %r322;
	add.s32 	%r327, %r195, 1;
	and.b32  	%r111, %r327, 15;
	setp.lt.u32 	%p6, %r195, 15;
	mov.f32 	%f276, 0f00000000;
	@%p6 bra 	$L__BB1_71;
	and.b32  	%r196, %r327, -16;
	neg.s32 	%r301, %r196;
	add.s64 	%rd7, %rd2, 32;
	add.s32 	%r300, %r322, %r109;
	mov.f32 	%f276, 0f00000000;
$L__BB1_70:
	.pragma "nounroll";
	mul.wide.s32 	%rd13, %r300, 4;
	add.s64 	%rd14, %rd7, %rd13;
	ld.global.f32 	%f83, [%rd14+-32];
	add.f32 	%f84, %f276, %f83;
	ld.global.f32 	%f85, [%rd14+-28];
	add.f32 	%f86, %f84, %f85;
	ld.global.f32 	%f87, [%rd14+-24];
	add.f32 	%f88, %f86, %f87;
	ld.global.f32 	%f89, [%rd14+-20];
	add.f32 	%f90, %f88, %f89;
	ld.global.f32 	%f91, [%rd14+-16];
	add.f32 	%f92, %f90, %f91;
	ld.global.f32 	%f93, [%rd14+-12];
	add.f32 	%f94, %f92, %f93;
	ld.global.f32 	%f95, [%rd14+-8];
	add.f32 	%f96, %f94, %f95;
	ld.global.f32 	%f97, [%rd14+-4];
	add.f32 	%f98, %f96, %f97;
	ld.global.f32 	%f99, [%rd14];
	add.f32 	%f100, %f98, %f99;
	ld.global.f32 	%f101, [%rd14+4];
	add.f32 	%f102, %f100, %f101;
	ld.global.f32 	%f103, [%rd14+8];
	add.f32 	%f104, %f102, %f103;
	ld.global.f32 	%f105, [%rd14+12];
	add.f32 	%f106, %f104, %f105;
	ld.global.f32 	%f107, [%rd14+16];
	add.f32 	%f108, %f106, %f107;
	ld.global.f32 	%f109, [%rd14+20];
	add.f32 	%f110, %f108, %f109;
	ld.global.f32 	%f111, [%rd14+24];
	add.f32 	%f112, %f110, %f111;
	ld.global.f32 	%f113, [%rd14+28];
	add.f32 	%f276, %f112, %f113;
	add.s32 	%r322, %r322, 16;
	add.s32 	%r301, %r301, 16;
	add.s32 	%r300, %r300, 16;
	setp.eq.s32 	%p7, %r301, 0;
	@%p7 bra 	$L__BB1_71;
	bra.uni 	$L__BB1_70;
$L__BB1_71:
	setp.eq.s32 	%p8, %r111, 0;
	@%p8 bra 	$L__BB1_80;
	and.b32  	%r164, %r327, 7;
	setp.lt.u32 	%p9, %r111, 8;
	@%p9 bra 	$L__BB1_74;
	add.s32 	%r197, %r322, %r109;
	mul.wide.s32 	%rd15, %r197, 4;
	add.s64 	%rd16, %rd2, %rd15;
	ld.global.f32 	%f115, [%rd16];
	add.f32 	%f116, %f276, %f115;
	ld.global.f32 	%f117, [%rd16+4];
	add.f32 	%f118, %f116, %f117;
	ld.global.f32 	%f119, [%rd16+8];
	add.f32 	%f120, %f118, %f119;
	ld.global.f32 	%f121, [%rd16+12];
	add.f32 	%f122, %f120, %f121;
	ld.global.f32 	%f123, [%rd16+16];
	add.f32 	%f124, %f122, %f123;
	ld.global.f32 	%f125, [%rd16+20];
	add.f32 	%f126, %f124, %f125;
	ld.global.f32 	%f127, [%rd16+24];
	add.f32 	%f128, %f126, %f127;
	ld.global.f32 	%f129, [%rd16+28];
	add.f32 	%f276, %f128, %f129;
	add.s32 	%r322, %r322, 8;
$L__BB1_74:
	setp.eq.s32 	%p10, %r164, 0;
	@%p10 bra 	$L__BB1_80;
	and.b32  	%r167, %r327, 3;
	setp.lt.u32 	%p11, %r164, 4;
	@%p11 bra 	$L__BB1_77;
	add.s32 	%r198, %r322, %r109;
	mul.wide.s32 	%rd17, %r198, 4;
	add.s64 	%rd18, %rd2, %rd17;
	ld.global.f32 	%f131, [%rd18];
	add.f32 	%f132, %f276, %f131;
	ld.global.f32 	%f133, [%rd18+4];
	add.f32 	%f134, %f132, %f133;
	ld.global.f32 	%f135, [%rd18+8];
	add.f32 	%f136, %f134, %f135;
	ld.global.f32 	%f137, [%rd18+12];
	add.f32 	%f276, %f136, %f137;
	add.s32 	%r322, %r322, 4;
$L__BB1_77:
	setp.eq.s32 	%p12, %r167, 0;
	@%p12 bra 	$L__BB1_80;
	add.s32 	%r326, %r322, %r109;
	neg.s32 	%r325, %r167;
$L__BB1_79:
	.pragma "nounroll";
	mul.wide.s32 	%rd19, %r326, 4;
	add.s64 	%rd20, %rd2, %rd19;
	ld.global.f32 	%f138, [%rd20];
	add.f32 	%f276, %f276, %f138;
	add.s32 	%r326, %r326, 1;
	add.s32 	%r325, %r325, 1;
	setp.ne.s32 	%p13, %r325, 0;
	@%p13 bra 	$L__BB1_79;
$L__BB1_80:
	setp.lt.s32 	%p50, %r327, 1;
	@%p50 bra 	$L__BB1_82;
	cvt.rn.f32.u32 	%f232, %r327;
	div.rn.f32 	%f233, %f276, %f232;
	mul.wide.s32 	%rd106, %r1, 4;
	add.s64 	%rd107, %rd1, %rd106;
	st.global.f32 	[%rd107], %f233;
	bra.uni 	$L__BB1_83;
$L__BB1_82:
	mul.wide.s32 	%rd108, %r1, 4;
	add.s64 	%rd109, %rd1, %rd108;
	mov.b32 	%r269, 0;
	st.global.u32 	[%rd109], %r269;
$L__BB1_83:
	ret;

}
	// .globl	optimized_box_1d_reflect
.visible .entry optimized_box_1d_reflect(
	.param .u64 .ptr .align 1 optimized_box_1d_reflect_param_0,
	.param .u64 .ptr .align 1 optimized_box_1d_reflect_param_1,
	.param .u32 optimized_box_1d_reflect_param_2,
	.param .u32 optimized_box_1d_reflect_param_3,
	.param .u32 optimized_box_1d_reflect_param_4,
	.param .u32 optimized_box_1d_reflect_param_5,
	.param .u32 optimized_box_1d_reflect_param_6
)
{
	.reg .pred 	%p<140>;
	.reg .b16 	%rs<5>;
	.reg .b32 	%r<530>;
	.reg .b32 	%f<288>;
	.reg .b64 	%rd<151>;

	ld.param.u64 	%rd4, [optimized_box_1d_reflect_param_0];
	ld.param.u64 	%rd5, [optimized_box_1d_reflect_param_1];
	ld.param.u32 	%r135, [optimized_box_1d_reflect_param_2];
	ld.param.u32 	%r136, [optimized_box_1d_reflect_param_3];
	ld.param.u32 	%r137, [optimized_box_1d_reflect_param_4];
	ld.param.u32 	%r138, [optimized_box_1d_reflect_param_5];
	ld.param.u32 	%r139, [optimized_box_1d_reflect_param_6];
	cvta.to.global.u64 	%rd1, %rd5;
	cvta.to.global.u64 	%rd2, %rd4;
	mov.u32 	%r140, %ntid.x;
	mov.u32 	%r141, %ctaid.x;
	mov.u32 	%r142, %tid.x;
	mad.lo.s32 	%r1, %r140, %r141, %r142;
	mul.lo.s32 	%r143, %r136, %r135;
	mul.lo.s32 	%r144, %r143, %r137;
	setp.ge.s32 	%p1, %r1, %r144;
	@%p1 bra 	$L__BB2_66;
	mul.lo.s32 	%r2, %r137, %r136;
	div.s32 	%r3, %r1, %r2;
	mul.lo.s32 	%r145, %r3, %r2;
	sub.s32 	%r146, %r1, %r145;
	div.s32 	%r4, %r146, %r137;
	mul.lo.s32 	%r147, %r4, %r137;
	sub.s32 	%r5, %r146, %r147;
	setp.eq.s32 	%p2, %r139, 2;
	@%p2 bra 	$L__BB2_52;
	setp.eq.s32 	%p3, %r139, 1;
	@%p3 bra 	$L__BB2_41;
	setp.ne.s32 	%p4, %r139, 0;
	@%p4 bra 	$L__BB2_65;
	setp.lt.s32 	%p95, %r3, %r138;
	add.s32 	%r6, %r3, %r138;
	setp.ge.s32 	%p96, %r6, %r135;
	or.pred  	%p97, %p95, %p96;
	@%p97 bra 	$L__BB2_5;
	bra.uni 	$L__BB2_32;
$L__BB2_5:
	sub.s32 	%r510, %r3, %r138;
	setp.gt.s32 	%p103, %r510, %r6;
	mov.b32 	%r529, 0;
	mov.f32 	%f287, 0f00000000;
	@%p103 bra 	$L__BB2_63;
	shl.b32 	%r379, %r135, 1;
	add.s32 	%r10, %r379, -2;
	shl.b32 	%r11, %r138, 1;
	or.b32  	%r529, %r11, 1;
	setp.lt.u32 	%p104, %r11, 7;
	mov.f32 	%f270, 0f00000000;
	@%p104 bra 	$L__BB2_9;
	add.s32 	%r381, %r138, %r379;
	sub.s32 	%r382, %r381, %r3;
	add.s32 	%r489, %r382, -4;
	sub.s32 	%r383, %r138, %r3;
	add.s32 	%r488, %r383, -4;
	and.b32  	%r384, %r529, -8;
	neg.s32 	%r487, %r384;
	mov.f32 	%f270, 0f00000000;
$L__BB2_8:
	.pragma "nounroll";
	setp.lt.s32 	%p105, %r510, 0;
	add.s32 	%r385, %r488, 4;
	setp.lt.s32 	%p106, %r510, %r135;
	add.s32 	%r386, %r489, 2;
	selp.b32 	%r387, %r510, %r386, %p106;
	selp.b32 	%r388, %r385, %r387, %p105;
	mad.lo.s32 	%r389, %r388, %r136, %r4;
	mad.lo.s32 	%r390, %r389, %r137, %r5;
	mul.wide.s32 	%rd117, %r390, 4;
	add.s64 	%rd118, %rd2, %rd117;
	ld.global.f32 	%f233, [%rd118];
	add.f32 	%f234, %f270, %f233;
	add.s32 	%r391, %r510, 1;
	setp.lt.s32 	%p107, %r391, 0;
	add.s32 	%r392, %r488, 3;
	setp.lt.s32 	%p108, %r391, %r135;
	add.s32 	%r393, %r489, 1;
	selp.b32 	%r394, %r391, %r393, %p108;
	selp.b32 	%r395, %r392, %r394, %p107;
	mad.lo.s32 	%r396, %r395, %r136, %r4;
	mad.lo.s32 	%r397, %r396, %r137, %r5;
	mul.wide.s32 	%rd119, %r397, 4;
	add.s64 	%rd120, %rd2, %rd119;
	ld.global.f32 	%f235, [%rd120];
	add.f32 	%f236, %f234, %f235;
	add.s32 	%r398, %r510, 2;
	setp.lt.s32 	%p109, %r398, 0;
	add.s32 	%r399, %r488, 2;
	setp.lt.s32 	%p110, %r398, %r135;
	add.s32 	%r400, %r489, -5;
	selp.b32 	%r401, %r398, %r489, %p110;
	selp.b32 	%r402, %r399, %r401, %p109;
	mad.lo.s32 	%r403, %r402, %r136, %r4;
	mad.lo.s32 	%r404, %r403, %r137, %r5;
	mul.wide.s32 	%rd121, %r404, 4;
	add.s64 	%rd122, %rd2, %rd121;
	ld.global.f32 	%f237, [%rd122];
	add.f32 	%f238, %f236, %f237;
	add.s32 	%r405, %r510, 3;
	setp.lt.s32 	%p111, %r405, 0;
	add.s32 	%r406, %r488, 1;
	setp.lt.s32 	%p112, %r405, %r135;
	add.s32 	%r407, %r489, -1;
	selp.b32 	%r408, %r405, %r407, %p112;
	selp.b32 	%r409, %r406, %r408, %p111;
	mad.lo.s32 	%r410, %r409, %r136, %r4;
	mad.lo.s32 	%r411, %r410, %r137, %r5;
	mul.wide.s32 	%rd123, %r411, 4;
	add.s64 	%rd124, %rd2, %rd123;
	ld.global.f32 	%f239, [%rd124];
	add.f32 	%f240, %f238, %f239;
	add.s32 	%r412, %r510, 4;
	setp.lt.s32 	%p113, %r412, 0;
	setp.lt.s32 	%p114, %r412, %r135;
	add.s32 	%r413, %r489, -2;
	selp.b32 	%r414, %r412, %r413, %p114;
	selp.b32 	%r415, %r488, %r414, %p113;
	mad.lo.s32 	%r416, %r415, %r136, %r4;
	mad.lo.s32 	%r417, %r416, %r137, %r5;
	mul.wide.s32 	%rd125, %r417, 4;
	add.s64 	%rd126, %rd2, %rd125;
	ld.global.f32 	%f241, [%rd126];
	add.f32 	%f242, %f240, %f241;
	add.s32 	%r418, %r510, 5;
	setp.lt.s32 	%p115, %r418, 0;
	add.s32 	%r419, %r488, -1;
	setp.lt.s32 	%p116, %r418, %r135;
	add.s32 	%r420, %r489, -3;
	selp.b32 	%r421, %r418, %r420, %p116;
	selp.b32 	%r422, %r419, %r421, %p115;
	mad.lo.s32 	%r423, %r422, %r136, %r4;
	mad.lo.s32 	%r424, %r423, %r137, %r5;
	mul.wide.s32 	%rd127, %r424, 4;
	add.s64 	%rd128, %rd2, %rd127;
	ld.global.f32 	%f243, [%rd128];
	add.f32 	%f244, %f242, %f243;
	add.s32 	%r425, %r510, 6;
	setp.lt.s32 	%p117, %r425, 0;
	add.s32 	%r426, %r488, -2;
	setp.lt.s32 	%p118, %r425, %r135;
	add.s32 	%r427, %r489, -4;
	selp.b32 	%r428, %r425, %r427, %p118;
	selp.b32 	%r429, %r426, %r428, %p117;
	mad.lo.s32 	%r430, %r429, %r136, %r4;
	mad.lo.s32 	%r431, %r430, %r137, %r5;
	mul.wide.s32 	%rd129, %r431, 4;
	add.s64 	%rd130, %rd2, %rd129;
	ld.global.f32 	%f245, [%rd130];
	add.f32 	%f246, %f244, %f245;
	add.s32 	%r432, %r510, 7;
	setp.lt.s32 	%p119, %r432, 0;
	add.s32 	%r433, %r488, -3;
	setp.lt.s32 	%p120, %r432, %r135;
	selp.b32 	%r434, %r432, %r400, %p120;
	selp.b32 	%r435, %r433, %r434, %p119;
	mad.lo.s32 	%r436, %r435, %r136, %r4;
	mad.lo.s32 	%r437, %r436, %r137, %r5;
	mul.wide.s32 	%rd131, %r437, 4;
	add.s64 	%rd132, %rd2, %rd131;
	ld.global.f32 	%f247, [%rd132];
	add.f32 	%f270, %f246, %f247;
	add.s32 	%r510, %r510, 8;
	add.s32 	%r489, %r489, -8;
	add.s32 	%r488, %r488, -8;
	add.s32 	%r487, %r487, 8;
	setp.eq.s32 	%p121, %r487, 0;
	@%p121 bra 	$L__BB2_9;
	bra.uni 	$L__BB2_8;
$L__BB2_9:
	and.b32  	%r438, %r11, 6;
	setp.lt.u32 	%p122, %r438, 3;
	@%p122 bra 	$L__BB2_11;
	setp.lt.s32 	%p123, %r510, 0;
	neg.s32 	%r439, %r510;
	setp.lt.s32 	%p124, %r510, %r135;
	sub.s32 	%r440, %r10, %r510;
	selp.b32 	%r441, %r510, %r440, %p124;
	selp.b32 	%r442, %r439, %r441, %p123;
	mad.lo.s32 	%r443, %r442, %r136, %r4;
	mad.lo.s32 	%r444, %r443, %r137, %r5;
	mul.wide.s32 	%rd133, %r444, 4;
	add.s64 	%rd134, %rd2, %rd133;
	ld.global.f32 	%f248, [%rd134];
	add.f32 	%f249, %f270, %f248;
	add.s32 	%r445, %r510, 1;
	setp.lt.s32 	%p125, %r445, 0;
	not.b32 	%r446, %r510;
	setp.lt.s32 	%p126, %r445, %r135;
	sub.s32 	%r447, %r10, %r445;
	selp.b32 	%r448, %r445, %r447, %p126;
	selp.b32 	%r449, %r446, %r448, %p125;
	mad.lo.s32 	%r450, %r449, %r136, %r4;
	mad.lo.s32 	%r451, %r450, %r137, %r5;
	mul.wide.s32 	%rd135, %r451, 4;
	add.s64 	%rd136, %rd2, %rd135;
	ld.global.f32 	%f250, [%rd136];
	add.f32 	%f251, %f249, %f250;
	add.s32 	%r452, %r510, 2;
	setp.lt.s32 	%p127, %r452, 0;
	sub.s32 	%r453, -2, %r510;
	setp.lt.s32 	%p128, %r452, %r135;
	sub.s32 	%r454, %r10, %r452;
	selp.b32 	%r455, %r452, %r454, %p128;
	selp.b32 	%r456, %r453, %r455, %p127;
	mad.lo.s32 	%r457, %r456, %r136, %r4;
	mad.lo.s32 	%r458, %r457, %r137, %r5;
	mul.wide.s32 	%rd137, %r458, 4;
	add.s64 	%rd138, %rd2, %rd137;
	ld.global.f32 	%f252, [%rd138];
	add.f32 	%f253, %f251, %f252;
	add.s32 	%r459, %r510, 3;
	setp.lt.s32 	%p129, %r459, 0;
	sub.s32 	%r460, -3, %r510;
	setp.lt.s32 	%p130, %r459, %r135;
	sub.s32 	%r461, %r10, %r459;
	selp.b32 	%r462, %r459, %r461, %p130;
	selp.b32 	%r463, %r460, %r462, %p129;
	mad.lo.s32 	%r464, %r463, %r136, %r4;
	mad.lo.s32 	%r465, %r464, %r137, %r5;
	mul.wide.s32 	%rd139, %r465, 4;
	add.s64 	%rd140, %rd2, %rd139;
	ld.global.f32 	%f254, [%rd140];
	add.f32 	%f270, %f253, %f254;
	add.s32 	%r510, %r510, 4;
$L__BB2_11:
	and.b32  	%r466, %r138, 1;
	setp.eq.b32 	%p131, %r466, 1;
	not.pred 	%p132, %p131;
	@%p132 bra 	$L__BB2_13;
	setp.lt.s32 	%p133, %r510, 0;
	neg.s32 	%r467, %r510;
	setp.lt.s32 	%p134, %r510, %r135;
	sub.s32 	%r468, %r10, %r510;
	selp.b32 	%r469, %r510, %r468, %p134;
	selp.b32 	%r470, %r467, %r469, %p133;
	mad.lo.s32 	%r471, %r470, %r136, %r4;
	mad.lo.s32 	%r472, %r471, %r137, %r5;
	mul.wide.s32 	%rd141, %r472, 4;
	add.s64 	%rd142, %rd2, %rd141;
	ld.global.f32 	%f255, [%rd142];
	add.f32 	%f256, %f270, %f255;
	add.s32 	%r473, %r510, 1;
	setp.lt.s32 	%p135, %r473, 0;
	not.b32 	%r474, %r510;
	setp.lt.s32 	%p136, %r473, %r135;
	sub.s32 	%r475, %r10, %r473;
	selp.b32 	%r476, %r473, %r475, %p136;
	selp.b32 	%r477, %r474, %r476, %p135;
	mad.lo.s32 	%r478, %r477, %r136, %r4;
	mad.lo.s32 	%r479, %r478, %r137, %r5;
	mul.wide.s32 	%rd143, %r479, 4;
	add.s64 	%rd144, %rd2, %rd143;
	ld.global.f32 	%f257, [%rd144];
	add.f32 	%f270, %f256, %f257;
	add.s32 	%r510, %r510, 2;
$L__BB2_13:
	setp.lt.s32 	%p137, %r510, 0;
	neg.s32 	%r480, %r510;
	setp.lt.s32 	%p138, %r510, %r135;
	sub.s32 	%r481, %r10, %r510;
	selp.b32 	%r482, %r510, %r481, %p138;
	selp.b32 	%r483, %r480, %r482, %p137;
	mad.lo.s32 	%r484, %r483, %r136, %r4;
	mad.lo.s32 	%r485, %r484, %r137, %r5;
	mul.wide.s32 	%rd145, %r485, 4;
	add.s64 	%rd146, %rd2, %rd145;
	ld.global.f32 	%f258, [%rd146];
	add.f32 	%f287, %f270, %f258;
	bra.uni 	$L__BB2_63;
$L__BB2_14:
	sub.s32 	%r513, %r4, %r138;
	setp.gt.s32 	%p59, %r513, %r7;
	mov.b32 	%r529, 0;
	mov.f32 	%f287, 0f00000000;
	@%p59 bra 	$L__BB2_63;
	shl.b32 	%r264, %r136, 1;
	add.s32 	%r26, %r264, -2;
	mul.lo.s32 	%r27, %r3, %r136;
	shl.b32 	%r28, %r138, 1;
	or.b32  	%r529, %r28, 1;
	setp.lt.u32 	%p60, %r28, 7;
	mov.f32 	%f273, 0f00000000;
	@%p60 bra 	$L__BB2_18;
	add.s32 	%r266, %r138, %r264;
	sub.s32 	%r267, %r266, %r4;
	add.s32 	%r493, %r267, -4;
	sub.s32 	%r268, %r138, %r4;
	add.s32 	%r492, %r268, -4;
	and.b32  	%r269, %r529, -8;
	neg.s32 	%r491, %r269;
	mov.f32 	%f273, 0f00000000;
$L__BB2_17:
	.pragma "nounroll";
	setp.lt.s32 	%p61, %r513, 0;
	add.s32 	%r270, %r492, 4;
	setp.lt.s32 	%p62, %r513, %r136;
	add.s32 	%r271, %r493, 2;
	selp.b32 	%r272, %r513, %r271, %p62;
	selp.b32 	%r273, %r270, %r272, %p61;
	add.s32 	%r274, %r273, %r27;
	mad.lo.s32 	%r275, %r274, %r137, %r5;
	mul.wide.s32 	%rd80, %r275, 4;
	add.s64 	%rd81, %rd2, %rd80;
	ld.global.f32 	%f198, [%rd81];
	add.f32 	%f199, %f273, %f198;
	add.s32 	%r276, %r513, 1;
	setp.lt.s32 	%p63, %r276, 0;
	add.s32 	%r277, %r492, 3;
	setp.lt.s32 	%p64, %r276, %r136;
	add.s32 	%r278, %r493, 1;
	selp.b32 	%r279, %r276, %r278, %p64;
	selp.b32 	%r280, %r277, %r279, %p63;
	add.s32 	%r281, %r280, %r27;
	mad.lo.s32 	%r282, %r281, %r137, %r5;
	mul.wide.s32 	%rd82, %r282, 4;
	add.s64 	%rd83, %rd2, %rd82;
	ld.global.f32 	%f200, [%rd83];
	add.f32 	%f201, %f199, %f200;
	add.s32 	%r283, %r513, 2;
	setp.lt.s32 	%p65, %r283, 0;
	add.s32 	%r284, %r492, 2;
	setp.lt.s32 	%p66, %r283, %r136;
	add.s32 	%r285, %r493, -5;
	selp.b32 	%r286, %r283, %r493, %p66;
	selp.b32 	%r287, %r284, %r286, %p65;
	add.s32 	%r288, %r287, %r27;
	mad.lo.s32 	%r289, %r288, %r137, %r5;
	mul.wide.s32 	%rd84, %r289, 4;
	add.s64 	%rd85, %rd2, %rd84;
	ld.global.f32 	%f202, [%rd85];
	add.f32 	%f203, %f201, %f202;
	add.s32 	%r290, %r513, 3;
	setp.lt.s32 	%p67, %r290, 0;
	add.s32 	%r291, %r492, 1;
	setp.lt.s32 	%p68, %r290, %r136;
	add.s32 	%r292, %r493, -1;
	selp.b32 	%r293, %r290, %r292, %p68;
	selp.b32 	%r294, %r291, %r293, %p67;
	add.s32 	%r295, %r294, %r27;
	mad.lo.s32 	%r296, %r295, %r137, %r5;
	mul.wide.s32 	%rd86, %r296, 4;
	add.s64 	%rd87, %rd2, %rd86;
	ld.global.f32 	%f204, [%rd87];
	add.f32 	%f205, %f203, %f204;
	add.s32 	%r297, %r513, 4;
	setp.lt.s32 	%p69, %r297, 0;
	setp.lt.s32 	%p70, %r297, %r136;
	add.s32 	%r298, %r493, -2;
	selp.b32 	%r299, %r297, %r298, %p70;
	selp.b32 	%r300, %r492, %r299, %p69;
	add.s32 	%r301, %r300, %r27;
	mad.lo.s32 	%r302, %r301, %r137, %r5;
	mul.wide.s32 	%rd88, %r302, 4;
	add.s64 	%rd89, %rd2, %rd88;
	ld.global.f32 	%f206, [%rd89];
	add.f32 	%f207, %f205, %f206;
	add.s32 	%r303, %r513, 5;
	setp.lt.s32 	%p71, %r303, 0;
	add.s32 	%r304, %r492, -1;
	setp.lt.s32 	%p72, %r303, %r136;
	add.s32 	%r305, %r493, -3;
	selp.b32 	%r306, %r303, %r305, %p72;
	selp.b32 	%r307, %r304, %r306, %p71;
	add.s32 	%r308, %r307, %r27;
	mad.lo.s32 	%r309, %r308, %r137, %r5;
	mul.wide.s32 	%rd90, %r309, 4;
	add.s64 	%rd91, %rd2, %rd90;
	ld.global.f32 	%f208, [%rd91];
	add.f32 	%f209, %f207, %f208;
	add.s32 	%r310, %r513, 6;
	setp.lt.s32 	%p73, %r310, 0;
	add.s32 	%r311, %r492, -2;
	setp.lt.s32 	%p74, %r310, %r136;
	add.s32 	%r312, %r493, -4;
	selp.b32 	%r313, %r310, %r312, %p74;
	selp.b32 	%r314, %r311, %r313, %p73;
	add.s32 	%r315, %r314, %r27;
	mad.lo.s32 	%r316, %r315, %r137, %r5;
	mul.wide.s32 	%rd92, %r316, 4;
	add.s64 	%rd93, %rd2, %rd92;
	ld.global.f32 	%f210, [%rd93];
	add.f32 	%f211, %f209, %f210;
	add.s32 	%r317, %r513, 7;
	setp.lt.s32 	%p75, %r317, 0;
	add.s32 	%r318, %r492, -3;
	setp.lt.s32 	%p76, %r317, %r136;
	selp.b32 	%r319, %r317, %r285, %p76;
	selp.b32 	%r320, %r318, %r319, %p75;
	add.s32 	%r321, %r320, %r27;
	mad.lo.s32 	%r322, %r321, %r137, %r5;
	mul.wide.s32 	%rd94, %r322, 4;
	add.s64 	%rd95, %rd2, %rd94;
	ld.global.f32 	%f212, [%rd95];
	add.f32 	%f273, %f211, %f212;
	add.s32 	%r513, %r513, 8;
	add.s32 	%r493, %r493, -8;
	add.s32 	%r492, %r492, -8;
	add.s32 	%r491, %r491, 8;
	setp.eq.s32 	%p77, %r491, 0;
	@%p77 bra 	$L__BB2_18;
	bra.uni 	$L__BB2_17;
$L__BB2_18:
	and.b32  	%r323, %r28, 6;
	setp.lt.u32 	%p78, %r323, 3;
	@%p78 bra 	$L__BB2_20;
	setp.lt.s32 	%p79, %r513, 0;
	neg.s32 	%r324, %r513;
	setp.lt.s32 	%p80, %r513, %r136;
	sub.s32 	%r325, %r26, %r513;
	selp.b32 	%r326, %r513, %r325, %p80;
	selp.b32 	%r327, %r324, %r326, %p79;
	add.s32 	%r328, %r327, %r27;
	mad.lo.s32 	%r329, %r328, %r137, %r5;
	mul.wide.s32 	%rd96, %r329, 4;
	add.s64 	%rd97, %rd2, %rd96;
	ld.global.f32 	%f213, [%rd97];
	add.f32 	%f214, %f273, %f213;
	add.s32 	%r330, %r513, 1;
	setp.lt.s32 	%p81, %r330, 0;
	not.b32 	%r331, %r513;
	setp.lt.s32 	%p82, %r330, %r136;
	sub.s32 	%r332, %r26, %r330;
	selp.b32 	%r333, %r330, %r332, %p82;
	selp.b32 	%r334, %r331, %r333, %p81;
	add.s32 	%r335, %r334, %r27;
	mad.lo.s32 	%r336, %r335, %r137, %r5;
	mul.wide.s32 	%rd98, %r336, 4;
	add.s64 	%rd99, %rd2, %rd98;
	ld.global.f32 	%f215, [%rd99];
	add.f32 	%f216, %f214, %f215;
	add.s32 	%r337, %r513, 2;
	setp.lt.s32 	%p83, %r337, 0;
	sub.s32 	%r338, -2, %r513;
	setp.lt.s32 	%p84, %r337, %r136;
	sub.s32 	%r339, %r26, %r337;
	selp.b32 	%r340, %r337, %r339, %p84;
	selp.b32 	%r341, %r338, %r340, %p83;
	add.s32 	%r342, %r341, %r27;
	mad.lo.s32 	%r343, %r342, %r137, %r5;
	mul.wide.s32 	%rd100, %r343, 4;
	add.s64 	%rd101, %rd2, %rd100;
	ld.global.f32 	%f217, [%rd101];
	add.f32 	%f218, %f216, %f217;
	add.s32 	%r344, %r513, 3;
	setp.lt.s32 	%p85, %r344, 0;
	sub.s32 	%r345, -3, %r513;
	setp.lt.s32 	%p86, %r344, %r136;
	sub.s32 	%r346, %r26, %r344;
	selp.b32 	%r347, %r344, %r346, %p86;
	selp.b32 	%r348, %r345, %r347, %p85;
	add.s32 	%r349, %r348, %r27;
	mad.lo.s32 	%r350, %r349, %r137, %r5;
	mul.wide.s32 	%rd102, %r350, 4;
	add.s64 	%rd103, %rd2, %rd102;
	ld.global.f32 	%f219, [%rd103];
	add.f32 	%f273, %f218, %f219;
	add.s32 	%r513, %r513, 4;
$L__BB2_20:
	and.b32  	%r351, %r138, 1;
	setp.eq.b32 	%p87, %r351, 1;
	not.pred 	%p88, %p87;
	@%p88 bra 	$L__BB2_22;
	setp.lt.s32 	%p89, %r513, 0;
	neg.s32 	%r352, %r513;
	setp.lt.s32 	%p90, %r513, %r136;
	sub.s32 	%r353, %r26, %r513;
	selp.b32 	%r354, %r513, %r353, %p90;
	selp.b32 	%r355, %r352, %r354, %p89;
	add.s32 	%r356, %r355, %r27;
	mad.lo.s32 	%r357, %r356, %r137, %r5;
	mul.wide.s32 	%rd104, %r357, 4;
	add.s64 	%rd105, %rd2, %rd104;
	ld.global.f32 	%f220, [%rd105];
	add.f32 	%f221, %f273, %f220;
	add.s32 	%r358, %r513, 1;
	setp.lt.s32 	%p91, %r358, 0;
	not.b32 	%r359, %r513;
	setp.lt.s32 	%p92, %r358, %r136;
	sub.s32 	%r360, %r26, %r358;
	selp.b32 	%r361, %r358, %r360, %p92;
	selp.b32 	%r362, %r359, %r361, %p91;
	add.s32 	%r363, %r362, %r27;
	mad.lo.s32 	%r364, %r363, %r137, %r5;
	mul.wide.s32 	%rd106, %r364, 4;
	add.s64 	%rd107, %rd2, %rd106;
	ld.global.f32 	%f222, [%rd107];
	add.f32 	%f273, %f221, %f222;
	add.s32 	%r513, %r513, 2;
$L__BB2_22:
	setp.lt.s32 	%p93, %r513, 0;
	neg.s32 	%r365, %r513;
	setp.lt.s32 	%p94, %r513, %r136;
	sub.s32 	%r366, %r26, %r513;
	selp.b32 	%r367, %r513, %r366, %p94;
	selp.b32 	%r368, %r365, %r367, %p93;
	add.s32 	%r369, %r368, %r27;
	mad.lo.s32 	%r370, %r369, %r137, %r5;
	mul.wide.s32 	%rd108, %r370, 4;
	add.s64 	%rd109, %rd2, %rd108;
	ld.global.f32 	%f223, [%rd109];
	add.f32 	%f287, %f273, %f223;
	bra.uni 	$L__BB2_63;
$L__BB2_23:
	sub.s32 	%r521, %r5, %r138;
	setp.gt.s32 	%p14, %r521, %r8;
	mov.b32 	%r529, 0;
	mov.f32 	%f287, 0f00000000;
	@%p14 bra 	$L__BB2_63;
	shl.b32 	%r158, %r137, 1;
	add.s32 	%r43, %r158, -2;
	mad.lo.s32 	%r159, %r3, %r136, %r4;
	mul.lo.s32 	%r44, %r159, %r137;
	shl.b32 	%r45, %r138, 1;
	or.b32  	%r529, %r45, 1;
	setp.lt.u32 	%p15, %r45, 7;
	mov.f32 	%f280, 0f00000000;
	@%p15 bra 	$L__BB2_27;
	add.s32 	%r161, %r138, %r158;
	sub.s32 	%r162, %r161, %r5;
	add.s32 	%r497, %r162, -4;
	sub.s32 	%r163, %r138, %r5;
	add.s32 	%r496, %r163, -4;
	and.b32  	%r164, %r529, -8;
	neg.s32 	%r495, %r164;
	mov.f32 	%f280, 0f00000000;
$L__BB2_26:
	.pragma "nounroll";
	setp.lt.s32 	%p16, %r521, 0;
	add.s32 	%r165, %r496, 4;
	setp.lt.s32 	%p17, %r521, %r137;
	add.s32 	%r166, %r497, 2;
	selp.b32 	%r167, %r521, %r166, %p17;
	selp.b32 	%r168, %r165, %r167, %p16;
	add.s32 	%r169, %r168, %r44;
	mul.wide.s32 	%rd14, %r169, 4;
	add.s64 	%rd15, %rd2, %rd14;
	ld.global.f32 	%f112, [%rd15];
	add.f32 	%f113, %f280, %f112;
	add.s32 	%r170, %r521, 1;
	setp.lt.s32 	%p18, %r170, 0;
	add.s32 	%r171, %r496, 3;
	setp.lt.s32 	%p19, %r170, %r137;
	add.s32 	%r172, %r497, 1;
	selp.b32 	%r173, %r170, %r172, %p19;
	selp.b32 	%r174, %r171, %r173, %p18;
	add.s32 	%r175, %r174, %r44;
	mul.wide.s32 	%rd16, %r175, 4;
	add.s64 	%rd17, %rd2, %rd16;
	ld.global.f32 	%f114, [%rd17];
	add.f32 	%f115, %f113, %f114;
	add.s32 	%r176, %r521, 2;
	setp.lt.s32 	%p20, %r176, 0;
	add.s32 	%r177, %r496, 2;
	setp.lt.s32 	%p21, %r176, %r137;
	add.s32 	%r178, %r497, -5;
	selp.b32 	%r179, %r176, %r497, %p21;
	selp.b32 	%r180, %r177, %r179, %p20;
	add.s32 	%r181, %r180, %r44;
	mul.wide.s32 	%rd18, %r181, 4;
	add.s64 	%rd19, %rd2, %rd18;
	ld.global.f32 	%f116, [%rd19];
	add.f32 	%f117, %f115, %f116;
	add.s32 	%r182, %r521, 3;
	setp.lt.s32 	%p22, %r182, 0;
	add.s32 	%r183, %r496, 1;
	setp.lt.s32 	%p23, %r182, %r137;
	add.s32 	%r184, %r497, -1;
	selp.b32 	%r185, %r182, %r184, %p23;
	selp.b32 	%r186, %r183, %r185, %p22;
	add.s32 	%r187, %r186, %r44;
	mul.wide.s32 	%rd20, %r187, 4;
	add.s64 	%rd21, %rd2, %rd20;
	ld.global.f32 	%f118, [%rd21];
	add.f32 	%f119, %f117, %f118;
	add.s32 	%r188, %r521, 4;
	setp.lt.s32 	%p24, %r188, 0;
	setp.lt.s32 	%p25, %r188, %r137;
	add.s32 	%r189, %r497, -2;
	selp.b32 	%r190, %r188, %r189, %p25;
	selp.b32 	%r191, %r496, %r190, %p24;
	add.s32 	%r192, %r191, %r44;
	mul.wide.s32 	%rd22, %r192, 4;
	add.s64 	%rd23, %rd2, %rd22;
	ld.global.f32 	%f120, [%rd23];
	add.f32 	%f121, %f119, %f120;
	add.s32 	%r193, %r521, 5;
	setp.lt.s32 	%p26, %r193, 0;
	add.s32 	%r194, %r496, -1;
	setp.lt.s32 	%p27, %r193, %r137;
	add.s32 	%r195, %r497, -3;
	selp.b32 	%r196, %r193, %r195, %p27;
	selp.b32 	%r197, %r194, %r196, %p26;
	add.s32 	%r198, %r197, %r44;
	mul.wide.s32 	%rd24, %r198, 4;
	add.s64 	%rd25, %rd2, %rd24;
	ld.global.f32 	%f122, [%rd25];
	add.f32 	%f123, %f121, %f122;
	add.s32 	%r199, %r521, 6;
	setp.lt.s32 	%p28, %r199, 0;
	add.s32 	%r200, %r496, -2;
	setp.lt.s32 	%p29, %r199, %r137;
	add.s32 	%r201, %r497, -4;
	selp.b32 	%r202, %r199, %r201, %p29;
	selp.b32 	%r203, %r200, %r202, %p28;
	add.s32 	%r204, %r203, %r44;
	mul.wide.s32 	%rd26, %r204, 4;
	add.s64 	%rd27, %rd2, %rd26;
	ld.global.f32 	%f124, [%rd27];
	add.f32 	%f125, %f123, %f124;
	add.s32 	%r205, %r521, 7;
	setp.lt.s32 	%p30, %r205, 0;
	add.s32 	%r206, %r496, -3;
	setp.lt.s32 	%p31, %r205, %r137;
	selp.b32 	%r207, %r205, %r178, %p31;
	selp.b32 	%r208, %r206, %r207, %p30;
	add.s32 	%r209, %r208, %r44;
	mul.wide.s32 	%rd28, %r209, 4;
	add.s64 	%rd29, %rd2, %rd28;
	ld.global.f32 	%f126, [%rd29];
	add.f32 	%f280, %f125, %f126;
	add.s32 	%r521, %r521, 8;
	add.s32 	%r497, %r497, -8;
	add.s32 	%r496, %r496, -8;
	add.s32 	%r495, %r495, 8;
	setp.eq.s32 	%p32, %r495, 0;
	@%p32 bra 	$L__BB2_27;
	bra.uni 	$L__BB2_26;
$L__BB2_27:
	and.b32  	%r210, %r45, 6;
	setp.lt.u32 	%p33, %r210, 3;
	@%p33 bra 	$L__BB2_29;
	setp.lt.s32 	%p34, %r521, 0;
	neg.s32 	%r211, %r521;
	setp.lt.s32 	%p35, %r521, %r137;
	sub.s32 	%r212, %r43, %r521;
	selp.b32 	%r213, %r521, %r212, %p35;
	selp.b32 	%r214, %r211, %r213, %p34;
	add.s32 	%r215, %r214, %r44;
	mul.wide.s32 	%rd30, %r215, 4;
	add.s64 	%rd31, %rd2, %rd30;
	ld.global.f32 	%f127, [%rd31];
	add.f32 	%f128, %f280, %f127;
	add.s32 	%r216, %r521, 1;
	setp.lt.s32 	%p36, %r216, 0;
	not.b32 	%r217, %r521;
	setp.lt.s32 	%p37, %r216, %r137;
	sub.s32 	%r218, %r43, %r216;
	selp.b32 	%r219, %r216, %r218, %p37;
	selp.b32 	%r220, %r217, %r219, %p36;
	add.s32 	%r221, %r220, %r44;
	mul.wide.s32 	%rd32, %r221, 4;
	add.s64 	%rd33, %rd2, %rd32;
	ld.global.f32 	%f129, [%rd33];
	add.f32 	%f130, %f128, %f129;
	add.s32 	%r222, %r521, 2;
	setp.lt.s32 	%p38, %r222, 0;
	sub.s32 	%r223, -2, %r521;
	setp.lt.s32 	%p39, %r222, %r137;
	sub.s32 	%r224, %r43, %r222;
	selp.b32 	%r225, %r222, %r224, %p39;
	selp.b32 	%r226, %r223, %r225, %p38;
	add.s32 	%r227, %r226, %r44;
	mul.wide.s32 	%rd34, %r227, 4;
	add.s64 	%rd35, %rd2, %rd34;
	ld.global.f32 	%f131, [%rd35];
	add.f32 	%f132, %f130, %f131;
	add.s32 	%r228, %r521, 3;
	setp.lt.s32 	%p40, %r228, 0;
	sub.s32 	%r229, -3, %r521;
	setp.lt.s32 	%p41, %r228, %r137;
	sub.s32 	%r230, %r43, %r228;
	selp.b32 	%r231, %r228, %r230, %p41;
	selp.b32 	%r232, %r229, %r231, %p40;
	add.s32 	%r233, %r232, %r44;
	mul.wide.s32 	%rd36, %r233, 4;
	add.s64 	%rd37, %rd2, %rd36;
	ld.global.f32 	%f133, [%rd37];
	add.f32 	%f280, %f132, %f133;
	add.s32 	%r521, %r521, 4;
$L__BB2_29:
	and.b32  	%r234, %r138, 1;
	setp.eq.b32 	%p42, %r234, 1;
	not.pred 	%p43, %p42;
	@%p43 bra 	$L__BB2_31;
	setp.lt.s32 	%p44, %r521, 0;
	neg.s32 	%r235, %r521;
	setp.lt.s32 	%p45, %r521, %r137;
	sub.s32 	%r236, %r43, %r521;
	selp.b32 	%r237, %r521, %r236, %p45;
	selp.b32 	%r238, %r235, %r237, %p44;
	add.s32 	%r239, %r238, %r44;
	mul.wide.s32 	%rd38, %r239, 4;
	add.s64 	%rd39, %rd2, %rd38;
	ld.global.f32 	%f134, [%rd39];
	add.f32 	%f135, %f280, %f134;
	add.s32 	%r240, %r521, 1;
	setp.lt.s32 	%p46, %r240, 0;
	not.b32 	%r241, %r521;
	setp.lt.s32 	%p47, %r240, %r137;
	sub.s32 	%r242, %r43, %r240;
	selp.b32 	%r243, %r240, %r242, %p47;
	selp.b32 	%r244, %r241, %r243, %p46;
	add.s32 	%r245, %r244, %r44;
	mul.wide.s32 	%rd40, %r245, 4;
	add.s64 	%rd41, %rd2, %rd40;
	ld.global.f32 	%f136, [%rd41];
	add.f32 	%f280, %f135, %f136;
	add.s32 	%r521, %r521, 2;
$L__BB2_31:
	setp.lt.s32 	%p48, %r521, 0;
	neg.s32 	%r246, %r521;
	setp.lt.s32 	%p49, %r521, %r137;
	sub.s32 	%r247, %r43, %r521;
	selp.b32 	%r248, %r521, %r247, %p49;
	selp.b32 	%r249, %r246, %r248, %p48;
	add.s32 	%r250, %r249, %r44;
	mul.wide.s32 	%rd42, %r250, 4;
	add.s64 	%rd43, %rd2, %rd42;
	ld.global.f32 	%f137, [%rd43];
	add.f32 	%f287, %f280, %f137;
	bra.uni 	$L__BB2_63;
$L__BB2_32:
	sub.s32 	%r499, %r3, %r138;
	setp.gt.s32 	%p98, %r499, %r6;
	mov.b32 	%r529, 0;
	mov.f32 	%f287, 0f00000000;
	@%p98 bra 	$L__BB2_63;
	mad.lo.s32 	%r60, %r4, %r137, %r5;
	mov.f32 	%f287, 0f00000000;
	mov.b32 	%r500, 0;
	mul.wide.s32 	%rd111, %r2, 4;
$L__BB2_34:
	mad.lo.s32 	%r63, %r2, %r499, %r60;
	mul.wide.s32 	%rd110, %r63, 4;
	add.s64 	%rd3, %rd2, %rd110;
	ld.global.f32 	%f226, [%rd3];
	add.f32 	%f287, %f287, %f226;
	add.s32 	%r529, %r500, 1;
	setp.ge.s32 	%p99, %r499, %r6;
	@%p99 bra 	$L__BB2_36;
	add.s64 	%rd112, %rd3, %rd111;
	ld.global.f32 	%f227, [%rd112];
	add.f32 	%f287, %f287, %f227;
	add.s32 	%r529, %r500, 2;
$L__BB2_36:
	add.s32 	%r373, %r499, 2;
	setp.gt.s32 	%p100, %r373, %r6;
	@%p100 bra 	$L__BB2_38;
	shl.b32 	%r374, %r2, 1;
	add.s32 	%r375, %r63, %r374;
	mul.wide.s32 	%rd113, %r375, 4;
	add.s64 	%rd114, %rd2, %rd113;
	ld.global.f32 	%f228, [%rd114];
	add.f32 	%f287, %f287, %f228;
	add.s32 	%r529, %r529, 1;
$L__BB2_38:
	add.s32 	%r376, %r499, 3;
	setp.gt.s32 	%p101, %r376, %r6;
	@%p101 bra 	$L__BB2_40;
	mad.lo.s32 	%r377, %r2, 3, %r63;
	mul.wide.s32 	%rd115, %r377, 4;
	add.s64 	%rd116, %rd2, %rd115;
	ld.global.f32 	%f229, [%rd116];
	add.f32 	%f287, %f287, %f229;
	add.s32 	%r529, %r529, 1;
$L__BB2_40:
	add.s32 	%r499, %r499, 4;
	setp.gt.s32 	%p102, %r499, %r6;
	mov.u32 	%r500, %r529;
	@%p102 bra 	$L__BB2_63;
	bra.uni 	$L__BB2_34;
$L__BB2_41:
	setp.lt.s32 	%p50, %r4, %r138;
	add.s32 	%r7, %r4, %r138;
	setp.ge.s32 	%p51, %r7, %r136;
	or.pred  	%p52, %p50, %p51;
	@%p52 bra 	$L__BB2_14;
	sub.s32 	%r516, %r4, %r138;
	setp.gt.s32 	%p53, %r516, %r7;
	mov.b32 	%r529, 0;
	mov.f32 	%f287, 0f00000000;
	@%p53 bra 	$L__BB2_63;
	mul.lo.s32 	%r73, %r3, %r136;
	shl.b32 	%r74, %r138, 1;
	or.b32  	%r529, %r74, 1;
	setp.lt.u32 	%p54, %r74, 15;
	mov.f32 	%f287, 0f00000000;
	@%p54 bra 	$L__BB2_46;
	add.s32 	%r252, %r4, %r73;
	sub.s32 	%r253, %r252, %r138;
	mad.lo.s32 	%r505, %r137, %r253, %r5;
	shl.b32 	%r77, %r137, 4;
	and.b32  	%r254, %r529, -16;
	neg.s32 	%r504, %r254;
	mov.f32 	%f287, 0f00000000;
	mul.wide.s32 	%rd46, %r137, 4;
$L__BB2_45:
	.pragma "nounroll";
	mul.wide.s32 	%rd44, %r505, 4;
	add.s64 	%rd45, %rd2, %rd44;
	ld.global.f32 	%f141, [%rd45];
	add.f32 	%f142, %f287, %f141;
	add.s64 	%rd47, %rd45, %rd46;
	ld.global.f32 	%f143, [%rd47];
	add.f32 	%f144, %f142, %f143;
	add.s64 	%rd48, %rd47, %rd46;
	ld.global.f32 	%f145, [%rd48];
	add.f32 	%f146, %f144, %f145;
	add.s64 	%rd49, %rd48, %rd46;
	ld.global.f32 	%f147, [%rd49];
	add.f32 	%f148, %f146, %f147;
	add.s64 	%rd50, %rd49, %rd46;
	ld.global.f32 	%f149, [%rd50];
	add.f32 	%f150, %f148, %f149;
	add.s64 	%rd51, %rd50, %rd46;
	ld.global.f32 	%f151, [%rd51];
	add.f32 	%f152, %f150, %f151;
	add.s64 	%rd52, %rd51, %rd46;
	ld.global.f32 	%f153, [%rd52];
	add.f32 	%f154, %f152, %f153;
	add.s64 	%rd53, %rd52, %rd46;
	ld.global.f32 	%f155, [%rd53];
	add.f32 	%f156, %f154, %f155;
	add.s64 	%rd54, %rd53, %rd46;
	ld.global.f32 	%f157, [%rd54];
	add.f32 	%f158, %f156, %f157;
	add.s64 	%rd55, %rd54, %rd46;
	ld.global.f32 	%f159, [%rd55];
	add.f32 	%f160, %f158, %f159;
	add.s64 	%rd56, %rd55, %rd46;
	ld.global.f32 	%f161, [%rd56];
	add.f32 	%f162, %f160, %f161;
	add.s64 	%rd57, %rd56, %rd46;
	ld.global.f32 	%f163, [%rd57];
	add.f32 	%f164, %f162, %f163;
	add.s64 	%rd58, %rd57, %rd46;
	ld.global.f32 	%f165, [%rd58];
	add.f32 	%f166, %f164, %f165;
	add.s64 	%rd59, %rd58, %rd46;
	ld.global.f32 	%f167, [%rd59];
	add.f32 	%f168, %f166, %f167;
	add.s64 	%rd60, %rd59, %rd46;
	ld.global.f32 	%f169, [%rd60];
	add.f32 	%f170, %f168, %f169;
	add.s64 	%rd61, %rd60, %rd46;
	ld.global.f32 	%f171, [%rd61];
	add.f32 	%f287, %f170, %f171;
	add.s32 	%r516, %r516, 16;
	add.s32 	%r505, %r505, %r77;
	add.s32 	%r504, %r504, 16;
	setp.eq.s32 	%p55, %r504, 0;
	@%p55 bra 	$L__BB2_46;
	bra.uni 	$L__BB2_45;
$L__BB2_46:
	and.b32  	%r255, %r74, 14;
	setp.lt.u32 	%p56, %r255, 7;
	@%p56 bra 	$L__BB2_48;
	add.s32 	%r256, %r516, %r73;
	mad.lo.s32 	%r257, %r256, %r137, %r5;
	mul.wide.s32 	%rd62, %r257, 4;
	add.s64 	%rd63, %rd2, %rd62;
	ld.global.f32 	%f172, [%rd63];
	add.f32 	%f173, %f287, %f172;
	mul.wide.s32 	%rd64, %r137, 4;
	add.s64 	%rd65, %rd63, %rd64;
	ld.global.f32 	%f174, [%rd65];
	add.f32 	%f175, %f173, %f174;
	add.s64 	%rd66, %rd65, %rd64;
	ld.global.f32 	%f176, [%rd66];
	add.f32 	%f177, %f175, %f176;
	add.s64 	%rd67, %rd66, %rd64;
	ld.global.f32 	%f178, [%rd67];
	add.f32 	%f179, %f177, %f178;
	add.s64 	%rd68, %rd67, %rd64;
	ld.global.f32 	%f180, [%rd68];
	add.f32 	%f181, %f179, %f180;
	add.s64 	%rd69, %rd68, %rd64;
	ld.global.f32 	%f182, [%rd69];
	add.f32 	%f183, %f181, %f182;
	add.s64 	%rd70, %rd69, %rd64;
	ld.global.f32 	%f184, [%rd70];
	add.f32 	%f185, %f183, %f184;
	add.s64 	%rd71, %rd70, %rd64;
	ld.global.f32 	%f186, [%rd71];
	add.f32 	%f287, %f185, %f186;
	add.s32 	%r516, %r516, 8;
$L__BB2_48:
	and.b32  	%r258, %r74, 6;
	setp.lt.u32 	%p57, %r258, 3;
	@%p57 bra 	$L__BB2_50;
	add.s32 	%r259, %r516, %r73;
	mad.lo.s32 	%r260, %r259, %r137, %r5;
	mul.wide.s32 	%rd72, %r260, 4;
	add.s64 	%rd73, %rd2, %rd72;
	ld.global.f32 	%f187, [%rd73];
	add.f32 	%f188, %f287, %f187;
	mul.wide.s32 	%rd74, %r137, 4;
	add.s64 	%rd75, %rd73, %rd74;
	ld.global.f32 	%f189, [%rd75];
	add.f32 	%f190, %f188, %f189;
	add.s64 	%rd76, %rd75, %rd74;
	ld.global.f32 	%f191, [%rd76];
	add.f32 	%f192, %f190, %f191;
	add.s64 	%rd77, %rd76, %rd74;
	ld.global.f32 	%f193, [%rd77];
	add.f32 	%f287, %f192, %f193;
	add.s32 	%r516, %r516, 4;
$L__BB2_50:
	add.s32 	%r261, %r516, %r73;
	mad.lo.s32 	%r520, %r137, %r261, %r5;
	cvt.u16.u32 	%rs3, %r138;
	and.b16  	%rs4, %rs3, 1;
	mul.wide.u16 	%r262, %rs4, 2;
	neg.s32 	%r519, %r262;
$L__BB2_51:
	.pragma "nounroll";
	mul.wide.s32 	%rd78, %r520, 4;
	add.s64 	%rd79, %rd2, %rd78;
	ld.global.f32 	%f194, [%rd79];
	add.f32 	%f287, %f287, %f194;
	add.s32 	%r520, %r520, %r137;
	add.s32 	%r519, %r519, 1;
	setp.eq.s32 	%p58, %r519, 1;
	@%p58 bra 	$L__BB2_63;
	bra.uni 	$L__BB2_51;
$L__BB2_52:
	setp.lt.s32 	%p5, %r5, %r138;
	add.s32 	%r8, %r5, %r138;
	setp.ge.s32 	%p6, %r8, %r137;
	or.pred  	%p7, %p5, %p6;
	@%p7 bra 	$L__BB2_23;
	sub.s32 	%r524, %r5, %r138;
	setp.gt.s32 	%p8, %r524, %r8;
	mov.b32 	%r529, 0;
	mov.f32 	%f287, 0f00000000;
	@%p8 bra 	$L__BB2_63;
	mad.lo.s32 	%r149, %r3, %r136, %r4;
	mul.lo.s32 	%r86, %r149, %r137;
	shl.b32 	%r87, %r138, 1;
	or.b32  	%r529, %r87, 1;
	setp.lt.u32 	%p9, %r87, 15;
	mov.f32 	%f287, 0f00000000;
	@%p9 bra 	$L__BB2_57;
	add.s32 	%r150, %r5, %r86;
	sub.s32 	%r508, %r150, %r138;
	and.b32  	%r151, %r529, -16;
	neg.s32 	%r507, %r151;
	mov.f32 	%f287, 0f00000000;
$L__BB2_56:
	.pragma "nounroll";
	mul.wide.s32 	%rd6, %r508, 4;
	add.s64 	%rd7, %rd2, %rd6;
	ld.global.f32 	%f55, [%rd7];
	add.f32 	%f56, %f287, %f55;
	ld.global.f32 	%f57, [%rd7+4];
	add.f32 	%f58, %f56, %f57;
	ld.global.f32 	%f59, [%rd7+8];
	add.f32 	%f60, %f58, %f59;
	ld.global.f32 	%f61, [%rd7+12];
	add.f32 	%f62, %f60, %f61;
	ld.global.f32 	%f63, [%rd7+16];
	add.f32 	%f64, %f62, %f63;
	ld.global.f32 	%f65, [%rd7+20];
	add.f32 	%f66, %f64, %f65;
	ld.global.f32 	%f67, [%rd7+24];
	add.f32 	%f68, %f66, %f67;
	ld.global.f32 	%f69, [%rd7+28];
	add.f32 	%f70, %f68, %f69;
	ld.global.f32 	%f71, [%rd7+32];
	add.f32 	%f72, %f70, %f71;
	ld.global.f32 	%f73, [%rd7+36];
	add.f32 	%f74, %f72, %f73;
	ld.global.f32 	%f75, [%rd7+40];
	add.f32 	%f76, %f74, %f75;
	ld.global.f32 	%f77, [%rd7+44];
	add.f32 	%f78, %f76, %f77;
	ld.global.f32 	%f79, [%rd7+48];
	add.f32 	%f80, %f78, %f79;
	ld.global.f32 	%f81, [%rd7+52];
	add.f32 	%f82, %f80, %f81;
	ld.global.f32 	%f83, [%rd7+56];
	add.f32 	%f84, %f82, %f83;
	ld.global.f32 	%f85, [%rd7+60];
	add.f32 	%f287, %f84, %f85;
	add.s32 	%r524, %r524, 16;
	add.s32 	%r508, %r508, 16;
	add.s32 	%r507, %r507, 16;
	setp.eq.s32 	%p10, %r507, 0;
	@%p10 bra 	$L__BB2_57;
	bra.uni 	$L__BB2_56;
$L__BB2_57:
	and.b32  	%r152, %r87, 14;
	setp.lt.u32 	%p11, %r152, 7;
	@%p11 bra 	$L__BB2_59;
	add.s32 	%r153, %r524, %r86;
	mul.wide.s32 	%rd8, %r153, 4;
	add.s64 	%rd9, %rd2, %rd8;
	ld.global.f32 	%f86, [%rd9];
	add.f32 	%f87, %f287, %f86;
	ld.global.f32 	%f88, [%rd9+4];
	add.f32 	%f89, %f87, %f88;
	ld.global.f32 	%f90, [%rd9+8];
	add.f32 	%f91, %f89, %f90;
	ld.global.f32 	%f92, [%rd9+12];
	add.f32 	%f93, %f91, %f92;
	ld.global.f32 	%f94, [%rd9+16];
	add.f32 	%f95, %f93, %f94;
	ld.global.f32 	%f96, [%rd9+20];
	add.f32 	%f97, %f95, %f96;
	ld.global.f32 	%f98, [%rd9+24];
	add.f32 	%f99, %f97, %f98;
	ld.global.f32 	%f100, [%rd9+28];
	add.f32 	%f287, %f99, %f100;
	add.s32 	%r524, %r524, 8;
$L__BB2_59:
	and.b32  	%r154, %r87, 6;
	setp.lt.u32 	%p12, %r154, 3;
	@%p12 bra 	$L__BB2_61;
	add.s32 	%r155, %r524, %r86;
	mul.wide.s32 	%rd10, %r155, 4;
	add.s64 	%rd11, %rd2, %rd10;
	ld.global.f32 	%f101, [%rd11];
	add.f32 	%f102, %f287, %f101;
	ld.global.f32 	%f103, [%rd11+4];
	add.f32 	%f104, %f102, %f103;
	ld.global.f32 	%f105, [%rd11+8];
	add.f32 	%f106, %f104, %f105;
	ld.global.f32 	%f107, [%rd11+12];
	add.f32 	%f287, %f106, %f107;
	add.s32 	%r524, %r524, 4;
$L__BB2_61:
	add.s32 	%r528, %r524, %r86;
	cvt.u16.u32 	%rs1, %r138;
	and.b16  	%rs2, %rs1, 1;
	mul.wide.u16 	%r156, %rs2, 2;
	neg.s32 	%r527, %r156;
$L__BB2_62:
	.pragma "nounroll";
	mul.wide.s32 	%rd12, %r528, 4;
	add.s64 	%rd13, %rd2, %rd12;
	ld.global.f32 	%f108, [%rd13];
	add.f32 	%f287, %f287, %f108;
	add.s32 	%r528, %r528, 1;
	add.s32 	%r527, %r527, 1;
	setp.ne.s32 	%p13, %r527, 1;
	@%p13 bra 	$L__BB2_62;
$L__BB2_63:
	setp.lt.s32 	%p139, %r529, 1;
	@%p139 bra 	$L__BB2_65;
	cvt.rn.f32.u32 	%f259, %r529;
	div.rn.f32 	%f260, %f287, %f259;
	mul.wide.s32 	%rd147, %r1, 4;
	add.s64 	%rd148, %rd1, %rd147;
	st.global.f32 	[%rd148], %f260;
	bra.uni 	$L__BB2_66;
$L__BB2_65:
	mul.wide.s32 	%rd149, %r1, 4;
	add.s64 	%rd150, %rd1, %rd149;
	mov.b32 	%r486, 0;
	st.global.u32 	[%rd150], %r486;
$L__BB2_66:
	ret;

}
	// .globl	box_1d_reflect
.visible .entry box_1d_reflect(
	.param .u64 .ptr .align 1 box_1d_reflect_param_0,
	.param .u64 .ptr .align 1 box_1d_reflect_param_1,
	.param .u32 box_1d_reflect_param_2,
	.param .u32 box_1d_reflect_param_3,
	.param .u32 box_1d_reflect_param_4,
	.param .u32 box_1d_reflect_param_5,
	.param .u32 box_1d_reflect_param_6
)
{
	.reg .pred 	%p<114>;
	.reg .b32 	%r<421>;
	.reg .b32 	%f<129>;
	.reg .b64 	%rd<99>;

	ld.param.u64 	%rd3, [box_1d_reflect_param_0];
	ld.param.u64 	%rd4, [box_1d_reflect_param_1];
	ld.param.u32 	%r71, [box_1d_reflect_param_2];
	ld.param.u32 	%r72, [box_1d_reflect_param_3];
	ld.param.u32 	%r73, [box_1d_reflect_param_4];
	ld.param.u32 	%r74, [box_1d_reflect_param_5];
	ld.param.u32 	%r75, [box_1d_reflect_param_6];
	cvta.to.global.u64 	%rd1, %rd4;
	cvta.to.global.u64 	%rd2, %rd3;
	mov.u32 	%r76, %ntid.x;
	mov.u32 	%r77, %ctaid.x;
	mov.u32 	%r78, %tid.x;
	mad.lo.s32 	%r1, %r76, %r77, %r78;
	mul.lo.s32 	%r79, %r72, %r71;
	mul.lo.s32 	%r80, %r79, %r73;
	setp.ge.s32 	%p1, %r1, %r80;
	@%p1 bra 	$L__BB3_34;
	mul.lo.s32 	%r81, %r73, %r72;
	div.s32 	%r2, %r1, %r81;
	mul.lo.s32 	%r82, %r2, %r81;
	sub.s32 	%r83, %r1, %r82;
	div.s32 	%r3, %r83, %r73;
	mul.lo.s32 	%r84, %r3, %r73;
	sub.s32 	%r4, %r83, %r84;
	setp.eq.s32 	%p2, %r75, 2;
	mov.f32 	%f128, 0f00000000;
	@%p2 bra 	$L__BB3_22;
	setp.eq.s32 	%p3, %r75, 1;
	@%p3 bra 	$L__BB3_13;
	setp.ne.s32 	%p4, %r75, 0;
	@%p4 bra 	$L__BB3_33;
	sub.s32 	%r411, %r2, %r74;
	add.s32 	%r290, %r2, %r74;
	setp.gt.s32 	%p77, %r411, %r290;
	mov.b32 	%r420, 0;
	@%p77 bra 	$L__BB3_31;
	shl.b32 	%r291, %r71, 1;
	add.s32 	%r6, %r291, -2;
	shl.b32 	%r7, %r74, 1;
	or.b32  	%r420, %r7, 1;
	setp.lt.u32 	%p78, %r7, 7;
	mov.f32 	%f119, 0f00000000;
	@%p78 bra 	$L__BB3_8;
	add.s32 	%r293, %r74, %r291;
	sub.s32 	%r294, %r293, %r2;
	add.s32 	%r401, %r294, -4;
	sub.s32 	%r295, %r74, %r2;
	add.s32 	%r400, %r295, -4;
	and.b32  	%r296, %r420, -8;
	neg.s32 	%r399, %r296;
	mov.f32 	%f119, 0f00000000;
$L__BB3_7:
	.pragma "nounroll";
	setp.lt.s32 	%p79, %r411, 0;
	add.s32 	%r297, %r400, 4;
	setp.lt.s32 	%p80, %r411, %r71;
	add.s32 	%r298, %r401, 2;
	selp.b32 	%r299, %r411, %r298, %p80;
	selp.b32 	%r300, %r297, %r299, %p79;
	mad.lo.s32 	%r301, %r300, %r72, %r3;
	mad.lo.s32 	%r302, %r301, %r73, %r4;
	mul.wide.s32 	%rd65, %r302, 4;
	add.s64 	%rd66, %rd2, %rd65;
	ld.global.f32 	%f87, [%rd66];
	add.f32 	%f88, %f119, %f87;
	add.s32 	%r303, %r411, 1;
	setp.lt.s32 	%p81, %r303, 0;
	add.s32 	%r304, %r400, 3;
	setp.lt.s32 	%p82, %r303, %r71;
	add.s32 	%r305, %r401, 1;
	selp.b32 	%r306, %r303, %r305, %p82;
	selp.b32 	%r307, %r304, %r306, %p81;
	mad.lo.s32 	%r308, %r307, %r72, %r3;
	mad.lo.s32 	%r309, %r308, %r73, %r4;
	mul.wide.s32 	%rd67, %r309, 4;
	add.s64 	%rd68, %rd2, %rd67;
	ld.global.f32 	%f89, [%rd68];
	add.f32 	%f90, %f88, %f89;
	add.s32 	%r310, %r411, 2;
	setp.lt.s32 	%p83, %r310, 0;
	add.s32 	%r311, %r400, 2;
	setp.lt.s32 	%p84, %r310, %r71;
	add.s32 	%r312, %r401, -5;
	selp.b32 	%r313, %r310, %r401, %p84;
	selp.b32 	%r314, %r311, %r313, %p83;
	mad.lo.s32 	%r315, %r314, %r72, %r3;
	mad.lo.s32 	%r316, %r315, %r73, %r4;
	mul.wide.s32 	%rd69, %r316, 4;
	add.s64 	%rd70, %rd2, %rd69;
	ld.global.f32 	%f91, [%rd70];
	add.f32 	%f92, %f90, %f91;
	add.s32 	%r317, %r411, 3;
	setp.lt.s32 	%p85, %r317, 0;
	add.s32 	%r318, %r400, 1;
	setp.lt.s32 	%p86, %r317, %r71;
	add.s32 	%r319, %r401, -1;
	selp.b32 	%r320, %r317, %r319, %p86;
	selp.b32 	%r321, %r318, %r320, %p85;
	mad.lo.s32 	%r322, %r321, %r72, %r3;
	mad.lo.s32 	%r323, %r322, %r73, %r4;
	mul.wide.s32 	%rd71, %r323, 4;
	add.s64 	%rd72, %rd2, %rd71;
	ld.global.f32 	%f93, [%rd72];
	add.f32 	%f94, %f92, %f93;
	add.s32 	%r324, %r411, 4;
	setp.lt.s32 	%p87, %r324, 0;
	setp.lt.s32 	%p88, %r324, %r71;
	add.s32 	%r325, %r401, -2;
	selp.b32 	%r326, %r324, %r325, %p88;
	selp.b32 	%r327, %r400, %r326, %p87;
	mad.lo.s32 	%r328, %r327, %r72, %r3;
	mad.lo.s32 	%r329, %r328, %r73, %r4;
	mul.wide.s32 	%rd73, %r329, 4;
	add.s64 	%rd74, %rd2, %rd73;
	ld.global.f32 	%f95, [%rd74];
	add.f32 	%f96, %f94, %f95;
	add.s32 	%r330, %r411, 5;
	setp.lt.s32 	%p89, %r330, 0;
	add.s32 	%r331, %r400, -1;
	setp.lt.s32 	%p90, %r330, %r71;
	add.s32 	%r332, %r401, -3;
	selp.b32 	%r333, %r330, %r332, %p90;
	selp.b32 	%r334, %r331, %r333, %p89;
	mad.lo.s32 	%r335, %r334, %r72, %r3;
	mad.lo.s32 	%r336, %r335, %r73, %r4;
	mul.wide.s32 	%rd75, %r336, 4;
	add.s64 	%rd76, %rd2, %rd75;
	ld.global.f32 	%f97, [%rd76];
	add.f32 	%f98, %f96, %f97;
	add.s32 	%r337, %r411, 6;
	setp.lt.s32 	%p91, %r337, 0;
	add.s32 	%r338, %r400, -2;
	setp.lt.s32 	%p92, %r337, %r71;
	add.s32 	%r339, %r401, -4;
	selp.b32 	%r340, %r337, %r339, %p92;
	selp.b32 	%r341, %r338, %r340, %p91;
	mad.lo.s32 	%r342, %r341, %r72, %r3;
	mad.lo.s32 	%r343, %r342, %r73, %r4;
	mul.wide.s32 	%rd77, %r343, 4;
	add.s64 	%rd78, %rd2, %rd77;
	ld.global.f32 	%f99, [%rd78];
	add.f32 	%f100, %f98, %f99;
	add.s32 	%r344, %r411, 7;
	setp.lt.s32 	%p93, %r344, 0;
	add.s32 	%r345, %r400, -3;
	setp.lt.s32 	%p94, %r344, %r71;
	selp.b32 	%r346, %r344, %r312, %p94;
	selp.b32 	%r347, %r345, %r346, %p93;
	mad.lo.s32 	%r348, %r347, %r72, %r3;
	mad.lo.s32 	%r349, %r348, %r73, %r4;
	mul.wide.s32 	%rd79, %r349, 4;
	add.s64 	%rd80, %rd2, %rd79;
	ld.global.f32 	%f101, [%rd80];
	add.f32 	%f119, %f100, %f101;
	add.s32 	%r411, %r411, 8;
	add.s32 	%r401, %r401, -8;
	add.s32 	%r400, %r400, -8;
	add.s32 	%r399, %r399, 8;
	setp.eq.s32 	%p95, %r399, 0;
	@%p95 bra 	$L__BB3_8;
	bra.uni 	$L__BB3_7;
$L__BB3_8:
	and.b32  	%r350, %r7, 6;
	setp.lt.u32 	%p96, %r350, 3;
	@%p96 bra 	$L__BB3_10;
	setp.lt.s32 	%p97, %r411, 0;
	neg.s32 	%r351, %r411;
	setp.lt.s32 	%p98, %r411, %r71;
	sub.s32 	%r352, %r6, %r411;
	selp.b32 	%r353, %r411, %r352, %p98;
	selp.b32 	%r354, %r351, %r353, %p97;
	mad.lo.s32 	%r355, %r354, %r72, %r3;
	mad.lo.s32 	%r356, %r355, %r73, %r4;
	mul.wide.s32 	%rd81, %r356, 4;
	add.s64 	%rd82, %rd2, %rd81;
	ld.global.f32 	%f102, [%rd82];
	add.f32 	%f103, %f119, %f102;
	add.s32 	%r357, %r411, 1;
	setp.lt.s32 	%p99, %r357, 0;
	not.b32 	%r358, %r411;
	setp.lt.s32 	%p100, %r357, %r71;
	sub.s32 	%r359, %r6, %r357;
	selp.b32 	%r360, %r357, %r359, %p100;
	selp.b32 	%r361, %r358, %r360, %p99;
	mad.lo.s32 	%r362, %r361, %r72, %r3;
	mad.lo.s32 	%r363, %r362, %r73, %r4;
	mul.wide.s32 	%rd83, %r363, 4;
	add.s64 	%rd84, %rd2, %rd83;
	ld.global.f32 	%f104, [%rd84];
	add.f32 	%f105, %f103, %f104;
	add.s32 	%r364, %r411, 2;
	setp.lt.s32 	%p101, %r364, 0;
	sub.s32 	%r365, -2, %r411;
	setp.lt.s32 	%p102, %r364, %r71;
	sub.s32 	%r366, %r6, %r364;
	selp.b32 	%r367, %r364, %r366, %p102;
	selp.b32 	%r368, %r365, %r367, %p101;
	mad.lo.s32 	%r369, %r368, %r72, %r3;
	mad.lo.s32 	%r370, %r369, %r73, %r4;
	mul.wide.s32 	%rd85, %r370, 4;
	add.s64 	%rd86, %rd2, %rd85;
	ld.global.f32 	%f106, [%rd86];
	add.f32 	%f107, %f105, %f106;
	add.s32 	%r371, %r411, 3;
	setp.lt.s32 	%p103, %r371, 0;
	sub.s32 	%r372, -3, %r411;
	setp.lt.s32 	%p104, %r371, %r71;
	sub.s32 	%r373, %r6, %r371;
	selp.b32 	%r374, %r371, %r373, %p104;
	selp.b32 	%r375, %r372, %r374, %p103;
	mad.lo.s32 	%r376, %r375, %r72, %r3;
	mad.lo.s32 	%r377, %r376, %r73, %r4;
	mul.wide.s32 	%rd87, %r377, 4;
	add.s64 	%rd88, %rd2, %rd87;
	ld.global.f32 	%f108, [%rd88];
	add.f32 	%f119, %f107, %f108;
	add.s32 	%r411, %r411, 4;
$L__BB3_10:
	and.b32  	%r378, %r74, 1;
	setp.eq.b32 	%p105, %r378, 1;
	not.pred 	%p106, %p105;
	@%p106 bra 	$L__BB3_12;
	setp.lt.s32 	%p107, %r411, 0;
	neg.s32 	%r379, %r411;
	setp.lt.s32 	%p108, %r411, %r71;
	sub.s32 	%r380, %r6, %r411;
	selp.b32 	%r381, %r411, %r380, %p108;
	selp.b32 	%r382, %r379, %r381, %p107;
	mad.lo.s32 	%r383, %r382, %r72, %r3;
	mad.lo.s32 	%r384, %r383, %r73, %r4;
	mul.wide.s32 	%rd89, %r384, 4;
	add.s64 	%rd90, %rd2, %rd89;
	ld.global.f32 	%f109, [%rd90];
	add.f32 	%f110, %f119, %f109;
	add.s32 	%r385, %r411, 1;
	setp.lt.s32 	%p109, %r385, 0;
	not.b32 	%r386, %r411;
	setp.lt.s32 	%p110, %r385, %r71;
	sub.s32 	%r387, %r6, %r385;
	selp.b32 	%r388, %r385, %r387, %p110;
	selp.b32 	%r389, %r386, %r388, %p109;
	mad.lo.s32 	%r390, %r389, %r72, %r3;
	mad.lo.s32 	%r391, %r390, %r73, %r4;
	mul.wide.s32 	%rd91, %r391, 4;
	add.s64 	%rd92, %rd2, %rd91;
	ld.global.f32 	%f111, [%rd92];
	add.f32 	%f119, %f110, %f111;
	add.s32 	%r411, %r411, 2;
$L__BB3_12:
	setp.lt.s32 	%p111, %r411, 0;
	neg.s32 	%r392, %r411;
	setp.lt.s32 	%p112, %r411, %r71;
	sub.s32 	%r393, %r6, %r411;
	selp.b32 	%r394, %r411, %r393, %p112;
	selp.b32 	%r395, %r392, %r394, %p111;
	mad.lo.s32 	%r396, %r395, %r72, %r3;
	mad.lo.s32 	%r397, %r396, %r73, %r4;
	mul.wide.s32 	%rd93, %r397, 4;
	add.s64 	%rd94, %rd2, %rd93;
	ld.global.f32 	%f112, [%rd94];
	add.f32 	%f128, %f119, %f112;
	bra.uni 	$L__BB3_31;
$L__BB3_13:
	sub.s32 	%r414, %r3, %r74;
	add.s32 	%r181, %r3, %r74;
	setp.gt.s32 	%p41, %r414, %r181;
	mov.b32 	%r420, 0;
	@%p41 bra 	$L__BB3_31;
	shl.b32 	%r182, %r72, 1;
	add.s32 	%r22, %r182, -2;
	mul.lo.s32 	%r23, %r2, %r72;
	shl.b32 	%r24, %r74, 1;
	or.b32  	%r420, %r24, 1;
	setp.lt.u32 	%p42, %r24, 7;
	mov.f32 	%f122, 0f00000000;
	@%p42 bra 	$L__BB3_17;
	add.s32 	%r184, %r74, %r182;
	sub.s32 	%r185, %r184, %r3;
	add.s32 	%r405, %r185, -4;
	sub.s32 	%r186, %r74, %r3;
	add.s32 	%r404, %r186, -4;
	and.b32  	%r187, %r420, -8;
	neg.s32 	%r403, %r187;
	mov.f32 	%f122, 0f00000000;
$L__BB3_16:
	.pragma "nounroll";
	setp.lt.s32 	%p43, %r414, 0;
	add.s32 	%r188, %r404, 4;
	setp.lt.s32 	%p44, %r414, %r72;
	add.s32 	%r189, %r405, 2;
	selp.b32 	%r190, %r414, %r189, %p44;
	selp.b32 	%r191, %r188, %r190, %p43;
	add.s32 	%r192, %r191, %r23;
	mad.lo.s32 	%r193, %r192, %r73, %r4;
	mul.wide.s32 	%rd35, %r193, 4;
	add.s64 	%rd36, %rd2, %rd35;
	ld.global.f32 	%f58, [%rd36];
	add.f32 	%f59, %f122, %f58;
	add.s32 	%r194, %r414, 1;
	setp.lt.s32 	%p45, %r194, 0;
	add.s32 	%r195, %r404, 3;
	setp.lt.s32 	%p46, %r194, %r72;
	add.s32 	%r196, %r405, 1;
	selp.b32 	%r197, %r194, %r196, %p46;
	selp.b32 	%r198, %r195, %r197, %p45;
	add.s32 	%r199, %r198, %r23;
	mad.lo.s32 	%r200, %r199, %r73, %r4;
	mul.wide.s32 	%rd37, %r200, 4;
	add.s64 	%rd38, %rd2, %rd37;
	ld.global.f32 	%f60, [%rd38];
	add.f32 	%f61, %f59, %f60;
	add.s32 	%r201, %r414, 2;
	setp.lt.s32 	%p47, %r201, 0;
	add.s32 	%r202, %r404, 2;
	setp.lt.s32 	%p48, %r201, %r72;
	add.s32 	%r203, %r405, -5;
	selp.b32 	%r204, %r201, %r405, %p48;
	selp.b32 	%r205, %r202, %r204, %p47;
	add.s32 	%r206, %r205, %r23;
	mad.lo.s32 	%r207, %r206, %r73, %r4;
	mul.wide.s32 	%rd39, %r207, 4;
	add.s64 	%rd40, %rd2, %rd39;
	ld.global.f32 	%f62, [%rd40];
	add.f32 	%f63, %f61, %f62;
	add.s32 	%r208, %r414, 3;
	setp.lt.s32 	%p49, %r208, 0;
	add.s32 	%r209, %r404, 1;
	setp.lt.s32 	%p50, %r208, %r72;
	add.s32 	%r210, %r405, -1;
	selp.b32 	%r211, %r208, %r210, %p50;
	selp.b32 	%r212, %r209, %r211, %p49;
	add.s32 	%r213, %r212, %r23;
	mad.lo.s32 	%r214, %r213, %r73, %r4;
	mul.wide.s32 	%rd41, %r214, 4;
	add.s64 	%rd42, %rd2, %rd41;
	ld.global.f32 	%f64, [%rd42];
	add.f32 	%f65, %f63, %f64;
	add.s32 	%r215, %r414, 4;
	setp.lt.s32 	%p51, %r215, 0;
	setp.lt.s32 	%p52, %r215, %r72;
	add.s32 	%r216, %r405, -2;
	selp.b32 	%r217, %r215, %r216, %p52;
	selp.b32 	%r218, %r404, %r217, %p51;
	add.s32 	%r219, %r218, %r23;
	mad.lo.s32 	%r220, %r219, %r73, %r4;
	mul.wide.s32 	%rd43, %r220, 4;
	add.s64 	%rd44, %rd2, %rd43;
	ld.global.f32 	%f66, [%rd44];
	add.f32 	%f67, %f65, %f66;
	add.s32 	%r221, %r414, 5;
	setp.lt.s32 	%p53, %r221, 0;
	add.s32 	%r222, %r404, -1;
	setp.lt.s32 	%p54, %r221, %r72;
	add.s32 	%r223, %r405, -3;
	selp.b32 	%r224, %r221, %r223, %p54;
	selp.b32 	%r225, %r222, %r224, %p53;
	add.s32 	%r226, %r225, %r23;
	mad.lo.s32 	%r227, %r226, %r73, %r4;
	mul.wide.s32 	%rd45, %r227, 4;
	add.s64 	%rd46, %rd2, %rd45;
	ld.global.f32 	%f68, [%rd46];
	add.f32 	%f69, %f67, %f68;
	add.s32 	%r228, %r414, 6;
	setp.lt.s32 	%p55, %r228, 0;
	add.s32 	%r229, %r404, -2;
	setp.lt.s32 	%p56, %r228, %r72;
	add.s32 	%r230, %r405, -4;
	selp.b32 	%r231, %r228, %r230, %p56;
	selp.b32 	%r232, %r229, %r231, %p55;
	add.s32 	%r233, %r232, %r23;
	mad.lo.s32 	%r234, %r233, %r73, %r4;
	mul.wide.s32 	%rd47, %r234, 4;
	add.s64 	%rd48, %rd2, %rd47;
	ld.global.f32 	%f70, [%rd48];
	add.f32 	%f71, %f69, %f70;
	add.s32 	%r235, %r414, 7;
	setp.lt.s32 	%p57, %r235, 0;
	add.s32 	%r236, %r404, -3;
	setp.lt.s32 	%p58, %r235, %r72;
	selp.b32 	%r237, %r235, %r203, %p58;
	selp.b32 	%r238, %r236, %r237, %p57;
	add.s32 	%r239, %r238, %r23;
	mad.lo.s32 	%r240, %r239, %r73, %r4;
	mul.wide.s32 	%rd49, %r240, 4;
	add.s64 	%rd50, %rd2, %rd49;
	ld.global.f32 	%f72, [%rd50];
	add.f32 	%f122, %f71, %f72;
	add.s32 	%r414, %r414, 8;
	add.s32 	%r405, %r405, -8;
	add.s32 	%r404, %r404, -8;
	add.s32 	%r403, %r403, 8;
	setp.eq.s32 	%p59, %r403, 0;
	@%p59 bra 	$L__BB3_17;
	bra.uni 	$L__BB3_16;
$L__BB3_17:
	and.b32  	%r241, %r24, 6;
	setp.lt.u32 	%p60, %r241, 3;
	@%p60 bra 	$L__BB3_19;
	setp.lt.s32 	%p61, %r414, 0;
	neg.s32 	%r242, %r414;
	setp.lt.s32 	%p62, %r414, %r72;
	sub.s32 	%r243, %r22, %r414;
	selp.b32 	%r244, %r414, %r243, %p62;
	selp.b32 	%r245, %r242, %r244, %p61;
	add.s32 	%r246, %r245, %r23;
	mad.lo.s32 	%r247, %r246, %r73, %r4;
	mul.wide.s32 	%rd51, %r247, 4;
	add.s64 	%rd52, %rd2, %rd51;
	ld.global.f32 	%f73, [%rd52];
	add.f32 	%f74, %f122, %f73;
	add.s32 	%r248, %r414, 1;
	setp.lt.s32 	%p63, %r248, 0;
	not.b32 	%r249, %r414;
	setp.lt.s32 	%p64, %r248, %r72;
	sub.s32 	%r250, %r22, %r248;
	selp.b32 	%r251, %r248, %r250, %p64;
	selp.b32 	%r252, %r249, %r251, %p63;
	add.s32 	%r253, %r252, %r23;
	mad.lo.s32 	%r254, %r253, %r73, %r4;
	mul.wide.s32 	%rd53, %r254, 4;
	add.s64 	%rd54, %rd2, %rd53;
	ld.global.f32 	%f75, [%rd54];
	add.f32 	%f76, %f74, %f75;
	add.s32 	%r255, %r414, 2;
	setp.lt.s32 	%p65, %r255, 0;
	sub.s32 	%r256, -2, %r414;
	setp.lt.s32 	%p66, %r255, %r72;
	sub.s32 	%r257, %r22, %r255;
	selp.b32 	%r258, %r255, %r257, %p66;
	selp.b32 	%r259, %r256, %r258, %p65;
	add.s32 	%r260, %r259, %r23;
	mad.lo.s32 	%r261, %r260, %r73, %r4;
	mul.wide.s32 	%rd55, %r261, 4;
	add.s64 	%rd56, %rd2, %rd55;
	ld.global.f32 	%f77, [%rd56];
	add.f32 	%f78, %f76, %f77;
	add.s32 	%r262, %r414, 3;
	setp.lt.s32 	%p67, %r262, 0;
	sub.s32 	%r263, -3, %r414;
	setp.lt.s32 	%p68, %r262, %r72;
	sub.s32 	%r264, %r22, %r262;
	selp.b32 	%r265, %r262, %r264, %p68;
	selp.b32 	%r266, %r263, %r265, %p67;
	add.s32 	%r267, %r266, %r23;
	mad.lo.s32 	%r268, %r267, %r73, %r4;
	mul.wide.s32 	%rd57, %r268, 4;
	add.s64 	%rd58, %rd2, %rd57;
	ld.global.f32 	%f79, [%rd58];
	add.f32 	%f122, %f78, %f79;
	add.s32 	%r414, %r414, 4;
$L__BB3_19:
	and.b32  	%r269, %r74, 1;
	setp.eq.b32 	%p69, %r269, 1;
	not.pred 	%p70, %p69;
	@%p70 bra 	$L__BB3_21;
	setp.lt.s32 	%p71, %r414, 0;
	neg.s32 	%r270, %r414;
	setp.lt.s32 	%p72, %r414, %r72;
	sub.s32 	%r271, %r22, %r414;
	selp.b32 	%r272, %r414, %r271, %p72;
	selp.b32 	%r273, %r270, %r272, %p71;
	add.s32 	%r274, %r273, %r23;
	mad.lo.s32 	%r275, %r274, %r73, %r4;
	mul.wide.s32 	%rd59, %r275, 4;
	add.s64 	%rd60, %rd2, %rd59;
	ld.global.f32 	%f80, [%rd60];
	add.f32 	%f81, %f122, %f80;
	add.s32 	%r276, %r414, 1;
	setp.lt.s32 	%p73, %r276, 0;
	not.b32 	%r277, %r414;
	setp.lt.s32 	%p74, %r276, %r72;
	sub.s32 	%r278, %r22, %r276;
	selp.b32 	%r279, %r276, %r278, %p74;
	selp.b32 	%r280, %r277, %r279, %p73;
	add.s32 	%r281, %r280, %r23;
	mad.lo.s32 	%r282, %r281, %r73, %r4;
	mul.wide.s32 	%rd61, %r282, 4;
	add.s64 	%rd62, %rd2, %rd61;
	ld.global.f32 	%f82, [%rd62];
	add.f32 	%f122, %f81, %f82;
	add.s32 	%r414, %r414, 2;
$L__BB3_21:
	setp.lt.s32 	%p75, %r414, 0;
	neg.s32 	%r283, %r414;
	setp.lt.s32 	%p76, %r414, %r72;
	sub.s32 	%r284, %r22, %r414;
	selp.b32 	%r285, %r414, %r284, %p76;
	selp.b32 	%r286, %r283, %r285, %p75;
	add.s32 	%r287, %r286, %r23;
	mad.lo.s32 	%r288, %r287, %r73, %r4;
	mul.wide.s32 	%rd63, %r288, 4;
	add.s64 	%rd64, %rd2, %rd63;
	ld.global.f32 	%f83, [%rd64];
	add.f32 	%f128, %f122, %f83;
	bra.uni 	$L__BB3_31;
$L__BB3_22:
	sub.s32 	%r417, %r4, %r74;
	add.s32 	%r86, %r4, %r74;
	setp.gt.s32 	%p5, %r417, %r86;
	mov.b32 	%r420, 0;
	@%p5 bra 	$L__BB3_31;
	shl.b32 	%r87, %r73, 1;
	add.s32 	%r39, %r87, -2;
	mad.lo.s32 	%r88, %r2, %r72, %r3;
	mul.lo.s32 	%r40, %r88, %r73;
	shl.b32 	%r41, %r74, 1;
	or.b32  	%r420, %r41, 1;
	setp.lt.u32 	%p6, %r41, 7;
	mov.f32 	%f125, 0f00000000;
	@%p6 bra 	$L__BB3_26;
	add.s32 	%r90, %r74, %r87;
	sub.s32 	%r91, %r90, %r4;
	add.s32 	%r409, %r91, -4;
	sub.s32 	%r92, %r74, %r4;
	add.s32 	%r408, %r92, -4;
	and.b32  	%r93, %r420, -8;
	neg.s32 	%r407, %r93;
	mov.f32 	%f125, 0f00000000;
$L__BB3_25:
	.pragma "nounroll";
	setp.lt.s32 	%p7, %r417, 0;
	add.s32 	%r94, %r408, 4;
	setp.lt.s32 	%p8, %r417, %r73;
	add.s32 	%r95, %r409, 2;
	selp.b32 	%r96, %r417, %r95, %p8;
	selp.b32 	%r97, %r94, %r96, %p7;
	add.s32 	%r98, %r97, %r40;
	mul.wide.s32 	%rd5, %r98, 4;
	add.s64 	%rd6, %rd2, %rd5;
	ld.global.f32 	%f29, [%rd6];
	add.f32 	%f30, %f125, %f29;
	add.s32 	%r99, %r417, 1;
	setp.lt.s32 	%p9, %r99, 0;
	add.s32 	%r100, %r408, 3;
	setp.lt.s32 	%p10, %r99, %r73;
	add.s32 	%r101, %r409, 1;
	selp.b32 	%r102, %r99, %r101, %p10;
	selp.b32 	%r103, %r100, %r102, %p9;
	add.s32 	%r104, %r103, %r40;
	mul.wide.s32 	%rd7, %r104, 4;
	add.s64 	%rd8, %rd2, %rd7;
	ld.global.f32 	%f31, [%rd8];
	add.f32 	%f32, %f30, %f31;
	add.s32 	%r105, %r417, 2;
	setp.lt.s32 	%p11, %r105, 0;
	add.s32 	%r106, %r408, 2;
	setp.lt.s32 	%p12, %r105, %r73;
	add.s32 	%r107, %r409, -5;
	selp.b32 	%r108, %r105, %r409, %p12;
	selp.b32 	%r109, %r106, %r108, %p11;
	add.s32 	%r110, %r109, %r40;
	mul.wide.s32 	%rd9, %r110, 4;
	add.s64 	%rd10, %rd2, %rd9;
	ld.global.f32 	%f33, [%rd10];
	add.f32 	%f34, %f32, %f33;
	add.s32 	%r111, %r417, 3;
	setp.lt.s32 	%p13, %r111, 0;
	add.s32 	%r112, %r408, 1;
	setp.lt.s32 	%p14, %r111, %r73;
	add.s32 	%r113, %r409, -1;
	selp.b32 	%r114, %r111, %r113, %p14;
	selp.b32 	%r115, %r112, %r114, %p13;
	add.s32 	%r116, %r115, %r40;
	mul.wide.s32 	%rd11, %r116, 4;
	add.s64 	%rd12, %rd2, %rd11;
	ld.global.f32 	%f35, [%rd12];
	add.f32 	%f36, %f34, %f35;
	add.s32 	%r117, %r417, 4;
	setp.lt.s32 	%p15, %r117, 0;
	setp.lt.s32 	%p16, %r117, %r73;
	add.s32 	%r118, %r409, -2;
	selp.b32 	%r119, %r117, %r118, %p16;
	selp.b32 	%r120, %r408, %r119, %p15;
	add.s32 	%r121, %r120, %r40;
	mul.wide.s32 	%rd13, %r121, 4;
	add.s64 	%rd14, %rd2, %rd13;
	ld.global.f32 	%f37, [%rd14];
	add.f32 	%f38, %f36, %f37;
	add.s32 	%r122, %r417, 5;
	setp.lt.s32 	%p17, %r122, 0;
	add.s32 	%r123, %r408, -1;
	setp.lt.s32 	%p18, %r122, %r73;
	add.s32 	%r124, %r409, -3;
	selp.b32 	%r125, %r122, %r124, %p18;
	selp.b32 	%r126, %r123, %r125, %p17;
	add.s32 	%r127, %r126, %r40;
	mul.wide.s32 	%rd15, %r127, 4;
	add.s64 	%rd16, %rd2, %rd15;
	ld.global.f32 	%f39, [%rd16];
	add.f32 	%f40, %f38, %f39;
	add.s32 	%r128, %r417, 6;
	setp.lt.s32 	%p19, %r128, 0;
	add.s32 	%r129, %r408, -2;
	setp.lt.s32 	%p20, %r128, %r73;
	add.s32 	%r130, %r409, -4;
	selp.b32 	%r131, %r128, %r130, %p20;
	selp.b32 	%r132, %r129, %r131, %p19;
	add.s32 	%r133, %r132, %r40;
	mul.wide.s32 	%rd17, %r133, 4;
	add.s64 	%rd18, %rd2, %rd17;
	ld.global.f32 	%f41, [%rd18];
	add.f32 	%f42, %f40, %f41;
	add.s32 	%r134, %r417, 7;
	setp.lt.s32 	%p21, %r134, 0;
	add.s32 	%r135, %r408, -3;
	setp.lt.s32 	%p22, %r134, %r73;
	selp.b32 	%r136, %r134, %r107, %p22;
	selp.b32 	%r137, %r135, %r136, %p21;
	add.s32 	%r138, %r137, %r40;
	mul.wide.s32 	%rd19, %r138, 4;
	add.s64 	%rd20, %rd2, %rd19;
	ld.global.f32 	%f43, [%rd20];
	add.f32 	%f125, %f42, %f43;
	add.s32 	%r417, %r417, 8;
	add.s32 	%r409, %r409, -8;
	add.s32 	%r408, %r408, -8;
	add.s32 	%r407, %r407, 8;
	setp.eq.s32 	%p23, %r407, 0;
	@%p23 bra 	$L__BB3_26;
	bra.uni 	$L__BB3_25;
$L__BB3_26:
	and.b32  	%r139, %r41, 6;
	setp.lt.u32 	%p24, %r139, 3;
	@%p24 bra 	$L__BB3_28;
	setp.lt.s32 	%p25, %r417, 0;
	neg.s32 	%r140, %r417;
	setp.lt.s32 	%p26, %r417, %r73;
	sub.s32 	%r141, %r39, %r417;
	selp.b32 	%r142, %r417, %r141, %p26;
	selp.b32 	%r143, %r140, %r142, %p25;
	add.s32 	%r144, %r143, %r40;
	mul.wide.s32 	%rd21, %r144, 4;
	add.s64 	%rd22, %rd2, %rd21;
	ld.global.f32 	%f44, [%rd22];
	add.f32 	%f45, %f125, %f44;
	add.s32 	%r145, %r417, 1;
	setp.lt.s32 	%p27, %r145, 0;
	not.b32 	%r146, %r417;
	setp.lt.s32 	%p28, %r145, %r73;
	sub.s32 	%r147, %r39, %r145;
	selp.b32 	%r148, %r145, %r147, %p28;
	selp.b32 	%r149, %r146, %r148, %p27;
	add.s32 	%r150, %r149, %r40;
	mul.wide.s32 	%rd23, %r150, 4;
	add.s64 	%rd24, %rd2, %rd23;
	ld.global.f32 	%f46, [%rd24];
	add.f32 	%f47, %f45, %f46;
	add.s32 	%r151, %r417, 2;
	setp.lt.s32 	%p29, %r151, 0;
	sub.s32 	%r152, -2, %r417;
	setp.lt.s32 	%p30, %r151, %r73;
	sub.s32 	%r153, %r39, %r151;
	selp.b32 	%r154, %r151, %r153, %p30;
	selp.b32 	%r155, %r152, %r154, %p29;
	add.s32 	%r156, %r155, %r40;
	mul.wide.s32 	%rd25, %r156, 4;
	add.s64 	%rd26, %rd2, %rd25;
	ld.global.f32 	%f48, [%rd26];
	add.f32 	%f49, %f47, %f48;
	add.s32 	%r157, %r417, 3;
	setp.lt.s32 	%p31, %r157, 0;
	sub.s32 	%r158, -3, %r417;
	setp.lt.s32 	%p32, %r157, %r73;
	sub.s32 	%r159, %r39, %r157;
	selp.b32 	%r160, %r157, %r159, %p32;
	selp.b32 	%r161, %r158, %r160, %p31;
	add.s32 	%r162, %r161, %r40;
	mul.wide.s32 	%rd27, %r162, 4;
	add.s64 	%rd28, %rd2, %rd27;
	ld.global.f32 	%f50, [%rd28];
	add.f32 	%f125, %f49, %f50;
	add.s32 	%r417, %r417, 4;
$L__BB3_28:
	and.b32  	%r163, %r74, 1;
	setp.eq.b32 	%p33, %r163, 1;
	not.pred 	%p34, %p33;
	@%p34 bra 	$L__BB3_30;
	setp.lt.s32 	%p35, %r417, 0;
	neg.s32 	%r164, %r417;
	setp.lt.s32 	%p36, %r417, %r73;
	sub.s32 	%r165, %r39, %r417;
	selp.b32 	%r166, %r417, %r165, %p36;
	selp.b32 	%r167, %r164, %r166, %p35;
	add.s32 	%r168, %r167, %r40;
	mul.wide.s32 	%rd29, %r168, 4;
	add.s64 	%rd30, %rd2, %rd29;
	ld.global.f32 	%f51, [%rd30];
	add.f32 	%f52, %f125, %f51;
	add.s32 	%r169, %r417, 1;
	setp.lt.s32 	%p37, %r169, 0;
	not.b32 	%r170, %r417;
	setp.lt.s32 	%p38, %r169, %r73;
	sub.s32 	%r171, %r39, %r169;
	selp.b32 	%r172, %r169, %r171, %p38;
	selp.b32 	%r173, %r170, %r172, %p37;
	add.s32 	%r174, %r173, %r40;
	mul.wide.s32 	%rd31, %r174, 4;
	add.s64 	%rd32, %rd2, %rd31;
	ld.global.f32 	%f53, [%rd32];
	add.f32 	%f125, %f52, %f53;
	add.s32 	%r417, %r417, 2;
$L__BB3_30:
	setp.lt.s32 	%p39, %r417, 0;
	neg.s32 	%r175, %r417;
	setp.lt.s32 	%p40, %r417, %r73;
	sub.s32 	%r176, %r39, %r417;
	selp.b32 	%r177, %r417, %r176, %p40;
	selp.b32 	%r178, %r175, %r177, %p39;
	add.s32 	%r179, %r178, %r40;
	mul.wide.s32 	%rd33, %r179, 4;
	add.s64 	%rd34, %rd2, %rd33;
	ld.global.f32 	%f54, [%rd34];
	add.f32 	%f128, %f125, %f54;
$L__BB3_31:
	setp.eq.s32 	%p113, %r420, 0;
	@%p113 bra 	$L__BB3_33;
	cvt.rn.f32.u32 	%f113, %r420;
	div.rn.f32 	%f114, %f128, %f113;
	mul.wide.s32 	%rd95, %r1, 4;
	add.s64 	%rd96, %rd1, %rd95;
	st.global.f32 	[%rd96], %f114;
	bra.uni 	$L__BB3_34;
$L__BB3_33:
	mul.wide.s32 	%rd97, %r1, 4;
	add.s64 	%rd98, %rd1, %rd97;
	mov.b32 	%r398, 0;
	st.global.u32 	[%rd98], %r398;
$L__BB3_34:
	ret;

}


// ===== COMPILED SASS (sm_100) =====

	.target	sm_100

	.elftype	@"ET_EXEC"


//--------------------- .note.nv.tkinfo           --------------------------
	.section	.note.nv.tkinfo,"",@"SHT_NOTE"
	.sectionflags	@"SHF_NOTE_NV_TKINFO"
	.tkinfo
        /*0018*/ 	.word	0x00000002
        /*0030*/ 	.string	""
        /*0030*/ 	.string	"ptxas"
        /*0030*/ 	.string	"Cuda compilation tools, release 13.0, V13.0.88"
        /*0030*/ 	.string	"Build cuda_13.0.r13.0/compiler.36424714_0"
        /*0030*/ 	.string	"-arch sm_100 -m 64 "



//--------------------- .note.nv.cuinfo           --------------------------
	.section	.note.nv.cuinfo,"",@"SHT_NOTE"
	.sectionflags	@"SHF_NOTE_NV_CUINFO"
        /*0018*/ 	.short	0x0002
        /*001a*/ 	.short	0x0064
        /*001c*/ 	.short	0x0082
	.zero		2


//--------------------- .nv.info                  --------------------------
	.section	.nv.info,"",@"SHT_CUDA_INFO"
	.align	4


	//----- nvinfo : EIATTR_REGCOUNT
	.align		4
        /*0000*/ 	.byte	0x04, 0x2f
        /*0002*/ 	.short	(.L_1 - .L_0)
	.align		4
.L_0:
        /*0004*/ 	.word	index@(box_1d)
        /*0008*/ 	.word	0x00000028


	//----- nvinfo : EIATTR_FRAME_SIZE
	.align		4
.L_1:
        /*000c*/ 	.byte	0x04, 0x11
        /*000e*/ 	.short	(.L_3 - .L_2)
	.align		4
.L_2:
        /*0010*/ 	.word	index@($__internal_3_$__cuda_sm3x_div_rn_noftz_f32_slowpath)
        /*0014*/ 	.word	0x00000000


	//----- nvinfo : EIATTR_FRAME_SIZE
	.align		4
.L_3:
        /*0018*/ 	.byte	0x04, 0x11
        /*001a*/ 	.short	(.L_5 - .L_4)
	.align		4
.L_4:
        /*001c*/ 	.word	index@(box_1d)
        /*0020*/ 	.word	0x00000000


	//----- nvinfo : EIATTR_REGCOUNT
	.align		4
.L_5:
        /*0024*/ 	.byte	0x04, 0x2f
        /*0026*/ 	.short	(.L_7 - .L_6)
	.align		4
.L_6:
        /*0028*/ 	.word	index@(optimized_box_1d)
        /*002c*/ 	.word	0x00000020


	//----- nvinfo : EIATTR_FRAME_SIZE
	.align		4
.L_7:
        /*0030*/ 	.byte	0x04, 0x11
        /*0032*/ 	.short	(.L_9 - .L_8)
	.align		4
.L_8:
        /*0034*/ 	.word	index@($__internal_2_$__cuda_sm3x_div_rn_noftz_f32_slowpath)
        /*0038*/ 	.word	0x00000000


	//----- nvinfo : EIATTR_FRAME_SIZE
	.align		4
.L_9:
        /*003c*/ 	.byte	0x04, 0x11
        /*003e*/ 	.short	(.L_11 - .L_10)
	.align		4
.L_10:
        /*0040*/ 	.word	index@(optimized_box_1d)
        /*0044*/ 	.word	0x00000000


	//----- nvinfo : EIATTR_REGCOUNT
	.align		4
.L_11:
        /*0048*/ 	.byte	0x04, 0x2f
        /*004a*/ 	.short	(.L_13 - .L_12)
	.align		4
.L_12:
        /*004c*/ 	.word	index@(optimized_box_1d_reflect)
        /*0050*/ 	.word	0x00000020


	//----- nvinfo : EIATTR_FRAME_SIZE
	.align		4
.L_13:
        /*0054*/ 	.byte	0x04, 0x11
        /*0056*/ 	.short	(.L_15 - .L_14)
	.align		4
.L_14:
        /*0058*/ 	.word	index@($__internal_1_$__cuda_sm3x_div_rn_noftz_f32_slowpath)
        /*005c*/ 	.word	0x00000000


	//----- nvinfo : EIATTR_FRAME_SIZE
	.align		4
.L_15:
        /*0060*/ 	.byte	0x04, 0x11
        /*0062*/ 	.short	(.L_17 - .L_16)
	.align		4
.L_16:
        /*0064*/ 	.word	index@(optimized_box_1d_reflect)
        /*0068*/ 	.word	0x00000000


	//----- nvinfo : EIATTR_REGCOUNT
	.align		4
.L_17:
        /*006c*/ 	.byte	0x04, 0x2f
        /*006e*/ 	.short	(.L_19 - .L_18)
	.align		4
.L_18:
        /*0070*/ 	.word	index@(box_1d_reflect)
        /*0074*/ 	.word	0x00000020


	//----- nvinfo : EIATTR_FRAME_SIZE
	.align		4
.L_19:
        /*0078*/ 	.byte	0x04, 0x11
        /*007a*/ 	.short	(.L_21 - .L_20)
	.align		4
.L_20:
        /*007c*/ 	.word	index@($__internal_0_$__cuda_sm3x_div_rn_noftz_f32_slowpath)
        /*0080*/ 	.word	0x00000000


	//----- nvinfo : EIATTR_FRAME_SIZE
	.align		4
.L_21:
        /*0084*/ 	.byte	0x04, 0x11
        /*0086*/ 	.short	(.L_23 - .L_22)
	.align		4
.L_22:
        /*0088*/ 	.word	index@(box_1d_reflect)
        /*008c*/ 	.word	0x00000000


	//----- nvinfo : EIATTR_MIN_STACK_SIZE
	.align		4
.L_23:
        /*0090*/ 	.byte	0x04, 0x12
        /*0092*/ 	.short	(.L_25 - .L_24)
	.align		4
.L_24:
        /*0094*/ 	.word	index@(box_1d_reflect)
        /*0098*/ 	.word	0x00000000


	//----- nvinfo : EIATTR_MIN_STACK_SIZE
	.align		4
.L_25:
        /*009c*/ 	.byte	0x04, 0x12
        /*009e*/ 	.short	(.L_27 - .L_26)
	.align		4
.L_26:
        /*00a0*/ 	.word	index@(optimized_box_1d_reflect)
        /*00a4*/ 	.word	0x00000000


	//----- nvinfo : EIATTR_MIN_STACK_SIZE
	.align		4
.L_27:
        /*00a8*/ 	.byte	0x04, 0x12
        /*00aa*/ 	.short	(.L_29 - .L_28)
	.align		4
.L_28:
        /*00ac*/ 	.word	index@(optimized_box_1d)
        /*00b0*/ 	.word	0x00000000


	//----- nvinfo : EIATTR_MIN_STACK_SIZE
	.align		4
.L_29:
        /*00b4*/ 	.byte	0x04, 0x12
        /*00b6*/ 	.short	(.L_31 - .L_30)
	.align		4
.L_30:
        /*00b8*/ 	.word	index@(box_1d)
        /*00bc*/ 	.word	0x00000000
.L_31:


//--------------------- .nv.compat                --------------------------
	.section	.nv.compat,"",@"SHT_CUDA_COMPAT_INFO"
	.align	4
        /*0000*/ 	.byte	0x02, 0x09, 0x00, 0x00, 0x02, 0x02, 0x01, 0x00, 0x02, 0x05, 0x05, 0x00, 0x03, 0x07, 0x01, 0x01
        /*0010*/ 	.byte	0x02, 0x03, 0x00, 0x00, 0x02, 0x06, 0x01, 0x00, 0x04, 0x0b, 0x08, 0x00, 0x01, 0x00, 0x00, 0x00
        /*0020*/ 	.byte	0x00, 0x00, 0x00, 0x00


//--------------------- .nv.info.box_1d_reflect   --------------------------
	.section	.nv.info.box_1d_reflect,"",@"SHT_CUDA_INFO"
	.sectionflags	@""
	.align	4


	//----- nvinfo : EIATTR_CUDA_API_VERSION
	.align		4
        /*0000*/ 	.byte	0x04, 0x37
        /*0002*/ 	.short	(.L_33 - .L_32)
.L_32:
        /*0004*/ 	.word	0x00000082


	//----- nvinfo : EIATTR_KPARAM_INFO
	.align		4
.L_33:
        /*0008*/ 	.byte	0x04, 0x17
        /*000a*/ 	.short	(.L_35 - .L_34)
.L_34:
        /*000c*/ 	.word	0x00000000
        /*0010*/ 	.short	0x0006
        /*0012*/ 	.short	0x0020
        /*0014*/ 	.byte	0x00, 0xf0, 0x11, 0x00


	//----- nvinfo : EIATTR_KPARAM_INFO
	.align		4
.L_35:
        /*0018*/ 	.byte	0x04, 0x17
        /*001a*/ 	.short	(.L_37 - .L_36)
.L_36:
        /*001c*/ 	.word	0x00000000
        /*0020*/ 	.short	0x0005
        /*0022*/ 	.short	0x001c
        /*0024*/ 	.byte	0x00, 0xf0, 0x11, 0x00


	//----- nvinfo : EIATTR_KPARAM_INFO
	.align		4
.L_37:
        /*0028*/ 	.byte	0x04, 0x17
        /*002a*/ 	.short	(.L_39 - .L_38)
.L_38:
        /*002c*/ 	.word	0x00000000
        /*0030*/ 	.short	0x0004
        /*0032*/ 	.short	0x0018
        /*0034*/ 	.byte	0x00, 0xf0, 0x11, 0x00


	//----- nvinfo : EIATTR_KPARAM_INFO
	.align		4
.L_39:
        /*0038*/ 	.byte	0x04, 0x17
        /*003a*/ 	.short	(.L_41 - .L_40)
.L_40:
        /*003c*/ 	.word	0x00000000
        /*0040*/ 	.short	0x0003
        /*0042*/ 	.short	0x0014
        /*0044*/ 	.byte	0x00, 0xf0, 0x11, 0x00


	//----- nvinfo : EIATTR_KPARAM_INFO
	.align		4
.L_41:
        /*0048*/ 	.byte	0x04, 0x17
        /*004a*/ 	.short	(.L_43 - .L_42)
.L_42:
        /*004c*/ 	.word	0x00000000
        /*0050*/ 	.short	0x0002
        /*0052*/ 	.short	0x0010
        /*0054*/ 	.byte	0x00, 0xf0, 0x11, 0x00


	//----- nvinfo : EIATTR_KPARAM_INFO
	.align		4
.L_43:
        /*0058*/ 	.byte	0x04, 0x17
        /*005a*/ 	.short	(.L_45 - .L_44)
.L_44:
        /*005c*/ 	.word	0x00000000
        /*0060*/ 	.short	0x0001
        /*0062*/ 	.short	0x0008
        /*0064*/ 	.byte	0x00, 0xf5, 0x21, 0x00


	//----- nvinfo : EIATTR_KPARAM_INFO
	.align		4
.L_45:
        /*0068*/ 	.byte	0x04, 0x17
        /*006a*/ 	.short	(.L_47 - .L_46)
.L_46:
        /*006c*/ 	.word	0x00000000
        /*0070*/ 	.short	0x0000
        /*0072*/ 	.short	0x0000
        /*0074*/ 	.byte	0x00, 0xf5, 0x21, 0x00


	//----- nvinfo : EIATTR_SPARSE_MMA_MASK
	.align		4
.L_47:
        /*0078*/ 	.byte	0x03, 0x50
        /*007a*/ 	.short	0x0000


	//----- nvinfo : EIATTR_MAXREG_COUNT
	.align		4
        /*007c*/ 	.byte	0x03, 0x1b
        /*007e*/ 	.short	0x00ff


	//----- nvinfo : EIATTR_MERCURY_ISA_VERSION
	.align		4
        /*0080*/ 	.byte	0x03, 0x5f
        /*0082*/ 	.short	0x0101


	//----- nvinfo : EIATTR_VRC_CTA_INIT_COUNT
	.align		4
        /*0084*/ 	.byte	0x02, 0x4a
	.zero		1
	.zero		1


	//----- nvinfo : EIATTR_EXIT_INSTR_OFFSETS
	.align		4
        /*0088*/ 	.byte	0x04, 0x1c
        /*008a*/ 	.short	(.L_49 - .L_48)


	//   ....[0]....
.L_48:
        /*008c*/ 	.word	0x000000d0


	//   ....[1]....
        /*0090*/ 	.word	0x000029a0


	//   ....[2]....
        /*0094*/ 	.word	0x000029e0


	//----- nvinfo : EIATTR_CRS_STACK_SIZE
	.align		4
.L_49:
        /*0098*/ 	.byte	0x04, 0x1e
        /*009a*/ 	.short	(.L_51 - .L_50)
.L_50:
        /*009c*/ 	.word	0x00000000


	//----- nvinfo : EIATTR_CBANK_PARAM_SIZE
	.align		4
.L_51:
        /*00a0*/ 	.byte	0x03, 0x19
        /*00a2*/ 	.short	0x0024


	//----- nvinfo : EIATTR_PARAM_CBANK
	.align		4
        /*00a4*/ 	.byte	0x04, 0x0a
        /*00a6*/ 	.short	(.L_53 - .L_52)
	.align		4
.L_52:
        /*00a8*/ 	.word	index@(.nv.constant0.box_1d_reflect)
        /*00ac*/ 	.short	0x0380
        /*00ae*/ 	.short	0x0024


	//----- nvinfo : EIATTR_SW_WAR
	.align		4
.L_53:
        /*00b0*/ 	.byte	0x04, 0x36
        /*00b2*/ 	.short	(.L_55 - .L_54)
.L_54:
        /*00b4*/ 	.word	0x00000008
.L_55:


//--------------------- .nv.info.optimized_box_1d_reflect --------------------------
	.section	.nv.info.optimized_box_1d_reflect,"",@"SHT_CUDA_INFO"
	.sectionflags	@""
	.align	4


	//----- nvinfo : EIATTR_CUDA_API_VERSION
	.align		4
        /*0000*/ 	.byte	0x04, 0x37
        /*0002*/ 	.short	(.L_57 - .L_56)
.L_56:
        /*0004*/ 	.word	0x00000082


	//----- nvinfo : EIATTR_KPARAM_INFO
	.align		4
.L_57:
        /*0008*/ 	.byte	0x04, 0x17
        /*000a*/ 	.short	(.L_59 - .L_58)
.L_58:
        /*000c*/ 	.word	0x00000000
        /*0010*/ 	.short	0x0006
        /*0012*/ 	.short	0x0020
        /*0014*/ 	.byte	0x00, 0xf0, 0x11, 0x00


	//----- nvinfo : EIATTR_KPARAM_INFO
	.align		4
.L_59:
        /*0018*/ 	.byte	0x04, 0x17
        /*001a*/ 	.short	(.L_61 - .L_60)
.L_60:
        /*001c*/ 	.word	0x00000000
        /*0020*/ 	.short	0x0005
        /*0022*/ 	.short	0x001c
        /*0024*/ 	.byte	0x00, 0xf0, 0x11, 0x00


	//----- nvinfo : EIATTR_KPARAM_INFO
	.align		4
.L_61:
        /*0028*/ 	.byte	0x04, 0x17
        /*002a*/ 	.short	(.L_63 - .L_62)
.L_62:
        /*002c*/ 	.word	0x00000000
        /*0030*/ 	.short	0x0004
        /*0032*/ 	.short	0x0018
        /*0034*/ 	.byte	0x00, 0xf0, 0x11, 0x00


	//----- nvinfo : EIATTR_KPARAM_INFO
	.align		4
.L_63:
        /*0038*/ 	.byte	0x04, 0x17
        /*003a*/ 	.short	(.L_65 - .L_64)
.L_64:
        /*003c*/ 	.word	0x00000000
        /*0040*/ 	.short	0x0003
        /*0042*/ 	.short	0x0014
        /*0044*/ 	.byte	0x00, 0xf0, 0x11, 0x00


	//----- nvinfo : EIATTR_KPARAM_INFO
	.align		4
.L_65:
        /*0048*/ 	.byte	0x04, 0x17
        /*004a*/ 	.short	(.L_67 - .L_66)
.L_66:
        /*004c*/ 	.word	0x00000000
        /*0050*/ 	.short	0x0002
        /*0052*/ 	.short	0x0010
        /*0054*/ 	.byte	0x00, 0xf0, 0x11, 0x00


	//----- nvinfo : EIATTR_KPARAM_INFO
	.align		4
.L_67:
        /*0058*/ 	.byte	0x04, 0x17
        /*005a*/ 	.short	(.L_69 - .L_68)
.L_68:
        /*005c*/ 	.word	0x00000000
        /*0060*/ 	.short	0x0001
        /*0062*/ 	.short	0x0008
        /*0064*/ 	.byte	0x00, 0xf5, 0x21, 0x00


	//----- nvinfo : EIATTR_KPARAM_INFO
	.align		4
.L_69:
        /*0068*/ 	.byte	0x04, 0x17
        /*006a*/ 	.short	(.L_71 - .L_70)
.L_70:
        /*006c*/ 	.word	0x00000000
        /*0070*/ 	.short	0x0000
        /*0072*/ 	.short	0x0000
        /*0074*/ 	.byte	0x00, 0xf5, 0x21, 0x00


	//----- nvinfo : EIATTR_SPARSE_MMA_MASK
	.align		4
.L_71:
        /*0078*/ 	.byte	0x03, 0x50
        /*007a*/ 	.short	0x0000


	//----- nvinfo : EIATTR_MAXREG_COUNT
	.align		4
        /*007c*/ 	.byte	0x03, 0x1b
        /*007e*/ 	.short	0x00ff


	//----- nvinfo : EIATTR_MERCURY_ISA_VERSION
	.align		4
        /*0080*/ 	.byte	0x03, 0x5f
        /*0082*/ 	.short	0x0101


	//----- nvinfo : EIATTR_VRC_CTA_INIT_COUNT
	.align		4
        /*0084*/ 	.byte	0x02, 0x4a
	.zero		1
	.zero		1


	//----- nvinfo : EIATTR_EXIT_INSTR_OFFSETS
	.align		4
        /*0088*/ 	.byte	0x04, 0x1c
        /*008a*/ 	.short	(.L_73 - .L_72)


	//   ....[0]....
.L_72:
        /*008c*/ 	.word	0x000000a0


	//   ....[1]....
        /*0090*/ 	.word	0x00003ae0


	//   ....[2]....
        /*0094*/ 	.word	0x00003b20


	//----- nvinfo : EIATTR_CRS_STACK_SIZE
	.align		4
.L_73:
        /*0098*/ 	.byte	0x04, 0x1e
        /*009a*/ 	.short	(.L_75 - .L_74)
.L_74:
        /*009c*/ 	.word	0x00000000


	//----- nvinfo : EIATTR_CBANK_PARAM_SIZE
	.align		4
.L_75:
        /*00a0*/ 	.byte	0x03, 0x19
        /*00a2*/ 	.short	0x0024


	//----- nvinfo : EIATTR_PARAM_CBANK
	.align		4
        /*00a4*/ 	.byte	0x04, 0x0a
        /*00a6*/ 	.short	(.L_77 - .L_76)
	.align		4
.L_76:
        /*00a8*/ 	.word	index@(.nv.constant0.optimized_box_1d_reflect)
        /*00ac*/ 	.short	0x0380
        /*00ae*/ 	.short	0x0024


	//----- nvinfo : EIATTR_SW_WAR
	.align		4
.L_77:
        /*00b0*/ 	.byte	0x04, 0x36
        /*00b2*/ 	.short	(.L_79 - .L_78)
.L_78:
        /*00b4*/ 	.word	0x00000008
.L_79:


//--------------------- .nv.info.optimized_box_1d --------------------------
	.section	.nv.info.optimized_box_1d,"",@"SHT_CUDA_INFO"
	.sectionflags	@""
	.align	4


	//----- nvinfo : EIATTR_CUDA_API_VERSION
	.align		4
        /*0000*/ 	.byte	0x04, 0x37
        /*0002*/ 	.short	(.L_81 - .L_80)
.L_80:
        /*0004*/ 	.word	0x00000082


	//----- nvinfo : EIATTR_KPARAM_INFO
	.align		4
.L_81:
        /*0008*/ 	.byte	0x04, 0x17
        /*000a*/ 	.short	(.L_83 - .L_82)
.L_82:
        /*000c*/ 	.word	0x00000000
        /*0010*/ 	.short	0x0006
        /*0012*/ 	.short	0x0020
        /*0014*/ 	.byte	0x00, 0xf0, 0x11, 0x00


	//----- nvinfo : EIATTR_KPARAM_INFO
	.align		4
.L_83:
        /*0018*/ 	.byte	0x04, 0x17
        /*001a*/ 	.short	(.L_85 - .L_84)
.L_84:
        /*001c*/ 	.word	0x00000000
        /*0020*/ 	.short	0x0005
        /*0022*/ 	.short	0x001c
        /*0024*/ 	.byte	0x00, 0xf0, 0x11, 0x00


	//----- nvinfo : EIATTR_KPARAM_INFO
	.align		4
.L_85:
        /*0028*/ 	.byte	0x04, 0x17
        /*002a*/ 	.short	(.L_87 - .L_86)
.L_86:
        /*002c*/ 	.word	0x00000000
        /*0030*/ 	.short	0x0004
        /*0032*/ 	.short	0x0018
        /*0034*/ 	.byte	0x00, 0xf0, 0x11, 0x00


	//----- nvinfo : EIATTR_KPARAM_INFO
	.align		4
.L_87:
        /*0038*/ 	.byte	0x04, 0x17
        /*003a*/ 	.short	(.L_89 - .L_88)
.L_88:
        /*003c*/ 	.word	0x00000000
        /*0040*/ 	.short	0x0003
        /*0042*/ 	.short	0x0014
        /*0044*/ 	.byte	0x00, 0xf0, 0x11, 0x00


	//----- nvinfo : EIATTR_KPARAM_INFO
	.align		4
.L_89:
        /*0048*/ 	.byte	0x04, 0x17
        /*004a*/ 	.short	(.L_91 - .L_90)
.L_90:
        /*004c*/ 	.word	0x00000000
        /*0050*/ 	.short	0x0002
        /*0052*/ 	.short	0x0010
        /*0054*/ 	.byte	0x00, 0xf0, 0x11, 0x00


	//----- nvinfo : EIATTR_KPARAM_INFO
	.align		4
.L_91:
        /*0058*/ 	.byte	0x04, 0x17
        /*005a*/ 	.short	(.L_93 - .L_92)
.L_92:
        /*005c*/ 	.word	0x00000000
        /*0060*/ 	.short	0x0001
        /*0062*/ 	.short	0x0008
        /*0064*/ 	.byte	0x00, 0xf5, 0x21, 0x00


	//----- nvinfo : EIATTR_KPARAM_INFO
	.align		4
.L_93:
        /*0068*/ 	.byte	0x04, 0x17
        /*006a*/ 	.short	(.L_95 - .L_94)
.L_94:
        /*006c*/ 	.word	0x00000000
        /*0070*/ 	.short	0x0000
        /*0072*/ 	.short	0x0000
        /*0074*/ 	.byte	0x00, 0xf5, 0x21, 0x00


	//----- nvinfo : EIATTR_SPARSE_MMA_MASK
	.align		4
.L_95:
        /*0078*/ 	.byte	0x03, 0x50
        /*007a*/ 	.short	0x0000


	//----- nvinfo : EIATTR_MAXREG_COUNT
	.align		4
        /*007c*/ 	.byte	0x03, 0x1b
        /*007e*/ 	.short	0x00ff


	//----- nvinfo : EIATTR_MERCURY_ISA_VERSION
	.align		4
        /*0080*/ 	.byte	0x03, 0x5f
        /*0082*/ 	.short	0x0101


	//----- nvinfo : EIATTR_VRC_CTA_INIT_COUNT
	.align		4
        /*0084*/ 	.byte	0x02, 0x4a
	.zero		1
	.zero		1


	//----- nvinfo : EIATTR_EXIT_INSTR_OFFSETS
	.align		4
        /*0088*/ 	.byte	0x04, 0x1c
        /*008a*/ 	.short	(.L_97 - .L_96)


	//   ....[0]....
.L_96:
        /*008c*/ 	.word	0x000000a0


	//   ....[1]....
        /*0090*/ 	.word	0x00002d70


	//   ....[2]....
        /*0094*/ 	.word	0x00002db0


	//----- nvinfo : EIATTR_CRS_STACK_SIZE
	.align		4
.L_97:
        /*0098*/ 	.byte	0x04, 0x1e
        /*009a*/ 	.short	(.L_99 - .L_98)
.L_98:
        /*009c*/ 	.word	0x00000000


	//----- nvinfo : EIATTR_CBANK_PARAM_SIZE
	.align		4
.L_99:
        /*00a0*/ 	.byte	0x03, 0x19
        /*00a2*/ 	.short	0x0024


	//----- nvinfo : EIATTR_PARAM_CBANK
	.align		4
        /*00a4*/ 	.byte	0x04, 0x0a
        /*00a6*/ 	.short	(.L_101 - .L_100)
	.align		4
.L_100:
        /*00a8*/ 	.word	index@(.nv.constant0.optimized_box_1d)
        /*00ac*/ 	.short	0x0380
        /*00ae*/ 	.short	0x0024


	//----- nvinfo : EIATTR_SW_WAR
	.align		4
.L_101:
        /*00b0*/ 	.byte	0x04, 0x36
        /*00b2*/ 	.short	(.L_103 - .L_102)
.L_102:
        /*00b4*/ 	.word	0x00000008
.L_103:


//--------------------- .nv.info.box_1d           --------------------------
	.section	.nv.info.box_1d,"",@"SHT_CUDA_INFO"
	.sectionflags	@""
	.align	4


	//----- nvinfo : EIATTR_CUDA_API_VERSION
	.align		4
        /*0000*/ 	.byte	0x04, 0x37
        /*0002*/ 	.short	(.L_105 - .L_104)
.L_104:
        /*0004*/ 	.word	0x00000082


	//----- nvinfo : EIATTR_KPARAM_INFO
	.align		4
.L_105:
        /*0008*/ 	.byte	0x04, 0x17
        /*000a*/ 	.short	(.L_107 - .L_106)
.L_106:
        /*000c*/ 	.word	0x00000000
        /*0010*/ 	.short	0x0006
        /*0012*/ 	.short	0x0020
        /*0014*/ 	.byte	0x00, 0xf0, 0x11, 0x00


	//----- nvinfo : EIATTR_KPARAM_INFO
	.align		4
.L_107:
        /*0018*/ 	.byte	0x04, 0x17
        /*001a*/ 	.short	(.L_109 - .L_108)
.L_108:
        /*001c*/ 	.word	0x00000000
        /*0020*/ 	.short	0x0005
        /*0022*/ 	.short	0x001c
        /*0024*/ 	.byte	0x00, 0xf0, 0x11, 0x00


	//----- nvinfo : EIATTR_KPARAM_INFO
	.align		4
.L_109:
        /*0028*/ 	.byte	0x04, 0x17
        /*002a*/ 	.short	(.L_111 - .L_110)
.L_110:
        /*002c*/ 	.word	0x00000000
        /*0030*/ 	.short	0x0004
        /*0032*/ 	.short	0x0018
        /*0034*/ 	.byte	0x00, 0xf0, 0x11, 0x00


	//----- nvinfo : EIATTR_KPARAM_INFO
	.align		4
.L_111:
        /*0038*/ 	.byte	0x04, 0x17
        /*003a*/ 	.short	(.L_113 - .L_112)
.L_112:
        /*003c*/ 	.word	0x00000000
        /*0040*/ 	.short	0x0003
        /*0042*/ 	.short	0x0014
        /*0044*/ 	.byte	0x00, 0xf0, 0x11, 0x00


	//----- nvinfo : EIATTR_KPARAM_INFO
	.align		4
.L_113:
        /*0048*/ 	.byte	0x04, 0x17
        /*004a*/ 	.short	(.L_115 - .L_114)
.L_114:
        /*004c*/ 	.word	0x00000000
        /*0050*/ 	.short	0x0002
        /*0052*/ 	.short	0x0010
        /*0054*/ 	.byte	0x00, 0xf0, 0x11, 0x00


	//----- nvinfo : EIATTR_KPARAM_INFO
	.align		4
.L_115:
        /*0058*/ 	.byte	0x04, 0x17
        /*005a*/ 	.short	(.L_117 - .L_116)
.L_116:
        /*005c*/ 	.word	0x00000000
        /*0060*/ 	.short	0x0001
        /*0062*/ 	.short	0x0008
        /*0064*/ 	.byte	0x00, 0xf5, 0x21, 0x00


	//----- nvinfo : EIATTR_KPARAM_INFO
	.align		4
.L_117:
        /*0068*/ 	.byte	0x04, 0x17
        /*006a*/ 	.short	(.L_119 - .L_118)
.L_118:
        /*006c*/ 	.word	0x00000000
        /*0070*/ 	.short	0x0000
        /*0072*/ 	.short	0x0000
        /*0074*/ 	.byte	0x00, 0xf5, 0x21, 0x00


	//----- nvinfo : EIATTR_SPARSE_MMA_MASK
	.align		4
.L_119:
        /*0078*/ 	.byte	0x03, 0x50
        /*007a*/ 	.short	0x0000


	//----- nvinfo : EIATTR_MAXREG_COUNT
	.align		4
        /*007c*/ 	.byte	0x03, 0x1b
        /*007e*/ 	.short	0x00ff


	//----- nvinfo : EIATTR_MERCURY_ISA_VERSION
	.align		4
        /*0080*/ 	.byte	0x03, 0x5f
        /*0082*/ 	.short	0x0101


	//----- nvinfo : EIATTR_VRC_CTA_INIT_COUNT
	.align		4
        /*0084*/ 	.byte	0x02, 0x4a
	.zero		1
	.zero		1


	//----- nvinfo : EIATTR_EXIT_INSTR_OFFSETS
	.align		4
        /*0088*/ 	.byte	0x04, 0x1c
        /*008a*/ 	.short	(.L_121 - .L_120)


	//   ....[0]....
.L_120:
        /*008c*/ 	.word	0x000000a0


	//   ....[1]....
        /*0090*/ 	.word	0x000024e0


	//   ....[2]....
        /*0094*/ 	.word	0x00002520


	//----- nvinfo : EIATTR_CRS_STACK_SIZE
	.align		4
.L_121:
        /*0098*/ 	.byte	0x04, 0x1e
        /*009a*/ 	.short	(.L_123 - .L_122)
.L_122:
        /*009c*/ 	.word	0x00000000


	//----- nvinfo : EIATTR_CBANK_PARAM_SIZE
	.align		4
.L_123:
        /*00a0*/ 	.byte	0x03, 0x19
        /*00a2*/ 	.short	0x0024


	//----- nvinfo : EIATTR_PARAM_CBANK
	.align		4
        /*00a4*/ 	.byte	0x04, 0x0a
        /*00a6*/ 	.short	(.L_125 - .L_124)
	.align		4
.L_124:
        /*00a8*/ 	.word	index@(.nv.constant0.box_1d)
        /*00ac*/ 	.short	0x0380
        /*00ae*/ 	.short	0x0024


	//----- nvinfo : EIATTR_SW_WAR
	.align		4
.L_125:
        /*00b0*/ 	.byte	0x04, 0x36
        /*00b2*/ 	.short	(.L_127 - .L_126)
.L_126:
        /*00b4*/ 	.word	0x00000008
.L_127:


//--------------------- .nv.callgraph             --------------------------
	.section	.nv.callgraph,"",@"SHT_CUDA_CALLGRAPH"
	.align	4
	.sectionentsize	8
	.align		4
        /*0000*/ 	.word	0x00000000
	.align		4
        /*0004*/ 	.word	0xffffffff
	.align		4
        /*0008*/ 	.word	0x00000000
	.align		4
        /*000c*/ 	.word	0xfffffffe
	.align		4
        /*0010*/ 	.word	0x00000000
	.align		4
        /*0014*/ 	.word	0xfffffffd
	.align		4
        /*0018*/ 	.word	0x00000000
	.align		4
        /*001c*/ 	.word	0xfffffffc


//--------------------- .text.box_1d_reflect      --------------------------
	.section	.text.box_1d_reflect,"ax",@progbits
	.align	128
        .global         box_1d_reflect
        .type           box_1d_reflect,@function
        .size           box_1d_reflect,(.L_x_173 - box_1d_reflect)
        .other          box_1d_reflect,@"STO_CUDA_ENTRY STV_DEFAULT"
box_1d_reflect:
.text.box_1d_reflect:
[----:B------:R-:W-:Y:S01]  /*0000*/  LDC R1, c[0x0][0x37c] ;  /* 0x0000df00ff017b82 */ /* 0x000fe20000000800 */
[----:B------:R-:W0:Y:S01]  /*0010*/  S2R R4, SR_CTAID.X ;  /* 0x0000000000047919 */ /* 0x000e220000002500 */
[----:B------:R-:W1:Y:S01]  /*0020*/  LDCU.64 UR6, c[0x0][0x390] ;  /* 0x00007200ff0677ac */ /* 0x000e620008000a00 */
[----:B------:R-:W0:Y:S01]  /*0030*/  S2R R5, SR_TID.X ;  /* 0x0000000000057919 */ /* 0x000e220000002100 */
[----:B------:R-:W2:Y:S01]  /*0040*/  LDCU UR5, c[0x0][0x398] ;  /* 0x00007300ff0577ac */ /* 0x000ea20008000800 */
[----:B------:R-:W0:Y:S01]  /*0050*/  LDCU UR4, c[0x0][0x360] ;  /* 0x00006c00ff0477ac */ /* 0x000e220008000800 */
[----:B-1----:R-:W-:Y:S02]  /*0060*/  IMAD.U32 R13, RZ, RZ, UR7 ;  /* 0x00000007ff0d7e24 */ /* 0x002fe4000f8e00ff */
[----:B------:R-:W-:Y:S01]  /*0070*/  IMAD.U32 R20, RZ, RZ, UR6 ;  /* 0x00000006ff147e24 */ /* 0x000fe2000f8e00ff */
[----:B--2---:R-:W-:-:S03]  /*0080*/  MOV R14, UR5 ;  /* 0x00000005000e7c02 */ /* 0x004fc60008000f00 */
[----:B------:R-:W-:-:S04]  /*0090*/  IMAD R3, R13, R20, RZ ;  /* 0x000000140d037224 */ /* 0x000fc800078e02ff */
[----:B------:R-:W-:Y:S02]  /*00a0*/  IMAD R3, R3, R14, RZ ;  /* 0x0000000e03037224 */ /* 0x000fe400078e02ff */
[----:B0-----:R-:W-:-:S05]  /*00b0*/  IMAD R4, R4, UR4, R5 ;  /* 0x0000000404047c24 */ /* 0x001fca000f8e0205 */
[----:B------:R-:W-:-:S13]  /*00c0*/  ISETP.GE.AND P0, PT, R4, R3, PT ;  /* 0x000000030400720c */ /* 0x000fda0003f06270 */
[----:B------:R-:W-:Y:S05]  /*00d0*/  @P0 EXIT ;  /* 0x000000000000094d */ /* 0x000fea0003800000 */
[----:B------:R-:W-:Y:S01]  /*00e0*/  IMAD R3, R13, R14, RZ ;  /* 0x0000000e0d037224 */ /* 0x000fe200078e02ff */
[----:B------:R-:W0:Y:S04]  /*00f0*/  LDCU UR4, c[0x0][0x3a0] ;  /* 0x00007400ff0477ac */ /* 0x000e280008000800 */
[-C--:B------:R-:W-:Y:S01]  /*0100*/  IABS R9, R3.reuse ;  /* 0x0000000300097213 */ /* 0x080fe20000000000 */
[----:B------:R-:W1:Y:S01]  /*0110*/  LDCU.64 UR6, c[0x0][0x358] ;  /* 0x00006b00ff0677ac */ /* 0x000e620008000a00 */
[----:B------:R-:W-:Y:S02]  /*0120*/  IABS R8, R3 ;  /* 0x0000000300087213 */ /* 0x000fe40000000000 */
[----:B------:R-:W2:Y:S03]  /*0130*/  I2F.RP R0, R9 ;  /* 0x0000000900007306 */ /* 0x000ea60000209400 */
[----:B------:R-:W-:Y:S01]  /*0140*/  IMAD.MOV R11, RZ, RZ, -R8 ;  /* 0x000000ffff0b7224 */ /* 0x000fe200078e0a08 */
[----:B0-----:R-:W-:-:S04]  /*0150*/  UISETP.NE.AND UP0, UPT, UR4, 0x2, UPT ;  /* 0x000000020400788c */ /* 0x001fc8000bf05270 */
[----:B--2---:R-:W0:Y:S02]  /*0160*/  MUFU.RCP R0, R0 ;  /* 0x0000000000007308 */ /* 0x004e240000001000 */
[----:B0-----:R-:W-:Y:S01]  /*0170*/  VIADD R6, R0, 0xffffffe ;  /* 0x0ffffffe00067836 */ /* 0x001fe20000000000 */
[----:B------:R-:W-:-:S05]  /*0180*/  IABS R0, R14 ;  /* 0x0000000e00007213 */ /* 0x000fca0000000000 */
[----:B------:R0:W2:Y:S02]  /*0190*/  F2I.FTZ.U32.TRUNC.NTZ R7, R6 ;  /* 0x0000000600077305 */ /* 0x0000a4000021f000 */
[----:B0-----:R-:W-:Y:S02]  /*01a0*/  HFMA2 R6, -RZ, RZ, 0, 0 ;  /* 0x00000000ff067431 */ /* 0x001fe400000001ff */
[----:B--2---:R-:W-:-:S04]  /*01b0*/  IMAD.MOV R2, RZ, RZ, -R7 ;  /* 0x000000ffff027224 */ /* 0x004fc800078e0a07 */
[----:B------:R-:W-:Y:S01]  /*01c0*/  IMAD R5, R2, R9, RZ ;  /* 0x0000000902057224 */ /* 0x000fe200078e02ff */
[----:B------:R-:W-:-:S03]  /*01d0*/  IABS R2, R4 ;  /* 0x0000000400027213 */ /* 0x000fc60000000000 */
[----:B------:R-:W-:Y:S02]  /*01e0*/  IMAD.HI.U32 R7, R7, R5, R6 ;  /* 0x0000000507077227 */ /* 0x000fe400078e0006 */
[----:B------:R-:W0:Y:S04]  /*01f0*/  I2F.RP R5, R0 ;  /* 0x0000000000057306 */ /* 0x000e280000209400 */
[----:B------:R-:W-:-:S04]  /*0200*/  IMAD.HI.U32 R6, R7, R2, RZ ;  /* 0x0000000207067227 */ /* 0x000fc800078e00ff */
[----:B------:R-:W-:-:S05]  /*0210*/  IMAD R2, R6, R11, R2 ;  /* 0x0000000b06027224 */ /* 0x000fca00078e0202 */
[----:B------:R-:W-:Y:S01]  /*0220*/  ISETP.GT.U32.AND P1, PT, R9, R2, PT ;  /* 0x000000020900720c */ /* 0x000fe20003f24070 */
[----:B0-----:R-:W0:-:S12]  /*0230*/  MUFU.RCP R5, R5 ;  /* 0x0000000500057308 */ /* 0x001e180000001000 */
[----:B------:R-:W-:Y:S02]  /*0240*/  @!P1 IMAD.IADD R2, R2, 0x1, -R9 ;  /* 0x0000000102029824 */ /* 0x000fe400078e0a09 */
[----:B------:R-:W-:Y:S01]  /*0250*/  @!P1 VIADD R6, R6, 0x1 ;  /* 0x0000000106069836 */ /* 0x000fe20000000000 */
[----:B------:R-:W-:Y:S02]  /*0260*/  ISETP.NE.AND P1, PT, R3, RZ, PT ;  /* 0x000000ff0300720c */ /* 0x000fe40003f25270 */
[----:B------:R-:W-:Y:S02]  /*0270*/  ISETP.GE.U32.AND P0, PT, R2, R9, PT ;  /* 0x000000090200720c */ /* 0x000fe40003f06070 */
[----:B------:R-:W-:Y:S02]  /*0280*/  LOP3.LUT R2, R4, R3, RZ, 0x3c, !PT ;  /* 0x0000000304027212 */ /* 0x000fe400078e3cff */
[----:B0-----:R-:W-:Y:S02]  /*0290*/  IADD3 R8, PT, PT, R5, 0xffffffe, RZ ;  /* 0x0ffffffe05087810 */ /* 0x001fe40007ffe0ff */
[----:B------:R-:W-:-:S02]  /*02a0*/  ISETP.GE.AND P2, PT, R2, RZ, PT ;  /* 0x000000ff0200720c */ /* 0x000fc40003f46270 */
[----:B------:R0:W2:Y:S05]  /*02b0*/  F2I.FTZ.U32.TRUNC.NTZ R9, R8 ;  /* 0x0000000800097305 */ /* 0x0000aa000021f000 */
[----:B------:R-:W-:Y:S01]  /*02c0*/  @P0 VIADD R6, R6, 0x1 ;  /* 0x0000000106060836 */ /* 0x000fe20000000000 */
[----:B0-----:R-:W-:-:S05]  /*02d0*/  MOV R8, RZ ;  /* 0x000000ff00087202 */ /* 0x001fca0000000f00 */
[----:B------:R-:W-:Y:S02]  /*02e0*/  @!P2 IADD3 R6, PT, PT, -R6, RZ, RZ ;  /* 0x000000ff0606a210 */ /* 0x000fe40007ffe1ff */
[----:B------:R-:W-:Y:S01]  /*02f0*/  @!P1 LOP3.LUT R6, RZ, R3, RZ, 0x33, !PT ;  /* 0x00000003ff069212 */ /* 0x000fe200078e33ff */
[----:B--2---:R-:W-:-:S04]  /*0300*/  IMAD.MOV R5, RZ, RZ, -R9 ;  /* 0x000000ffff057224 */ /* 0x004fc800078e0a09 */
[----:B------:R-:W-:-:S04]  /*0310*/  IMAD.MOV R2, RZ, RZ, -R6 ;  /* 0x000000ffff027224 */ /* 0x000fc800078e0a06 */
[----:B------:R-:W-:Y:S02]  /*0320*/  IMAD R7, R3, R2, R4 ;  /* 0x0000000203077224 */ /* 0x000fe400078e0204 */
[----:B------:R-:W-:-:S03]  /*0330*/  IMAD R3, R5, R0, RZ ;  /* 0x0000000005037224 */ /* 0x000fc600078e02ff */
[----:B------:R-:W-:Y:S01]  /*0340*/  IABS R2, R7 ;  /* 0x0000000700027213 */ /* 0x000fe20000000000 */
[----:B------:R-:W-:-:S04]  /*0350*/  IMAD.HI.U32 R8, R9, R3, R8 ;  /* 0x0000000309087227 */ /* 0x000fc800078e0008 */
[----:B------:R-:W-:-:S04]  /*0360*/  IMAD.MOV.U32 R3, RZ, RZ, R2 ;  /* 0x000000ffff037224 */ /* 0x000fc800078e0002 */
[----:B------:R-:W-:-:S04]  /*0370*/  IMAD.HI.U32 R12, R8, R3, RZ ;  /* 0x00000003080c7227 */ /* 0x000fc800078e00ff */
[----:B------:R-:W-:-:S04]  /*0380*/  IMAD.MOV R2, RZ, RZ, -R12 ;  /* 0x000000ffff027224 */ /* 0x000fc800078e0a0c */
[----:B------:R-:W-:-:S05]  /*0390*/  IMAD R3, R0, R2, R3 ;  /* 0x0000000200037224 */ /* 0x000fca00078e0203 */
[----:B------:R-:W-:-:S13]  /*03a0*/  ISETP.GT.U32.AND P1, PT, R0, R3, PT ;  /* 0x000000030000720c */ /* 0x000fda0003f24070 */
[-C--:B------:R-:W-:Y:S01]  /*03b0*/  @!P1 IADD3 R3, PT, PT, R3, -R0.reuse, RZ ;  /* 0x8000000003039210 */ /* 0x080fe20007ffe0ff */
[----:B------:R-:W-:Y:S01]  /*03c0*/  @!P1 VIADD R12, R12, 0x1 ;  /* 0x000000010c0c9836 */ /* 0x000fe20000000000 */
[----:B------:R-:W-:Y:S02]  /*03d0*/  ISETP.NE.AND P1, PT, R14, RZ, PT ;  /* 0x000000ff0e00720c */ /* 0x000fe40003f25270 */
[----:B------:R-:W-:Y:S02]  /*03e0*/  ISETP.GE.U32.AND P0, PT, R3, R0, PT ;  /* 0x000000000300720c */ /* 0x000fe40003f06070 */
[----:B------:R-:W-:-:S04]  /*03f0*/  LOP3.LUT R0, R7, R14, RZ, 0x3c, !PT ;  /* 0x0000000e07007212 */ /* 0x000fc800078e3cff */
[----:B------:R-:W-:-:S07]  /*0400*/  ISETP.GE.AND P2, PT, R0, RZ, PT ;  /* 0x000000ff0000720c */ /* 0x000fce0003f46270 */
[----:B------:R-:W-:-:S06]  /*0410*/  @P0 VIADD R12, R12, 0x1 ;  /* 0x000000010c0c0836 */ /* 0x000fcc0000000000 */
[----:B------:R-:W-:Y:S02]  /*0420*/  @!P2 IADD3 R12, PT, PT, -R12, RZ, RZ ;  /* 0x000000ff0c0ca210 */ /* 0x000fe40007ffe1ff */
[----:B------:R-:W-:-:S05]  /*0430*/  @!P1 LOP3.LUT R12, RZ, R14, RZ, 0x33, !PT ;  /* 0x0000000eff0c9212 */ /* 0x000fca00078e33ff */
[----:B------:R-:W-:-:S04]  /*0440*/  IMAD.MOV R5, RZ, RZ, -R12 ;  /* 0x000000ffff057224 */ /* 0x000fc800078e0a0c */
[----:B------:R-:W-:Y:S02]  /*0450*/  IMAD R5, R14, R5, R7 ;  /* 0x000000050e057224 */ /* 0x000fe400078e0207 */
[----:B------:R-:W-:Y:S01]  /*0460*/  IMAD.MOV.U32 R7, RZ, RZ, RZ ;  /* 0x000000ffff077224 */ /* 0x000fe200078e00ff */
[----:B-1----:R-:W-:Y:S06]  /*0470*/  BRA.U !UP0, `(.L_x_0) ;  /* 0x0000001908287547 */ /* 0x002fec000b800000 */
[----:B------:R-:W-:-:S09]  /*0480*/  UISETP.NE.AND UP0, UPT, UR4, 0x1, UPT ;  /* 0x000000010400788c */ /* 0x000fd2000bf05270 */
[----:B------:R-:W-:Y:S05]  /*0490*/  BRA.U !UP0, `(.L_x_1) ;  /* 0x0000000d08187547 */ /* 0x000fea000b800000 */
[----:B------:R-:W-:-:S09]  /*04a0*/  UISETP.NE.AND UP0, UPT, UR4, URZ, UPT ;  /* 0x000000ff0400728c */ /* 0x000fd2000bf05270 */
[----:B------:R-:W-:Y:S05]  /*04b0*/  BRA.U UP0, `(.L_x_2) ;  /* 0x00000025003c7547 */ /* 0x000fea000b800000 */
[----:B------:R-:W0:Y:S01]  /*04c0*/  LDC R9, c[0x0][0x39c] ;  /* 0x0000e700ff097b82 */ /* 0x000e220000000800 */
[----:B------:R-:W-:Y:S01]  /*04d0*/  BSSY.RECONVERGENT B0, `(.L_x_3) ;  /* 0x00000c1000007945 */ /* 0x000fe20003800200 */
[C---:B0-----:R-:W-:Y:S01]  /*04e0*/  IMAD.IADD R0, R6.reuse, 0x1, R9 ;  /* 0x0000000106007824 */ /* 0x041fe200078e0209 */
[----:B------:R-:W-:-:S04]  /*04f0*/  IADD3 R15, PT, PT, R6, -R9, RZ ;  /* 0x80000009060f7210 */ /* 0x000fc80007ffe0ff */
[----:B------:R-:W-:Y:S01]  /*0500*/  ISETP.GT.AND P0, PT, R15, R0, PT ;  /* 0x000000000f00720c */ /* 0x000fe20003f04270 */
[----:B------:R-:W-:-:S12]  /*0510*/  IMAD.MOV.U32 R0, RZ, RZ, RZ ;  /* 0x000000ffff007224 */ /* 0x000fd800078e00ff */
[----:B------:R-:W-:Y:S05]  /*0520*/  @P0 BRA `(.L_x_4) ;  /* 0x0000000800ec0947 */ /* 0x000fea0003800000 */
[----:B------:R-:W0:Y:S01]  /*0530*/  LDCU UR4, c[0x0][0x39c] ;  /* 0x00007380ff0477ac */ /* 0x000e220008000800 */
[----:B------:R-:W-:Y:S01]  /*0540*/  SHF.L.U32 R0, R9, 0x1, RZ ;  /* 0x0000000109007819 */ /* 0x000fe200000006ff */
[----:B------:R-:W-:-:S03]  /*0550*/  IMAD.MOV.U32 R21, RZ, RZ, RZ ;  /* 0x000000ffff157224 */ /* 0x000fc600078e00ff */
[C---:B------:R-:W-:Y:S02]  /*0560*/  ISETP.GE.U32.AND P1, PT, R0.reuse, 0x7, PT ;  /* 0x000000070000780c */ /* 0x040fe40003f26070 */
[C---:B------:R-:W-:Y:S01]  /*0570*/  LOP3.LUT R2, R0.reuse, 0x6, RZ, 0xc0, !PT ;  /* 0x0000000600027812 */ /* 0x040fe200078ec0ff */
[----:B------:R-:W-:-:S03]  /*0580*/  VIADD R0, R0, 0x1 ;  /* 0x0000000100007836 */ /* 0x000fc60000000000 */
[----:B------:R-:W-:Y:S01]  /*0590*/  ISETP.GE.U32.AND P0, PT, R2, 0x3, PT ;  /* 0x000000030200780c */ /* 0x000fe20003f06070 */
[----:B0-----:R-:W-:-:S04]  /*05a0*/  ULOP3.LUT UR4, UR4, 0x1, URZ, 0xc0, !UPT ;  /* 0x0000000104047892 */ /* 0x001fc8000f8ec0ff */
[----:B------:R-:W-:Y:S02]  /*05b0*/  UISETP.NE.U32.AND UP0, UPT, UR4, 0x1, UPT ;  /* 0x000000010400788c */ /* 0x000fe4000bf05070 */
[----:B------:R-:W-:Y:S09]  /*05c0*/  @!P1 BRA `(.L_x_5) ;  /* 0x00000004008c9947 */ /* 0x000ff20003800000 */
[----:B------:R-:W0:Y:S01]  /*05d0*/  LDC.64 R2, c[0x0][0x380] ;  /* 0x0000e000ff027b82 */ /* 0x000e220000000a00 */
[----:B------:R-:W-:Y:S01]  /*05e0*/  LOP3.LUT R24, R0, 0xfffffff8, RZ, 0xc0, !PT ;  /* 0xfffffff800187812 */ /* 0x000fe200078ec0ff */
[----:B------:R-:W-:Y:S01]  /*05f0*/  IMAD.MOV.U32 R21, RZ, RZ, RZ ;  /* 0x000000ffff157224 */ /* 0x000fe200078e00ff */
[----:B------:R-:W-:Y:S01]  /*0600*/  LEA R23, R20, R9, 0x1 ;  /* 0x0000000914177211 */ /* 0x000fe200078e08ff */
[----:B------:R-:W1:Y:S01]  /*0610*/  LDCU UR8, c[0x0][0x398] ;  /* 0x00007300ff0877ac */ /* 0x000e620008000800 */
[----:B------:R-:W-:Y:S01]  /*0620*/  IADD3 R22, PT, PT, -R6, -0x4, R9 ;  /* 0xfffffffc06167810 */ /* 0x000fe20007ffe109 */
[----:B------:R-:W-:Y:S01]  /*0630*/  IMAD.MOV R24, RZ, RZ, -R24 ;  /* 0x000000ffff187224 */ /* 0x000fe200078e0a18 */
[----:B------:R-:W-:Y:S01]  /*0640*/  IADD3 R23, PT, PT, R23, -0x4, -R6 ;  /* 0xfffffffc17177810 */ /* 0x000fe20007ffe806 */
[----:B------:R-:W2:Y:S01]  /*0650*/  LDCU.64 UR4, c[0x0][0x390] ;  /* 0x00007200ff0477ac */ /* 0x000ea20008000a00 */
[----:B------:R-:W-:-:S05]  /*0660*/  NOP ;  /* 0x0000000000007918 */ /* 0x000fca0000000000 */
.L_x_6:
[----:B------:R-:W-:Y:S01]  /*0670*/  ISETP.GE.AND P1, PT, R15, RZ, PT ;  /* 0x000000ff0f00720c */ /* 0x000fe20003f26270 */
[----:B------:R-:W-:Y:S01]  /*0680*/  VIADD R6, R23, 0x2 ;  /* 0x0000000217067836 */ /* 0x000fe20000000000 */
[----:B--2---:R-:W-:Y:S01]  /*0690*/  MOV R20, UR4 ;  /* 0x0000000400147c02 */ /* 0x004fe20008000f00 */
[C---:B------:R-:W-:Y:S01]  /*06a0*/  VIADD R8, R15.reuse, 0x2 ;  /* 0x000000020f087836 */ /* 0x040fe20000000000 */
[C---:B------:R-:W-:Y:S01]  /*06b0*/  IADD3 R9, PT, PT, R15.reuse, 0x1, RZ ;  /* 0x000000010f097810 */ /* 0x040fe20007ffe0ff */
[----:B------:R-:W-:Y:S01]  /*06c0*/  VIADD R7, R22, 0x4 ;  /* 0x0000000416077836 */ /* 0x000fe20000000000 */
[CC--:B------:R-:W-:Y:S01]  /*06d0*/  ISETP.GE.AND P2, PT, R15.reuse, R20.reuse, PT ;  /* 0x000000140f00720c */ /* 0x0c0fe20003f46270 */
[C---:B------:R-:W-:Y:S01]  /*06e0*/  VIADD R17, R15.reuse, 0x3 ;  /* 0x000000030f117836 */ /* 0x040fe20000000000 */
[----:B------:R-:W-:Y:S01]  /*06f0*/  ISETP.GE.AND P3, PT, R8, R20, PT ;  /* 0x000000140800720c */ /* 0x000fe20003f66270 */
[----:B-1----:R-:W-:Y:S01]  /*0700*/  IMAD.U32 R14, RZ, RZ, UR8 ;  /* 0x00000008ff0e7e24 */ /* 0x002fe2000f8e00ff */
[----:B------:R-:W-:-:S02]  /*0710*/  IADD3 R10, PT, PT, R15, 0x4, RZ ;  /* 0x000000040f0a7810 */ /* 0x000fc40007ffe0ff */
[----:B------:R-:W-:Y:S02]  /*0720*/  ISETP.GE.AND P4, PT, R9, RZ, PT ;  /* 0x000000ff0900720c */ /* 0x000fe40003f86270 */
[----:B------:R-:W-:Y:S01]  /*0730*/  @P1 SEL R7, R15, R6, !P2 ;  /* 0x000000060f071207 */ /* 0x000fe20005000000 */
[----:B------:R-:W-:Y:S01]  /*0740*/  VIADD R6, R22, 0x2 ;  /* 0x0000000216067836 */ /* 0x000fe20000000000 */
[----:B------:R-:W-:Y:S02]  /*0750*/  ISETP.GE.AND P1, PT, R8, RZ, PT ;  /* 0x000000ff0800720c */ /* 0x000fe40003f26270 */
[-C--:B------:R-:W-:Y:S02]  /*0760*/  ISETP.GE.AND P2, PT, R9, R20.reuse, PT ;  /* 0x000000140900720c */ /* 0x080fe40003f46270 */
[----:B------:R-:W-:Y:S02]  /*0770*/  ISETP.GE.AND P6, PT, R17, R20, PT ;  /* 0x000000141100720c */ /* 0x000fe40003fc6270 */
[----:B------:R-:W-:Y:S01]  /*0780*/  MOV R13, UR5 ;  /* 0x00000005000d7c02 */ /* 0x000fe20008000f00 */
[C---:B------:R-:W-:Y:S01]  /*0790*/  VIADD R29, R15.reuse, 0x5 ;  /* 0x000000050f1d7836 */ /* 0x040fe20000000000 */
[----:B------:R-:W-:-:S03]  /*07a0*/  IADD3 R19, PT, PT, R15, 0x6, RZ ;  /* 0x000000060f137810 */ /* 0x000fc60007ffe0ff */
[----:B------:R-:W-:Y:S02]  /*07b0*/  IMAD R7, R7, R13, R12 ;  /* 0x0000000d07077224 */ /* 0x000fe400078e020c */
[----:B------:R-:W-:Y:S02]  /*07c0*/  @P1 SEL R6, R8, R23, !P3 ;  /* 0x0000001708061207 */ /* 0x000fe40005800000 */
[----:B------:R-:W-:Y:S01]  /*07d0*/  ISETP.GE.AND P1, PT, R17, RZ, PT ;  /* 0x000000ff1100720c */ /* 0x000fe20003f26270 */
[C---:B------:R-:W-:Y:S01]  /*07e0*/  @P2 VIADD R9, R23.reuse, 0x1 ;  /* 0x0000000117092836 */ /* 0x040fe20000000000 */
[----:B------:R-:W-:Y:S01]  /*07f0*/  ISETP.GE.AND P2, PT, R10, R20, PT ;  /* 0x000000140a00720c */ /* 0x000fe20003f46270 */
[----:B------:R-:W-:Y:S01]  /*0800*/  @!P4 VIADD R9, R22, 0x3 ;  /* 0x000000031609c836 */ /* 0x000fe20000000000 */
[----:B------:R-:W-:Y:S01]  /*0810*/  @P6 IADD3 R17, PT, PT, R23, -0x1, RZ ;  /* 0xffffffff17116810 */ /* 0x000fe20007ffe0ff */
[----:B------:R-:W-:Y:S01]  /*0820*/  IMAD R7, R7, R14, R5 ;  /* 0x0000000e07077224 */ /* 0x000fe200078e0205 */
[----:B------:R-:W-:-:S02]  /*0830*/  ISETP.GE.AND P4, PT, R29, R20, PT ;  /* 0x000000141d00720c */ /* 0x000fc40003f86270 */
[----:B------:R-:W-:Y:S01]  /*0840*/  ISETP.GE.AND P3, PT, R29, RZ, PT ;  /* 0x000000ff1d00720c */ /* 0x000fe20003f66270 */
[-CC-:B------:R-:W-:Y:S01]  /*0850*/  IMAD R9, R9, R13.reuse, R12.reuse ;  /* 0x0000000d09097224 */ /* 0x180fe200078e020c */
[----:B------:R-:W-:Y:S01]  /*0860*/  IADD3 R11, PT, PT, R15, 0x7, RZ ;  /* 0x000000070f0b7810 */ /* 0x000fe20007ffe0ff */
[----:B------:R-:W-:Y:S02]  /*0870*/  IMAD R6, R6, R13, R12 ;  /* 0x0000000d06067224 */ /* 0x000fe400078e020c */
[----:B------:R-:W-:Y:S01]  /*0880*/  @!P1 VIADD R17, R22, 0x1 ;  /* 0x0000000116119836 */ /* 0x000fe20000000000 */
[----:B------:R-:W-:Y:S01]  /*0890*/  ISETP.GE.AND P1, PT, R10, RZ, PT ;  /* 0x000000ff0a00720c */ /* 0x000fe20003f26270 */
[----:B0-----:R-:W-:Y:S01]  /*08a0*/  IMAD.WIDE R26, R7, 0x4, R2 ;  /* 0x00000004071a7825 */ /* 0x001fe200078e0202 */
[----:B------:R-:W-:Y:S02]  /*08b0*/  @P2 IADD3 R10, PT, PT, R23, -0x2, RZ ;  /* 0xfffffffe170a2810 */ /* 0x000fe40007ffe0ff */
[----:B------:R-:W-:-:S02]  /*08c0*/  ISETP.GE.AND P5, PT, R19, R20, PT ;  /* 0x000000141300720c */ /* 0x000fc40003fa6270 */
[----:B------:R-:W-:Y:S01]  /*08d0*/  ISETP.GE.AND P2, PT, R19, RZ, PT ;  /* 0x000000ff1300720c */ /* 0x000fe20003f46270 */
[--C-:B------:R-:W-:Y:S01]  /*08e0*/  IMAD R9, R9, R14, R5.reuse ;  /* 0x0000000e09097224 */ /* 0x100fe200078e0205 */
[----:B------:R-:W-:Y:S01]  /*08f0*/  ISETP.GE.AND P6, PT, R11, R20, PT ;  /* 0x000000140b00720c */ /* 0x000fe20003fc6270 */
[----:B------:R-:W-:Y:S01]  /*0900*/  IMAD R7, R6, R14, R5 ;  /* 0x0000000e06077224 */ /* 0x000fe200078e0205 */
[----:B------:R-:W-:Y:S01]  /*0910*/  SEL R10, R22, R10, !P1 ;  /* 0x0000000a160a7207 */ /* 0x000fe20004800000 */
[----:B------:R-:W-:Y:S01]  /*0920*/  IMAD R17, R17, R13, R12 ;  /* 0x0000000d11117224 */ /* 0x000fe200078e020c */
[----:B------:R-:W-:Y:S01]  /*0930*/  ISETP.GE.AND P1, PT, R11, RZ, PT ;  /* 0x000000ff0b00720c */ /* 0x000fe20003f26270 */
[--C-:B------:R-:W-:Y:S01]  /*0940*/  IMAD.WIDE R8, R9, 0x4, R2.reuse ;  /* 0x0000000409087825 */ /* 0x100fe200078e0202 */
[----:B------:R-:W2:Y:S03]  /*0950*/  LDG.E R26, desc[UR6][R26.64] ;  /* 0x000000061a1a7981 */ /* 0x000ea6000c1e1900 */
[----:B------:R-:W-:-:S04]  /*0960*/  IMAD.WIDE R6, R7, 0x4, R2 ;  /* 0x0000000407067825 */ /* 0x000fc800078e0202 */
[----:B------:R-:W-:Y:S01]  /*0970*/  @P4 VIADD R29, R23, 0xfffffffd ;  /* 0xfffffffd171d4836 */ /* 0x000fe20000000000 */
[----:B------:R0:W3:Y:S01]  /*0980*/  LDG.E R25, desc[UR6][R6.64] ;  /* 0x0000000606197981 */ /* 0x0000e2000c1e1900 */
[----:B------:R-:W-:Y:S02]  /*0990*/  @!P3 VIADD R29, R22, 0xffffffff ;  /* 0xffffffff161db836 */ /* 0x000fe40000000000 */
[-CC-:B------:R-:W-:Y:S01]  /*09a0*/  IMAD R10, R10, R13.reuse, R12.reuse ;  /* 0x0000000d0a0a7224 */ /* 0x180fe200078e020c */
[----:B------:R1:W4:Y:S01]  /*09b0*/  LDG.E R27, desc[UR6][R8.64] ;  /* 0x00000006081b7981 */ /* 0x000322000c1e1900 */
[-CC-:B------:R-:W-:Y:S01]  /*09c0*/  IMAD R17, R17, R14.reuse, R5.reuse ;  /* 0x0000000e11117224 */ /* 0x180fe200078e0205 */
[C---:B------:R-:W-:Y:S01]  /*09d0*/  @P5 IADD3 R19, PT, PT, R23.reuse, -0x4, RZ ;  /* 0xfffffffc17135810 */ /* 0x040fe20007ffe0ff */
[C---:B------:R-:W-:Y:S01]  /*09e0*/  @!P2 VIADD R19, R22.reuse, 0xfffffffe ;  /* 0xfffffffe1613a836 */ /* 0x040fe20000000000 */
[----:B------:R-:W-:Y:S01]  /*09f0*/  @P6 IADD3 R11, PT, PT, R23, -0x5, RZ ;  /* 0xfffffffb170b6810 */ /* 0x000fe20007ffe0ff */
[----:B------:R-:W-:Y:S01]  /*0a00*/  IMAD R29, R29, R13, R12 ;  /* 0x0000000d1d1d7224 */ /* 0x000fe200078e020c */
[----:B------:R-:W-:Y:S01]  /*0a10*/  @!P1 IADD3 R11, PT, PT, R22, -0x3, RZ ;  /* 0xfffffffd160b9810 */ /* 0x000fe20007ffe0ff */
[----:B0-----:R-:W-:-:S02]  /*0a20*/  IMAD R7, R10, R14, R5 ;  /* 0x0000000e0a077224 */ /* 0x001fc400078e0205 */
[----:B------:R-:W-:-:S04]  /*0a30*/  IMAD.WIDE R16, R17, 0x4, R2 ;  /* 0x0000000411107825 */ /* 0x000fc800078e0202 */
[----:B------:R-:W-:Y:S02]  /*0a40*/  IMAD R19, R19, R13, R12 ;  /* 0x0000000d13137224 */ /* 0x000fe400078e020c */
[----:B-1----:R-:W-:Y:S01]  /*0a50*/  IMAD R9, R29, R14, R5 ;  /* 0x0000000e1d097224 */ /* 0x002fe200078e0205 */
[----:B------:R-:W5:Y:S01]  /*0a60*/  LDG.E R16, desc[UR6][R16.64] ;  /* 0x0000000610107981 */ /* 0x000f62000c1e1900 */
[----:B------:R-:W-:-:S04]  /*0a70*/  IMAD.WIDE R6, R7, 0x4, R2 ;  /* 0x0000000407067825 */ /* 0x000fc800078e0202 */
[----:B------:R-:W-:Y:S02]  /*0a80*/  IMAD R10, R11, R13, R12 ;  /* 0x0000000d0b0a7224 */ /* 0x000fe400078e020c */
[----:B------:R-:W-:Y:S01]  /*0a90*/  IMAD R11, R19, R14, R5 ;  /* 0x0000000e130b7224 */ /* 0x000fe200078e0205 */
[----:B------:R-:W5:Y:S01]  /*0aa0*/  LDG.E R6, desc[UR6][R6.64] ;  /* 0x0000000606067981 */ /* 0x000f62000c1e1900 */
[----:B------:R-:W-:-:S04]  /*0ab0*/  IMAD.WIDE R8, R9, 0x4, R2 ;  /* 0x0000000409087825 */ /* 0x000fc800078e0202 */
[----:B------:R-:W-:Y:S02]  /*0ac0*/  IMAD R19, R10, R14, R5 ;  /* 0x0000000e0a137224 */ /* 0x000fe400078e0205 */
[--C-:B------:R-:W-:Y:S01]  /*0ad0*/  IMAD.WIDE R10, R11, 0x4, R2.reuse ;  /* 0x000000040b0a7825 */ /* 0x100fe200078e0202 */
[----:B------:R-:W5:Y:S03]  /*0ae0*/  LDG.E R8, desc[UR6][R8.64] ;  /* 0x0000000608087981 */ /* 0x000f66000c1e1900 */
[----:B------:R-:W-:Y:S02]  /*0af0*/  IMAD.WIDE R18, R19, 0x4, R2 ;  /* 0x0000000413127825 */ /* 0x000fe400078e0202 */
[----:B------:R-:W5:Y:S04]  /*0b00*/  LDG.E R10, desc[UR6][R10.64] ;  /* 0x000000060a0a7981 */ /* 0x000f68000c1e1900 */
[----:B------:R-:W5:Y:S01]  /*0b10*/  LDG.E R18, desc[UR6][R18.64] ;  /* 0x0000000612127981 */ /* 0x000f62000c1e1900 */
[----:B------:R-:W-:-:S05]  /*0b20*/  VIADD R24, R24, 0x8 ;  /* 0x0000000818187836 */ /* 0x000fca0000000000 */
[----:B------:R-:W-:Y:S01]  /*0b30*/  ISETP.NE.AND P1, PT, R24, RZ, PT ;  /* 0x000000ff1800720c */ /* 0x000fe20003f25270 */
[----:B------:R-:W-:Y:S01]  /*0b40*/  VIADD R23, R23, 0xfffffff8 ;  /* 0xfffffff817177836 */ /* 0x000fe20000000000 */
[----:B------:R-:W-:Y:S02]  /*0b50*/  IADD3 R15, PT, PT, R15, 0x8, RZ ;  /* 0x000000080f0f7810 */ /* 0x000fe40007ffe0ff */
[----:B------:R-:W-:Y:S01]  /*0b60*/  IADD3 R22, PT, PT, R22, -0x8, RZ ;  /* 0xfffffff816167810 */ /* 0x000fe20007ffe0ff */
[----:B--2---:R-:W-:-:S04]  /*0b70*/  FADD R26, R26, R21 ;  /* 0x000000151a1a7221 */ /* 0x004fc80000000000 */
[----:B----4-:R-:W-:-:S04]  /*0b80*/  FADD R26, R26, R27 ;  /* 0x0000001b1a1a7221 */ /* 0x010fc80000000000 */
[----:B---3--:R-:W-:-:S04]  /*0b90*/  FADD R25, R26, R25 ;  /* 0x000000191a197221 */ /* 0x008fc80000000000 */
[----:B-----5:R-:W-:-:S04]  /*0ba0*/  FADD R25, R25, R16 ;  /* 0x0000001019197221 */ /* 0x020fc80000000000 */
[----:B------:R-:W-:-:S04]  /*0bb0*/  FADD R25, R25, R6 ;  /* 0x0000000619197221 */ /* 0x000fc80000000000 */
[----:B------:R-:W-:-:S04]  /*0bc0*/  FADD R25, R25, R8 ;  /* 0x0000000819197221 */ /* 0x000fc80000000000 */
[----:B------:R-:W-:-:S04]  /*0bd0*/  FADD R25, R25, R10 ;  /* 0x0000000a19197221 */ /* 0x000fc80000000000 */
[----:B------:R-:W-:Y:S01]  /*0be0*/  FADD R21, R25, R18 ;  /* 0x0000001219157221 */ /* 0x000fe20000000000 */
[----:B------:R-:W-:Y:S06]  /*0bf0*/  @P1 BRA `(.L_x_6) ;  /* 0xfffffff8009c1947 */ /* 0x000fec000383ffff */
.L_x_5:
[----:B------:R-:W-:Y:S01]  /*0c00*/  LEA R6, R20, 0xfffffffe, 0x1 ;  /* 0xfffffffe14067811 */ /* 0x000fe200078e08ff */
[----:B------:R-:W-:Y:S06]  /*0c10*/  @!P0 BRA `(.L_x_7) ;  /* 0x0000000000a88947 */ /* 0x000fec0003800000 */
[C---:B------:R-:W-:Y:S01]  /*0c20*/  ISETP.GE.AND P5, PT, R15.reuse, RZ, PT ;  /* 0x000000ff0f00720c */ /* 0x040fe20003fa6270 */
[C---:B------:R-:W-:Y:S01]  /*0c30*/  VIADD R9, R15.reuse, 0x1 ;  /* 0x000000010f097836 */ /* 0x040fe20000000000 */
[----:B------:R-:W0:Y:S01]  /*0c40*/  LDC.64 R2, c[0x0][0x380] ;  /* 0x0000e000ff027b82 */ /* 0x000e220000000a00 */
[C---:B------:R-:W-:Y:S01]  /*0c50*/  VIADD R11, R15.reuse, 0x2 ;  /* 0x000000020f0b7836 */ /* 0x040fe20000000000 */
[-C--:B------:R-:W-:Y:S01]  /*0c60*/  ISETP.GE.AND P6, PT, R15, R20.reuse, PT ;  /* 0x000000140f00720c */ /* 0x080fe20003fc6270 */
[----:B------:R-:W-:Y:S01]  /*0c70*/  IMAD.IADD R8, R6, 0x1, -R15 ;  /* 0x0000000106087824 */ /* 0x000fe200078e0a0f */
[C---:B------:R-:W-:Y:S02]  /*0c80*/  ISETP.GE.AND P4, PT, R9.reuse, R20, PT ;  /* 0x000000140900720c */ /* 0x040fe40003f86270 */
[----:B------:R-:W-:Y:S02]  /*0c90*/  ISETP.GE.AND P2, PT, R9, RZ, PT ;  /* 0x000000ff0900720c */ /* 0x000fe40003f46270 */
[----:B------:R-:W-:-:S02]  /*0ca0*/  IADD3 R19, PT, PT, R15, 0x3, RZ ;  /* 0x000000030f137810 */ /* 0x000fc40007ffe0ff */
[CC--:B------:R-:W-:Y:S02]  /*0cb0*/  ISETP.GE.AND P3, PT, R11.reuse, R20.reuse, PT ;  /* 0x000000140b00720c */ /* 0x0c0fe40003f66270 */
[----:B------:R-:W-:Y:S02]  /*0cc0*/  ISETP.GE.AND P0, PT, R11, RZ, PT ;  /* 0x000000ff0b00720c */ /* 0x000fe40003f06270 */
[----:B------:R-:W-:Y:S02]  /*0cd0*/  IADD3 R7, PT, PT, -R15, RZ, RZ ;  /* 0x000000ff0f077210 */ /* 0x000fe40007ffe1ff */
[----:B------:R-:W-:Y:S02]  /*0ce0*/  ISETP.GE.AND P1, PT, R19, R20, PT ;  /* 0x000000141300720c */ /* 0x000fe40003f26270 */
[----:B------:R-:W-:Y:S02]  /*0cf0*/  @P5 SEL R7, R15, R8, !P6 ;  /* 0x000000080f075207 */ /* 0x000fe40007000000 */
[----:B------:R-:W-:-:S02]  /*0d00*/  ISETP.GE.AND P5, PT, R19, RZ, PT ;  /* 0x000000ff1300720c */ /* 0x000fc40003fa6270 */
[----:B------:R-:W-:Y:S01]  /*0d10*/  @P4 IADD3 R9, PT, PT, -R9, R6, RZ ;  /* 0x0000000609094210 */ /* 0x000fe20007ffe1ff */
[--C-:B------:R-:W-:Y:S01]  /*0d20*/  IMAD R7, R7, R13, R12.reuse ;  /* 0x0000000d07077224 */ /* 0x100fe200078e020c */
[----:B------:R-:W-:Y:S01]  /*0d30*/  @!P2 LOP3.LUT R9, RZ, R15, RZ, 0x33, !PT ;  /* 0x0000000fff09a212 */ /* 0x000fe200078e33ff */
[----:B------:R-:W-:Y:S01]  /*0d40*/  @P3 IMAD.IADD R11, R6, 0x1, -R11 ;  /* 0x00000001060b3824 */ /* 0x000fe200078e0a0b */
[----:B------:R-:W-:Y:S01]  /*0d50*/  @!P0 IADD3 R11, PT, PT, -R15, -0x2, RZ ;  /* 0xfffffffe0f0b8810 */ /* 0x000fe20007ffe1ff */
[----:B------:R-:W-:Y:S02]  /*0d60*/  IMAD R7, R7, R14, R5 ;  /* 0x0000000e07077224 */ /* 0x000fe400078e0205 */
[-CC-:B------:R-:W-:Y:S01]  /*0d70*/  IMAD R9, R9, R13.reuse, R12.reuse ;  /* 0x0000000d09097224 */ /* 0x180fe200078e020c */
[----:B------:R-:W-:Y:S01]  /*0d80*/  @P1 IADD3 R19, PT, PT, -R19, R6, RZ ;  /* 0x0000000613131210 */ /* 0x000fe20007ffe1ff */
[----:B------:R-:W-:Y:S02]  /*0d90*/  IMAD R11, R11, R13, R12 ;  /* 0x0000000d0b0b7224 */ /* 0x000fe400078e020c */
[----:B------:R-:W-:Y:S01]  /*0da0*/  @!P5 IADD3 R19, PT, PT, -R15, -0x3, RZ ;  /* 0xfffffffd0f13d810 */ /* 0x000fe20007ffe1ff */
[----:B0-----:R-:W-:-:S04]  /*0db0*/  IMAD.WIDE R16, R7, 0x4, R2 ;  /* 0x0000000407107825 */ /* 0x001fc800078e0202 */
[-CC-:B------:R-:W-:Y:S02]  /*0dc0*/  IMAD R9, R9, R14.reuse, R5.reuse ;  /* 0x0000000e09097224 */ /* 0x180fe400078e0205 */
[----:B------:R-:W-:Y:S01]  /*0dd0*/  IMAD R19, R19, R13, R12 ;  /* 0x0000000d13137224 */ /* 0x000fe200078e020c */
[----:B------:R-:W2:Y:S01]  /*0de0*/  LDG.E R16, desc[UR6][R16.64] ;  /* 0x0000000610107981 */ /* 0x000ea2000c1e1900 */
[----:B------:R-:W-:Y:S02]  /*0df0*/  IMAD R11, R11, R14, R5 ;  /* 0x0000000e0b0b7224 */ /* 0x000fe400078e0205 */
[----:B------:R-:W-:-:S04]  /*0e00*/  IMAD.WIDE R8, R9, 0x4, R2 ;  /* 0x0000000409087825 */ /* 0x000fc800078e0202 */
[----:B------:R-:W-:Y:S02]  /*0e10*/  IMAD R19, R19, R14, R5 ;  /* 0x0000000e13137224 */ /* 0x000fe400078e0205 */
[--C-:B------:R-:W-:Y:S01]  /*0e20*/  IMAD.WIDE R10, R11, 0x4, R2.reuse ;  /* 0x000000040b0a7825 */ /* 0x100fe200078e0202 */
[----:B------:R-:W3:Y:S03]  /*0e30*/  LDG.E R8, desc[UR6][R8.64] ;  /* 0x0000000608087981 */ /* 0x000ee6000c1e1900 */
[----:B------:R-:W-:Y:S02]  /*0e40*/  IMAD.WIDE R2, R19, 0x4, R2 ;  /* 0x0000000413027825 */ /* 0x000fe400078e0202 */
[----:B------:R-:W4:Y:S04]  /*0e50*/  LDG.E R10, desc[UR6][R10.64] ;  /* 0x000000060a0a7981 */ /* 0x000f28000c1e1900 */
[----:B------:R-:W5:Y:S01]  /*0e60*/  LDG.E R2, desc[UR6][R2.64] ;  /* 0x0000000602027981 */ /* 0x000f62000c1e1900 */
[----:B------:R-:W-:-:S02]  /*0e70*/  VIADD R15, R15, 0x4 ;  /* 0x000000040f0f7836 */ /* 0x000fc40000000000 */
[----:B--2---:R-:W-:-:S04]  /*0e80*/  FADD R21, R21, R16 ;  /* 0x0000001015157221 */ /* 0x004fc80000000000 */
[----:B---3--:R-:W-:-:S04]  /*0e90*/  FADD R21, R21, R8 ;  /* 0x0000000815157221 */ /* 0x008fc80000000000 */
[----:B----4-:R-:W-:-:S04]  /*0ea0*/  FADD R21, R21, R10 ;  /* 0x0000000a15157221 */ /* 0x010fc80000000000 */
[----:B-----5:R-:W-:-:S07]  /*0eb0*/  FADD R21, R21, R2 ;  /* 0x0000000215157221 */ /* 0x020fce0000000000 */
.L_x_7:
[----:B------:R-:W-:Y:S05]  /*0ec0*/  BRA.U UP0, `(.L_x_8) ;  /* 0x0000000100587547 */ /* 0x000fea000b800000 */
[C---:B------:R-:W-:Y:S01]  /*0ed0*/  IADD3 R9, PT, PT, R15.reuse, 0x1, RZ ;  /* 0x000000010f097810 */ /* 0x040fe20007ffe0ff */
[----:B------:R-:W0:Y:S01]  /*0ee0*/  LDC.64 R2, c[0x0][0x380] ;  /* 0x0000e000ff027b82 */ /* 0x000e220000000a00 */
[----:B------:R-:W-:Y:S01]  /*0ef0*/  ISETP.GE.AND P0, PT, R15, RZ, PT ;  /* 0x000000ff0f00720c */ /* 0x000fe20003f06270 */
[----:B------:R-:W-:Y:S01]  /*0f00*/  IMAD.MOV R7, RZ, RZ, -R15 ;  /* 0x000000ffff077224 */ /* 0x000fe200078e0a0f */
[CC--:B------:R-:W-:Y:S02]  /*0f10*/  ISETP.GE.AND P3, PT, R9.reuse, R20.reuse, PT ;  /* 0x000000140900720c */ /* 0x0c0fe40003f66270 */
[----:B------:R-:W-:Y:S02]  /*0f20*/  ISETP.GE.AND P2, PT, R9, RZ, PT ;  /* 0x000000ff0900720c */ /* 0x000fe40003f46270 */
[C---:B------:R-:W-:Y:S02]  /*0f30*/  ISETP.GE.AND P1, PT, R15.reuse, R20, PT ;  /* 0x000000140f00720c */ /* 0x040fe40003f26270 */
[----:B------:R-:W-:-:S05]  /*0f40*/  IADD3 R8, PT, PT, -R15, R6, RZ ;  /* 0x000000060f087210 */ /* 0x000fca0007ffe1ff */
[----:B------:R-:W-:Y:S02]  /*0f50*/  @P0 SEL R7, R15, R8, !P1 ;  /* 0x000000080f070207 */ /* 0x000fe40004800000 */
[----:B------:R-:W-:Y:S02]  /*0f60*/  @P3 IMAD.IADD R9, R6, 0x1, -R9 ;  /* 0x0000000106093824 */ /* 0x000fe400078e0a09 */
[----:B------:R-:W-:Y:S01]  /*0f70*/  @!P2 LOP3.LUT R9, RZ, R15, RZ, 0x33, !PT ;  /* 0x0000000fff09a212 */ /* 0x000fe200078e33ff */
[----:B------:R-:W-:-:S04]  /*0f80*/  IMAD R7, R7, R13, R12 ;  /* 0x0000000d07077224 */ /* 0x000fc800078e020c */
[----:B------:R-:W-:Y:S02]  /*0f90*/  IMAD R7, R7, R14, R5 ;  /* 0x0000000e07077224 */ /* 0x000fe400078e0205 */
[----:B------:R-:W-:Y:S02]  /*0fa0*/  IMAD R10, R9, R13, R12 ;  /* 0x0000000d090a7224 */ /* 0x000fe400078e020c */
[----:B0-----:R-:W-:-:S04]  /*0fb0*/  IMAD.WIDE R8, R7, 0x4, R2 ;  /* 0x0000000407087825 */ /* 0x001fc800078e0202 */
[----:B------:R-:W-:Y:S02]  /*0fc0*/  IMAD R7, R10, R14, R5 ;  /* 0x0000000e0a077224 */ /* 0x000fe400078e0205 */
[----:B------:R-:W2:Y:S02]  /*0fd0*/  LDG.E R8, desc[UR6][R8.64] ;  /* 0x0000000608087981 */ /* 0x000ea4000c1e1900 */
[----:B------:R-:W-:-:S06]  /*0fe0*/  IMAD.WIDE R2, R7, 0x4, R2 ;  /* 0x0000000407027825 */ /* 0x000fcc00078e0202 */
[----:B------:R-:W3:Y:S01]  /*0ff0*/  LDG.E R2, desc[UR6][R2.64] ;  /* 0x0000000602027981 */ /* 0x000ee2000c1e1900 */
[----:B------:R-:W-:Y:S01]  /*1000*/  IADD3 R15, PT, PT, R15, 0x2, RZ ;  /* 0x000000020f0f7810 */ /* 0x000fe20007ffe0ff */
[----:B--2---:R-:W-:-:S04]  /*1010*/  FADD R21, R21, R8 ;  /* 0x0000000815157221 */ /* 0x004fc80000000000 */
[----:B---3--:R-:W-:-:S07]  /*1020*/  FADD R21, R21, R2 ;  /* 0x0000000215157221 */ /* 0x008fce0000000000 */
.L_x_8:
[C---:B------:R-:W-:Y:S01]  /*1030*/  ISETP.GE.AND P1, PT, R15.reuse, R20, PT ;  /* 0x000000140f00720c */ /* 0x040fe20003f26270 */
[----:B------:R-:W0:Y:S01]  /*1040*/  LDC.64 R2, c[0x0][0x380] ;  /* 0x0000e000ff027b82 */ /* 0x000e220000000a00 */
[----:B------:R-:W-:Y:S01]  /*1050*/  ISETP.GE.AND P0, PT, R15, RZ, PT ;  /* 0x000000ff0f00720c */ /* 0x000fe20003f06270 */
[----:B------:R-:W-:-:S10]  /*1060*/  IMAD.MOV R7, RZ, RZ, -R15 ;  /* 0x000000ffff077224 */ /* 0x000fd400078e0a0f */
[----:B------:R-:W-:Y:S02]  /*1070*/  @P1 IADD3 R15, PT, PT, -R15, R6, RZ ;  /* 0x000000060f0f1210 */ /* 0x000fe40007ffe1ff */
[----:B------:R-:W-:-:S04]  /*1080*/  @!P0 IMAD.MOV.U32 R15, RZ, RZ, R7 ;  /* 0x000000ffff0f8224 */ /* 0x000fc800078e0007 */
[----:B------:R-:W-:-:S04]  /*1090*/  IMAD R12, R15, R13, R12 ;  /* 0x0000000d0f0c7224 */ /* 0x000fc800078e020c */
[----:B------:R-:W-:-:S04]  /*10a0*/  IMAD R5, R12, R14, R5 ;  /* 0x0000000e0c057224 */ /* 0x000fc800078e0205 */
[----:B0-----:R-:W-:-:S06]  /*10b0*/  IMAD.WIDE R2, R5, 0x4, R2 ;  /* 0x0000000405027825 */ /* 0x001fcc00078e0202 */
[----:B------:R-:W2:Y:S02]  /*10c0*/  LDG.E R2, desc[UR6][R2.64] ;  /* 0x0000000602027981 */ /* 0x000ea4000c1e1900 */
[----:B--2---:R-:W-:-:S07]  /*10d0*/  FADD R7, R2, R21 ;  /* 0x0000001502077221 */ /* 0x004fce0000000000 */
.L_x_4:
[----:B------:R-:W-:Y:S05]  /*10e0*/  BSYNC.RECONVERGENT B0 ;  /* 0x0000000000007941 */ /* 0x000fea0003800200 */
.L_x_3:
[----:B------:R-:W-:Y:S05]  /*10f0*/  BRA `(.L_x_9) ;  /* 0x0000001400d87947 */ /* 0x000fea0003800000 */
.L_x_1:
[----:B------:R-:W0:Y:S01]  /*1100*/  LDC R15, c[0x0][0x39c] ;  /* 0x0000e700ff0f7b82 */ /* 0x000e220000000800 */
[----:B------:R-:W-:Y:S01]  /*1110*/  BSSY.RECONVERGENT B0, `(.L_x_10) ;  /* 0x00000bf000007945 */ /* 0x000fe20003800200 */
[----:B------:R-:W-:Y:S02]  /*1120*/  HFMA2 R0, -RZ, RZ, 0, 0 ;  /* 0x00000000ff007431 */ /* 0x000fe400000001ff */
[C---:B0-----:R-:W-:Y:S01]  /*1130*/  IMAD.IADD R3, R12.reuse, 0x1, R15 ;  /* 0x000000010c037824 */ /* 0x041fe200078e020f */
[----:B------:R-:W-:-:S04]  /*1140*/  IADD3 R22, PT, PT, R12, -R15, RZ ;  /* 0x8000000f0c167210 */ /* 0x000fc80007ffe0ff */
[----:B------:R-:W-:-:S13]  /*1150*/  ISETP.GT.AND P0, PT, R22, R3, PT ;  /* 0x000000031600720c */ /* 0x000fda0003f04270 */
[----:B------:R-:W-:Y:S05]  /*1160*/  @P0 BRA `(.L_x_11) ;  /* 0x0000000800e40947 */ /* 0x000fea0003800000 */
[----:B------:R-:W0:Y:S01]  /*1170*/  LDCU UR4, c[0x0][0x39c] ;  /* 0x00007380ff0477ac */ /* 0x000e220008000800 */
[----:B------:R-:W-:Y:S01]  /*1180*/  IMAD.SHL.U32 R0, R15, 0x2, RZ ;  /* 0x000000020f007824 */ /* 0x000fe200078e00ff */
[----:B------:R-:W-:-:S04]  /*1190*/  MOV R7, RZ ;  /* 0x000000ff00077202 */ /* 0x000fc80000000f00 */
        /* <DEDUP_REMOVED lines=8> */
[----:B------:R-:W-:Y:S01]  /*1220*/  LEA R13, R13, R15, 0x1 ;  /* 0x0000000f0d0d7211 */ /* 0x000fe200078e08ff */
[----:B------:R-:W-:Y:S01]  /*1230*/  IMAD.MOV.U32 R7, RZ, RZ, RZ ;  /* 0x000000ffff077224 */ /* 0x000fe200078e00ff */
[----:B------:R-:W-:Y:S01]  /*1240*/  LOP3.LUT R23, R0, 0xfffffff8, RZ, 0xc0, !PT ;  /* 0xfffffff800177812 */ /* 0x000fe200078ec0ff */
[----:B------:R-:W1:Y:S01]  /*1250*/  LDCU UR5, c[0x0][0x398] ;  /* 0x00007300ff0577ac */ /* 0x000e620008000800 */
[----:B------:R-:W-:Y:S02]  /*1260*/  IADD3 R15, PT, PT, -R12, -0x4, R15 ;  /* 0xfffffffc0c0f7810 */ /* 0x000fe40007ffe10f */
[----:B------:R-:W-:Y:S01]  /*1270*/  IADD3 R12, PT, PT, R13, -0x4, -R12 ;  /* 0xfffffffc0d0c7810 */ /* 0x000fe20007ffe80c */
[----:B------:R-:W2:Y:S01]  /*1280*/  LDCU UR4, c[0x0][0x394] ;  /* 0x00007280ff0477ac */ /* 0x000ea20008000800 */
[----:B------:R-:W-:-:S07]  /*1290*/  IADD3 R23, PT, PT, -R23, RZ, RZ ;  /* 0x000000ff17177210 */ /* 0x000fce0007ffe1ff */
.L_x_13:
[C---:B------:R-:W-:Y:S01]  /*12a0*/  ISETP.GE.AND P1, PT, R22.reuse, RZ, PT ;  /* 0x000000ff1600720c */ /* 0x040fe20003f26270 */
[----:B--2---:R-:W-:Y:S01]  /*12b0*/  IMAD.U32 R13, RZ, RZ, UR4 ;  /* 0x00000004ff0d7e24 */ /* 0x004fe2000f8e00ff */
[----:B------:R-:W-:Y:S01]  /*12c0*/  IADD3 R11, PT, PT, R22, 0x2, RZ ;  /* 0x00000002160b7810 */ /* 0x000fe20007ffe0ff */
[----:B------:R-:W-:Y:S01]  /*12d0*/  VIADD R9, R12, 0x2 ;  /* 0x000000020c097836 */ /* 0x000fe20000000000 */
[----:B------:R-:W-:Y:S01]  /*12e0*/  IADD3 R8, PT, PT, R15, 0x4, RZ ;  /* 0x000000040f087810 */ /* 0x000fe20007ffe0ff */
[----:B-1----:R-:W-:Y:S01]  /*12f0*/  IMAD.U32 R14, RZ, RZ, UR5 ;  /* 0x00000005ff0e7e24 */ /* 0x002fe2000f8e00ff */
[CC--:B------:R-:W-:Y:S02]  /*1300*/  ISETP.GE.AND P2, PT, R22.reuse, R13.reuse, PT ;  /* 0x0000000d1600720c */ /* 0x0c0fe40003f46270 */
[----:B------:R-:W-:Y:S02]  /*1310*/  IADD3 R10, PT, PT, R22, 0x1, RZ ;  /* 0x00000001160a7810 */ /* 0x000fe40007ffe0ff */
[----:B------:R-:W-:-:S02]  /*1320*/  ISETP.GE.AND P3, PT, R11, R13, PT ;  /* 0x0000000d0b00720c */ /* 0x000fc40003f66270 */
[C---:B------:R-:W-:Y:S02]  /*1330*/  IADD3 R18, PT, PT, R22.reuse, 0x3, RZ ;  /* 0x0000000316127810 */ /* 0x040fe40007ffe0ff */
[----:B------:R-:W-:Y:S02]  /*1340*/  @P1 SEL R8, R22, R9, !P2 ;  /* 0x0000000916081207 */ /* 0x000fe40005000000 */
[----:B------:R-:W-:Y:S02]  /*1350*/  ISETP.GE.AND P1, PT, R11, RZ, PT ;  /* 0x000000ff0b00720c */ /* 0x000fe40003f26270 */
[-C--:B------:R-:W-:Y:S01]  /*1360*/  ISETP.GE.AND P2, PT, R10, R13.reuse, PT ;  /* 0x0000000d0a00720c */ /* 0x080fe20003f46270 */
[-C--:B------:R-:W-:Y:S01]  /*1370*/  IMAD R8, R6, R13.reuse, R8 ;  /* 0x0000000d06087224 */ /* 0x080fe200078e0208 */
[----:B------:R-:W-:Y:S01]  /*1380*/  ISETP.GE.AND P4, PT, R10, RZ, PT ;  /* 0x000000ff0a00720c */ /* 0x000fe20003f86270 */
[----:B------:R-:W-:Y:S02]  /*1390*/  VIADD R26, R22, 0x4 ;  /* 0x00000004161a7836 */ /* 0x000fe40000000000 */
[----:B------:R-:W-:Y:S01]  /*13a0*/  IMAD R25, R8, R14, R5 ;  /* 0x0000000e08197224 */ /* 0x000fe200078e0205 */
[----:B------:R-:W-:Y:S01]  /*13b0*/  ISETP.GE.AND P6, PT, R18, R13, PT ;  /* 0x0000000d1200720c */ /* 0x000fe20003fc6270 */
[----:B------:R-:W-:Y:S01]  /*13c0*/  VIADD R8, R15, 0x2 ;  /* 0x000000020f087836 */ /* 0x000fe20000000000 */
[C---:B------:R-:W-:Y:S01]  /*13d0*/  IADD3 R28, PT, PT, R22.reuse, 0x5, RZ ;  /* 0x00000005161c7810 */ /* 0x040fe20007ffe0ff */
[----:B------:R-:W-:-:S02]  /*13e0*/  VIADD R20, R22, 0x6 ;  /* 0x0000000616147836 */ /* 0x000fc40000000000 */
[----:B------:R-:W-:Y:S01]  /*13f0*/  @P1 SEL R8, R11, R12, !P3 ;  /* 0x0000000c0b081207 */ /* 0x000fe20005800000 */
[----:B------:R-:W-:Y:S01]  /*1400*/  VIADD R16, R22, 0x7 ;  /* 0x0000000716107836 */ /* 0x000fe20000000000 */
[----:B------:R-:W-:Y:S01]  /*1410*/  ISETP.GE.AND P1, PT, R18, RZ, PT ;  /* 0x000000ff1200720c */ /* 0x000fe20003f26270 */
[----:B0-----:R-:W-:Y:S01]  /*1420*/  IMAD.WIDE R24, R25, 0x4, R2 ;  /* 0x0000000419187825 */ /* 0x001fe200078e0202 */
[----:B------:R-:W-:Y:S02]  /*1430*/  @P2 IADD3 R10, PT, PT, R12, 0x1, RZ ;  /* 0x000000010c0a2810 */ /* 0x000fe40007ffe0ff */
[-C--:B------:R-:W-:Y:S02]  /*1440*/  ISETP.GE.AND P2, PT, R26, R13.reuse, PT ;  /* 0x0000000d1a00720c */ /* 0x080fe40003f46270 */
[----:B------:R-:W-:Y:S01]  /*1450*/  @!P4 IADD3 R10, PT, PT, R15, 0x3, RZ ;  /* 0x000000030f0ac810 */ /* 0x000fe20007ffe0ff */
[----:B------:R-:W-:Y:S01]  /*1460*/  @P6 VIADD R18, R12, 0xffffffff ;  /* 0xffffffff0c126836 */ /* 0x000fe20000000000 */
[----:B------:R-:W-:-:S02]  /*1470*/  ISETP.GE.AND P4, PT, R28, R13, PT ;  /* 0x0000000d1c00720c */ /* 0x000fc40003f86270 */
[----:B------:R-:W-:Y:S01]  /*1480*/  ISETP.GE.AND P3, PT, R28, RZ, PT ;  /* 0x000000ff1c00720c */ /* 0x000fe20003f66270 */
[-C--:B------:R-:W-:Y:S01]  /*1490*/  IMAD R8, R6, R13.reuse, R8 ;  /* 0x0000000d06087224 */ /* 0x080fe200078e0208 */
[-C--:B------:R-:W-:Y:S01]  /*14a0*/  ISETP.GE.AND P5, PT, R20, R13.reuse, PT ;  /* 0x0000000d1400720c */ /* 0x080fe20003fa6270 */
[----:B------:R-:W2:Y:S01]  /*14b0*/  LDG.E R24, desc[UR6][R24.64] ;  /* 0x0000000618187981 */ /* 0x000ea2000c1e1900 */
[C---:B------:R-:W-:Y:S01]  /*14c0*/  @!P1 IADD3 R18, PT, PT, R15.reuse, 0x1, RZ ;  /* 0x000000010f129810 */ /* 0x040fe20007ffe0ff */
[-C--:B------:R-:W-:Y:S01]  /*14d0*/  IMAD R10, R6, R13.reuse, R10 ;  /* 0x0000000d060a7224 */ /* 0x080fe200078e020a */
[----:B------:R-:W-:Y:S01]  /*14e0*/  ISETP.GE.AND P1, PT, R26, RZ, PT ;  /* 0x000000ff1a00720c */ /* 0x000fe20003f26270 */
[----:B------:R-:W-:Y:S01]  /*14f0*/  @P2 VIADD R26, R12, 0xfffffffe ;  /* 0xfffffffe0c1a2836 */ /* 0x000fe20000000000 */
[----:B------:R-:W-:Y:S01]  /*1500*/  ISETP.GE.AND P2, PT, R20, RZ, PT ;  /* 0x000000ff1400720c */ /* 0x000fe20003f46270 */
[-CC-:B------:R-:W-:Y:S01]  /*1510*/  IMAD R11, R10, R14.reuse, R5.reuse ;  /* 0x0000000e0a0b7224 */ /* 0x180fe200078e0205 */
[-C--:B------:R-:W-:Y:S01]  /*1520*/  ISETP.GE.AND P6, PT, R16, R13.reuse, PT ;  /* 0x0000000d1000720c */ /* 0x080fe20003fc6270 */
[----:B------:R-:W-:Y:S01]  /*1530*/  IMAD R9, R8, R14, R5 ;  /* 0x0000000e08097224 */ /* 0x000fe200078e0205 */
[----:B------:R-:W-:Y:S01]  /*1540*/  SEL R17, R15, R26, !P1 ;  /* 0x0000001a0f117207 */ /* 0x000fe20004800000 */
[----:B------:R-:W-:Y:S01]  /*1550*/  IMAD R18, R6, R13, R18 ;  /* 0x0000000d06127224 */ /* 0x000fe200078e0212 */
[----:B------:R-:W-:Y:S01]  /*1560*/  ISETP.GE.AND P1, PT, R16, RZ, PT ;  /* 0x000000ff1000720c */ /* 0x000fe20003f26270 */
[----:B------:R-:W-:Y:S01]  /*1570*/  IMAD.WIDE R10, R11, 0x4, R2 ;  /* 0x000000040b0a7825 */ /* 0x000fe200078e0202 */
[----:B------:R-:W-:-:S02]  /*1580*/  @P4 IADD3 R28, PT, PT, R12, -0x3, RZ ;  /* 0xfffffffd0c1c4810 */ /* 0x000fc40007ffe0ff */
[----:B------:R-:W-:Y:S01]  /*1590*/  @!P3 IADD3 R28, PT, PT, R15, -0x1, RZ ;  /* 0xffffffff0f1cb810 */ /* 0x000fe20007ffe0ff */
[----:B------:R-:W-:Y:S01]  /*15a0*/  IMAD.WIDE R8, R9, 0x4, R2 ;  /* 0x0000000409087825 */ /* 0x000fe200078e0202 */
[----:B------:R-:W3:Y:S03]  /*15b0*/  LDG.E R26, desc[UR6][R10.64] ;  /* 0x000000060a1a7981 */ /* 0x000ee6000c1e1900 */
[-C--:B------:R-:W-:Y:S01]  /*15c0*/  IMAD R17, R6, R13.reuse, R17 ;  /* 0x0000000d06117224 */ /* 0x080fe200078e0211 */
[----:B------:R0:W4:Y:S01]  /*15d0*/  LDG.E R25, desc[UR6][R8.64] ;  /* 0x0000000608197981 */ /* 0x000122000c1e1900 */
[----:B------:R-:W-:Y:S02]  /*15e0*/  IMAD R19, R18, R14, R5 ;  /* 0x0000000e12137224 */ /* 0x000fe400078e0205 */
[----:B------:R-:W-:Y:S01]  /*15f0*/  @P5 VIADD R20, R12, 0xfffffffc ;  /* 0xfffffffc0c145836 */ /* 0x000fe20000000000 */
[----:B------:R-:W-:Y:S01]  /*1600*/  @!P2 IADD3 R20, PT, PT, R15, -0x2, RZ ;  /* 0xfffffffe0f14a810 */ /* 0x000fe20007ffe0ff */
[----:B------:R-:W-:-:S02]  /*1610*/  IMAD R28, R6, R13, R28 ;  /* 0x0000000d061c7224 */ /* 0x000fc400078e021c */
[----:B------:R-:W-:-:S04]  /*1620*/  IMAD.WIDE R18, R19, 0x4, R2 ;  /* 0x0000000413127825 */ /* 0x000fc800078e0202 */
[-CC-:B0-----:R-:W-:Y:S02]  /*1630*/  IMAD R9, R17, R14.reuse, R5.reuse ;  /* 0x0000000e11097224 */ /* 0x181fe400078e0205 */
[----:B------:R-:W-:Y:S01]  /*1640*/  @P6 VIADD R16, R12, 0xfffffffb ;  /* 0xfffffffb0c106836 */ /* 0x000fe20000000000 */
[----:B------:R-:W5:Y:S01]  /*1650*/  LDG.E R18, desc[UR6][R18.64] ;  /* 0x0000000612127981 */ /* 0x000f62000c1e1900 */
[----:B------:R-:W-:Y:S02]  /*1660*/  @!P1 VIADD R16, R15, 0xfffffffd ;  /* 0xfffffffd0f109836 */ /* 0x000fe40000000000 */
[----:B------:R-:W-:Y:S02]  /*1670*/  IMAD R20, R6, R13, R20 ;  /* 0x0000000d06147224 */ /* 0x000fe400078e0214 */
[----:B------:R-:W-:Y:S02]  /*1680*/  IMAD R11, R28, R14, R5 ;  /* 0x0000000e1c0b7224 */ /* 0x000fe400078e0205 */
        /* <DEDUP_REMOVED lines=11> */
[----:B------:R-:W-:-:S04]  /*1740*/  IADD3 R23, PT, PT, R23, 0x8, RZ ;  /* 0x0000000817177810 */ /* 0x000fc80007ffe0ff */
[----:B------:R-:W-:Y:S01]  /*1750*/  ISETP.NE.AND P1, PT, R23, RZ, PT ;  /* 0x000000ff1700720c */ /* 0x000fe20003f25270 */
[----:B------:R-:W-:Y:S01]  /*1760*/  VIADD R22, R22, 0x8 ;  /* 0x0000000816167836 */ /* 0x000fe20000000000 */
[----:B------:R-:W-:Y:S01]  /*1770*/  IADD3 R12, PT, PT, R12, -0x8, RZ ;  /* 0xfffffff80c0c7810 */ /* 0x000fe20007ffe0ff */
[----:B------:R-:W-:Y:S02]  /*1780*/  VIADD R15, R15, 0xfffffff8 ;  /* 0xfffffff80f0f7836 */ /* 0x000fe40000000000 */
[----:B--2---:R-:W-:-:S04]  /*1790*/  FADD R7, R24, R7 ;  /* 0x0000000718077221 */ /* 0x004fc80000000000 */
[----:B---3--:R-:W-:-:S04]  /*17a0*/  FADD R26, R7, R26 ;  /* 0x0000001a071a7221 */ /* 0x008fc80000000000 */
[----:B----4-:R-:W-:-:S04]  /*17b0*/  FADD R25, R26, R25 ;  /* 0x000000191a197221 */ /* 0x010fc80000000000 */
[----:B-----5:R-:W-:-:S04]  /*17c0*/  FADD R25, R25, R18 ;  /* 0x0000001219197221 */ /* 0x020fc80000000000 */
[----:B------:R-:W-:-:S04]  /*17d0*/  FADD R25, R25, R8 ;  /* 0x0000000819197221 */ /* 0x000fc80000000000 */
[----:B------:R-:W-:-:S04]  /*17e0*/  FADD R25, R25, R10 ;  /* 0x0000000a19197221 */ /* 0x000fc80000000000 */
[----:B------:R-:W-:-:S04]  /*17f0*/  FADD R25, R25, R16 ;  /* 0x0000001019197221 */ /* 0x000fc80000000000 */
[----:B------:R-:W-:Y:S01]  /*1800*/  FADD R7, R25, R20 ;  /* 0x0000001419077221 */ /* 0x000fe20000000000 */
[----:B------:R-:W-:Y:S06]  /*1810*/  @P1 BRA `(.L_x_13) ;  /* 0xfffffff800a01947 */ /* 0x000fec000383ffff */
.L_x_12:
[----:B------:R-:W-:Y:S01]  /*1820*/  LEA R9, R13, 0xfffffffe, 0x1 ;  /* 0xfffffffe0d097811 */ /* 0x000fe200078e08ff */
[----:B------:R-:W-:Y:S06]  /*1830*/  @!P0 BRA `(.L_x_14) ;  /* 0x0000000000a88947 */ /* 0x000fec0003800000 */
[C---:B------:R-:W-:Y:S01]  /*1840*/  ISETP.GE.AND P5, PT, R22.reuse, RZ, PT ;  /* 0x000000ff1600720c */ /* 0x040fe20003fa6270 */
[----:B------:R-:W0:Y:S01]  /*1850*/  LDC.64 R2, c[0x0][0x380] ;  /* 0x0000e000ff027b82 */ /* 0x000e220000000a00 */
[C---:B------:R-:W-:Y:S01]  /*1860*/  IADD3 R10, PT, PT, R22.reuse, 0x1, RZ ;  /* 0x00000001160a7810 */ /* 0x040fe20007ffe0ff */
[C---:B------:R-:W-:Y:S01]  /*1870*/  VIADD R18, R22.reuse, 0x3 ;  /* 0x0000000316127836 */ /* 0x040fe20000000000 */
[----:B------:R-:W-:Y:S01]  /*1880*/  IADD3 R12, PT, PT, R22, 0x2, RZ ;  /* 0x00000002160c7810 */ /* 0x000fe20007ffe0ff */
[----:B------:R-:W-:Y:S01]  /*1890*/  IMAD.MOV R8, RZ, RZ, -R22 ;  /* 0x000000ffff087224 */ /* 0x000fe200078e0a16 */
[CC--:B------:R-:W-:Y:S02]  /*18a0*/  ISETP.GE.AND P4, PT, R10.reuse, R13.reuse, PT ;  /* 0x0000000d0a00720c */ /* 0x0c0fe40003f86270 */
[----:B------:R-:W-:Y:S02]  /*18b0*/  ISETP.GE.AND P2, PT, R10, RZ, PT ;  /* 0x000000ff0a00720c */ /* 0x000fe40003f46270 */
[----:B------:R-:W-:-:S02]  /*18c0*/  ISETP.GE.AND P6, PT, R22, R13, PT ;  /* 0x0000000d1600720c */ /* 0x000fc40003fc6270 */
[----:B------:R-:W-:Y:S02]  /*18d0*/  IADD3 R11, PT, PT, -R22, R9, RZ ;  /* 0x00000009160b7210 */ /* 0x000fe40007ffe1ff */
[CC--:B------:R-:W-:Y:S02]  /*18e0*/  ISETP.GE.AND P3, PT, R12.reuse, R13.reuse, PT ;  /* 0x0000000d0c00720c */ /* 0x0c0fe40003f66270 */
[----:B------:R-:W-:Y:S02]  /*18f0*/  ISETP.GE.AND P0, PT, R12, RZ, PT ;  /* 0x000000ff0c00720c */ /* 0x000fe40003f06270 */
[----:B------:R-:W-:Y:S01]  /*1900*/  ISETP.GE.AND P1, PT, R18, R13, PT ;  /* 0x0000000d1200720c */ /* 0x000fe20003f26270 */
[----:B------:R-:W-:Y:S01]  /*1910*/  @P4 IMAD.IADD R10, R9, 0x1, -R10 ;  /* 0x00000001090a4824 */ /* 0x000fe200078e0a0a */
[----:B------:R-:W-:Y:S02]  /*1920*/  @P5 SEL R8, R22, R11, !P6 ;  /* 0x0000000b16085207 */ /* 0x000fe40007000000 */
[----:B------:R-:W-:-:S02]  /*1930*/  ISETP.GE.AND P5, PT, R18, RZ, PT ;  /* 0x000000ff1200720c */ /* 0x000fc40003fa6270 */
[----:B------:R-:W-:Y:S01]  /*1940*/  @!P2 LOP3.LUT R10, RZ, R22, RZ, 0x33, !PT ;  /* 0x00000016ff0aa212 */ /* 0x000fe200078e33ff */
[----:B------:R-:W-:Y:S02]  /*1950*/  IMAD R8, R6, R13, R8 ;  /* 0x0000000d06087224 */ /* 0x000fe400078e0208 */
[----:B------:R-:W-:Y:S02]  /*1960*/  @P3 IADD3 R12, PT, PT, -R12, R9, RZ ;  /* 0x000000090c0c3210 */ /* 0x000fe40007ffe1ff */
[----:B------:R-:W-:Y:S01]  /*1970*/  @!P0 IADD3 R12, PT, PT, -R22, -0x2, RZ ;  /* 0xfffffffe160c8810 */ /* 0x000fe20007ffe1ff */
[----:B------:R-:W-:Y:S02]  /*1980*/  IMAD R17, R8, R14, R5 ;  /* 0x0000000e08117224 */ /* 0x000fe400078e0205 */
[-C--:B------:R-:W-:Y:S02]  /*1990*/  IMAD R10, R6, R13.reuse, R10 ;  /* 0x0000000d060a7224 */ /* 0x080fe400078e020a */
[----:B------:R-:W-:Y:S01]  /*19a0*/  @P1 IMAD.IADD R18, R9, 0x1, -R18 ;  /* 0x0000000109121824 */ /* 0x000fe200078e0a12 */
[----:B------:R-:W-:Y:S01]  /*19b0*/  @!P5 IADD3 R18, PT, PT, -R22, -0x3, RZ ;  /* 0xfffffffd1612d810 */ /* 0x000fe20007ffe1ff */
[----:B------:R-:W-:-:S02]  /*19c0*/  IMAD R12, R6, R13, R12 ;  /* 0x0000000d060c7224 */ /* 0x000fc400078e020c */
        /* <DEDUP_REMOVED lines=12> */
[----:B------:R-:W-:Y:S01]  /*1a90*/  IADD3 R22, PT, PT, R22, 0x4, RZ ;  /* 0x0000000416167810 */ /* 0x000fe20007ffe0ff */
[----:B--2---:R-:W-:-:S04]  /*1aa0*/  FADD R7, R7, R16 ;  /* 0x0000001007077221 */ /* 0x004fc80000000000 */
[----:B---3--:R-:W-:-:S04]  /*1ab0*/  FADD R7, R7, R18 ;  /* 0x0000001207077221 */ /* 0x008fc80000000000 */
[----:B----4-:R-:W-:-:S04]  /*1ac0*/  FADD R7, R7, R10 ;  /* 0x0000000a07077221 */ /* 0x010fc80000000000 */
[----:B-----5:R-:W-:-:S07]  /*1ad0*/  FADD R7, R7, R2 ;  /* 0x0000000207077221 */ /* 0x020fce0000000000 */
.L_x_14:
[----:B------:R-:W-:Y:S05]  /*1ae0*/  BRA.U UP0, `(.L_x_15) ;  /* 0x0000000100587547 */ /* 0x000fea000b800000 */
[C---:B------:R-:W-:Y:S01]  /*1af0*/  VIADD R10, R22.reuse, 0x1 ;  /* 0x00000001160a7836 */ /* 0x040fe20000000000 */
[C---:B------:R-:W-:Y:S01]  /*1b00*/  ISETP.GE.AND P0, PT, R22.reuse, RZ, PT ;  /* 0x000000ff1600720c */ /* 0x040fe20003f06270 */
[----:B------:R-:W0:Y:S01]  /*1b10*/  LDC.64 R2, c[0x0][0x380] ;  /* 0x0000e000ff027b82 */ /* 0x000e220000000a00 */
[----:B------:R-:W-:Y:S01]  /*1b20*/  IMAD.IADD R11, R9, 0x1, -R22 ;  /* 0x00000001090b7824 */ /* 0x000fe200078e0a16 */
[-C--:B------:R-:W-:Y:S02]  /*1b30*/  ISETP.GE.AND P1, PT, R22, R13.reuse, PT ;  /* 0x0000000d1600720c */ /* 0x080fe40003f26270 */
[C---:B------:R-:W-:Y:S02]  /*1b40*/  ISETP.GE.AND P3, PT, R10.reuse, R13, PT ;  /* 0x0000000d0a00720c */ /* 0x040fe40003f66270 */
[----:B------:R-:W-:Y:S02]  /*1b50*/  ISETP.GE.AND P2, PT, R10, RZ, PT ;  /* 0x000000ff0a00720c */ /* 0x000fe40003f46270 */
[----:B------:R-:W-:-:S04]  /*1b60*/  IADD3 R8, PT, PT, -R22, RZ, RZ ;  /* 0x000000ff16087210 */ /* 0x000fc80007ffe1ff */
[----:B------:R-:W-:-:S05]  /*1b70*/  @P0 SEL R8, R22, R11, !P1 ;  /* 0x0000000b16080207 */ /* 0x000fca0004800000 */
[----:B------:R-:W-:Y:S01]  /*1b80*/  @P3 IADD3 R10, PT, PT, -R10, R9, RZ ;  /* 0x000000090a0a3210 */ /* 0x000fe20007ffe1ff */
[----:B------:R-:W-:Y:S01]  /*1b90*/  IMAD R8, R6, R13, R8 ;  /* 0x0000000d06087224 */ /* 0x000fe200078e0208 */
[----:B------:R-:W-:-:S03]  /*1ba0*/  @!P2 LOP3.LUT R10, RZ, R22, RZ, 0x33, !PT ;  /* 0x00000016ff0aa212 */ /* 0x000fc600078e33ff */
[----:B------:R-:W-:Y:S02]  /*1bb0*/  IMAD R11, R8, R14, R5 ;  /* 0x0000000e080b7224 */ /* 0x000fe400078e0205 */
[----:B------:R-:W-:Y:S02]  /*1bc0*/  IMAD R8, R6, R13, R10 ;  /* 0x0000000d06087224 */ /* 0x000fe400078e020a */
[----:B0-----:R-:W-:-:S04]  /*1bd0*/  IMAD.WIDE R10, R11, 0x4, R2 ;  /* 0x000000040b0a7825 */ /* 0x001fc800078e0202 */
[----:B------:R-:W-:Y:S02]  /*1be0*/  IMAD R15, R8, R14, R5 ;  /* 0x0000000e080f7224 */ /* 0x000fe400078e0205 */
[----:B------:R-:W2:Y:S02]  /*1bf0*/  LDG.E R10, desc[UR6][R10.64] ;  /* 0x000000060a0a7981 */ /* 0x000ea4000c1e1900 */
[----:B------:R-:W-:-:S06]  /*1c00*/  IMAD.WIDE R2, R15, 0x4, R2 ;  /* 0x000000040f027825 */ /* 0x000fcc00078e0202 */
[----:B------:R-:W3:Y:S01]  /*1c10*/  LDG.E R2, desc[UR6][R2.64] ;  /* 0x0000000602027981 */ /* 0x000ee2000c1e1900 */
[----:B------:R-:W-:Y:S02]  /*1c20*/  VIADD R22, R22, 0x2 ;  /* 0x0000000216167836 */ /* 0x000fe40000000000 */
[----:B--2---:R-:W-:-:S04]  /*1c30*/  FADD R7, R7, R10 ;  /* 0x0000000a07077221 */ /* 0x004fc80000000000 */
[----:B---3--:R-:W-:-:S07]  /*1c40*/  FADD R7, R7, R2 ;  /* 0x0000000207077221 */ /* 0x008fce0000000000 */
.L_x_15:
[C---:B------:R-:W-:Y:S01]  /*1c50*/  ISETP.GE.AND P1, PT, R22.reuse, R13, PT ;  /* 0x0000000d1600720c */ /* 0x040fe20003f26270 */
[----:B------:R-:W0:Y:S01]  /*1c60*/  LDC.64 R2, c[0x0][0x380] ;  /* 0x0000e000ff027b82 */ /* 0x000e220000000a00 */
[C---:B------:R-:W-:Y:S02]  /*1c70*/  ISETP.GE.AND P0, PT, R22.reuse, RZ, PT ;  /* 0x000000ff1600720c */ /* 0x040fe40003f06270 */
[----:B------:R-:W-:-:S09]  /*1c80*/  IADD3 R8, PT, PT, -R22, RZ, RZ ;  /* 0x000000ff16087210 */ /* 0x000fd20007ffe1ff */
[----:B------:R-:W-:Y:S02]  /*1c90*/  @P1 IMAD.IADD R22, R9, 0x1, -R22 ;  /* 0x0000000109161824 */ /* 0x000fe400078e0a16 */
[----:B------:R-:W-:-:S05]  /*1ca0*/  @!P0 MOV R22, R8 ;  /* 0x0000000800168202 */ /* 0x000fca0000000f00 */
[----:B------:R-:W-:-:S04]  /*1cb0*/  IMAD R6, R6, R13, R22 ;  /* 0x0000000d06067224 */ /* 0x000fc800078e0216 */
[----:B------:R-:W-:-:S04]  /*1cc0*/  IMAD R5, R6, R14, R5 ;  /* 0x0000000e06057224 */ /* 0x000fc800078e0205 */
[----:B0-----:R-:W-:-:S06]  /*1cd0*/  IMAD.WIDE R2, R5, 0x4, R2 ;  /* 0x0000000405027825 */ /* 0x001fcc00078e0202 */
[----:B------:R-:W2:Y:S02]  /*1ce0*/  LDG.E R2, desc[UR6][R2.64] ;  /* 0x0000000602027981 */ /* 0x000ea4000c1e1900 */
[----:B--2---:R-:W-:-:S07]  /*1cf0*/  FADD R7, R2, R7 ;  /* 0x0000000702077221 */ /* 0x004fce0000000000 */
.L_x_11:
[----:B------:R-:W-:Y:S05]  /*1d00*/  BSYNC.RECONVERGENT B0 ;  /* 0x0000000000007941 */ /* 0x000fea0003800200 */
.L_x_10:
[----:B------:R-:W-:Y:S05]  /*1d10*/  BRA `(.L_x_9) ;  /* 0x0000000800d07947 */ /* 0x000fea0003800000 */
.L_x_0:
[----:B------:R-:W0:Y:S01]  /*1d20*/  LDC R8, c[0x0][0x39c] ;  /* 0x0000e700ff087b82 */ /* 0x000e220000000800 */
[----:B------:R-:W-:Y:S01]  /*1d30*/  BSSY.RECONVERGENT B0, `(.L_x_9) ;  /* 0x00000b2000007945 */ /* 0x000fe20003800200 */
[C---:B0-----:R-:W-:Y:S01]  /*1d40*/  IMAD.IADD R9, R5.reuse, 0x1, -R8 ;  /* 0x0000000105097824 */ /* 0x041fe200078e0a08 */
[----:B------:R-:W-:-:S04]  /*1d50*/  IADD3 R0, PT, PT, R5, R8, RZ ;  /* 0x0000000805007210 */ /* 0x000fc80007ffe0ff */
[----:B------:R-:W-:Y:S01]  /*1d60*/  ISETP.GT.AND P0, PT, R9, R0, PT ;  /* 0x000000000900720c */ /* 0x000fe20003f04270 */
[----:B------:R-:W-:-:S12]  /*1d70*/  IMAD.MOV.U32 R0, RZ, RZ, RZ ;  /* 0x000000ffff007224 */ /* 0x000fd800078e00ff */
[----:B------:R-:W-:Y:S05]  /*1d80*/  @P0 BRA `(.L_x_16) ;  /* 0x0000000800b00947 */ /* 0x000fea0003800000 */
[----:B------:R-:W0:Y:S01]  /*1d90*/  LDC R2, c[0x0][0x39c] ;  /* 0x0000e700ff027b82 */ /* 0x000e220000000800 */
[----:B------:R-:W-:Y:S01]  /*1da0*/  SHF.L.U32 R0, R8, 0x1, RZ ;  /* 0x0000000108007819 */ /* 0x000fe200000006ff */
[----:B------:R-:W-:Y:S02]  /*1db0*/  IMAD R13, R6, R13, R12 ;  /* 0x0000000d060d7224 */ /* 0x000fe400078e020c */
[----:B------:R-:W-:Y:S01]  /*1dc0*/  IMAD.MOV.U32 R7, RZ, RZ, RZ ;  /* 0x000000ffff077224 */ /* 0x000fe200078e00ff */
[C---:B------:R-:W-:Y:S02]  /*1dd0*/  ISETP.GE.U32.AND P2, PT, R0.reuse, 0x7, PT ;  /* 0x000000070000780c */ /* 0x040fe40003f46070 */
[C---:B------:R-:W-:Y:S02]  /*1de0*/  LOP3.LUT R3, R0.reuse, 0x6, RZ, 0xc0, !PT ;  /* 0x0000000600037812 */ /* 0x040fe400078ec0ff */
[----:B------:R-:W-:Y:S02]  /*1df0*/  IADD3 R0, PT, PT, R0, 0x1, RZ ;  /* 0x0000000100007810 */ /* 0x000fe40007ffe0ff */
[----:B------:R-:W-:-:S02]  /*1e00*/  ISETP.GE.U32.AND P0, PT, R3, 0x3, PT ;  /* 0x000000030300780c */ /* 0x000fc40003f06070 */
[----:B0-----:R-:W-:-:S04]  /*1e10*/  LOP3.LUT R2, R2, 0x1, RZ, 0xc0, !PT ;  /* 0x0000000102027812 */ /* 0x001fc800078ec0ff */
[----:B------:R-:W-:Y:S01]  /*1e20*/  ISETP.NE.U32.AND P1, PT, R2, 0x1, PT ;  /* 0x000000010200780c */ /* 0x000fe20003f25070 */
[----:B------:R-:W-:-:S12]  /*1e30*/  @!P2 BRA `(.L_x_17) ;  /* 0x00000004005ca947 */ /* 0x000fd80003800000 */
[----:B------:R-:W0:Y:S01]  /*1e40*/  LDC.64 R2, c[0x0][0x380] ;  /* 0x0000e000ff027b82 */ /* 0x000e220000000a00 */
[--C-:B------:R-:W-:Y:S01]  /*1e50*/  IMAD R14, R14, 0x2, R8.reuse ;  /* 0x000000020e0e7824 */ /* 0x100fe200078e0208 */
[----:B------:R-:W-:Y:S01]  /*1e60*/  LOP3.LUT R10, R0, 0xfffffff8, RZ, 0xc0, !PT ;  /* 0xfffffff8000a7812 */ /* 0x000fe200078ec0ff */
[----:B------:R-:W-:Y:S01]  /*1e70*/  HFMA2 R7, -RZ, RZ, 0, 0 ;  /* 0x00000000ff077431 */ /* 0x000fe200000001ff */
[----:B------:R-:W-:Y:S01]  /*1e80*/  IADD3 R6, PT, PT, -R5, -0x4, R8 ;  /* 0xfffffffc05067810 */ /* 0x000fe20007ffe108 */
[----:B------:R-:W1:Y:S01]  /*1e90*/  LDCU UR4, c[0x0][0x398] ;  /* 0x00007300ff0477ac */ /* 0x000e620008000800 */
[----:B------:R-:W-:Y:S01]  /*1ea0*/  IADD3 R5, PT, PT, R14, -0x4, -R5 ;  /* 0xfffffffc0e057810 */ /* 0x000fe20007ffe805 */
[----:B------:R-:W-:-:S07]  /*1eb0*/  IMAD.MOV R8, RZ, RZ, -R10 ;  /* 0x000000ffff087224 */ /* 0x000fce00078e0a0a */
.L_x_18:
[C---:B------:R-:W-:Y:S01]  /*1ec0*/  ISETP.GE.AND P3, PT, R9.reuse, RZ, PT ;  /* 0x000000ff0900720c */ /* 0x040fe20003f66270 */
[----:B-1----:R-:W-:Y:S01]  /*1ed0*/  IMAD.U32 R14, RZ, RZ, UR4 ;  /* 0x00000004ff0e7e24 */ /* 0x002fe2000f8e00ff */
[C---:B------:R-:W-:Y:S01]  /*1ee0*/  IADD3 R12, PT, PT, R9.reuse, 0x2, RZ ;  /* 0x00000002090c7810 */ /* 0x040fe20007ffe0ff */
[C---:B------:R-:W-:Y:S01]  /*1ef0*/  VIADD R21, R9.reuse, 0x3 ;  /* 0x0000000309157836 */ /* 0x040fe20000000000 */
[----:B------:R-:W-:Y:S01]  /*1f00*/  IADD3 R17, PT, PT, R9, 0x1, RZ ;  /* 0x0000000109117810 */ /* 0x000fe20007ffe0ff */
[----:B------:R-:W-:Y:S01]  /*1f10*/  VIADD R10, R5, 0x2 ;  /* 0x00000002050a7836 */ /* 0x000fe20000000000 */
[----:B------:R-:W-:Y:S01]  /*1f20*/  ISETP.GE.AND P2, PT, R12, RZ, PT ;  /* 0x000000ff0c00720c */ /* 0x000fe20003f46270 */
[C---:B------:R-:W-:Y:S01]  /*1f30*/  VIADD R29, R9.reuse, 0x4 ;  /* 0x00000004091d7836 */ /* 0x040fe20000000000 */
[CC--:B------:R-:W-:Y:S01]  /*1f40*/  ISETP.GE.AND P4, PT, R9.reuse, R14.reuse, PT ;  /* 0x0000000e0900720c */ /* 0x0c0fe20003f86270 */
[----:B------:R-:W-:Y:S01]  /*1f50*/  VIADD R23, R9, 0x6 ;  /* 0x0000000609177836 */ /* 0x000fe20000000000 */
[----:B------:R-:W-:Y:S01]  /*1f60*/  ISETP.GE.AND P5, PT, R21, R14, PT ;  /* 0x0000000e1500720c */ /* 0x000fe20003fa6270 */
[----:B------:R-:W-:Y:S01]  /*1f70*/  VIADD R15, R9, 0x7 ;  /* 0x00000007090f7836 */ /* 0x000fe20000000000 */
[----:B------:R-:W-:-:S02]  /*1f80*/  IADD3 R11, PT, PT, R6, 0x4, RZ ;  /* 0x00000004060b7810 */ /* 0x000fc40007ffe0ff */
[----:B------:R-:W-:Y:S02]  /*1f90*/  @P3 SEL R11, R9, R10, !P4 ;  /* 0x0000000a090b3207 */ /* 0x000fe40006000000 */
[-C--:B------:R-:W-:Y:S02]  /*1fa0*/  ISETP.GE.AND P3, PT, R12, R14.reuse, PT ;  /* 0x0000000e0c00720c */ /* 0x080fe40003f66270 */
[-C--:B------:R-:W-:Y:S01]  /*1fb0*/  ISETP.GE.AND P4, PT, R17, R14.reuse, PT ;  /* 0x0000000e1100720c */ /* 0x080fe20003f86270 */
[----:B------:R-:W-:Y:S01]  /*1fc0*/  IMAD R11, R13, R14, R11 ;  /* 0x0000000e0d0b7224 */ /* 0x000fe200078e020b */
[----:B------:R-:W-:Y:S02]  /*1fd0*/  ISETP.GE.AND P6, PT, R17, RZ, PT ;  /* 0x000000ff1100720c */ /* 0x000fe40003fc6270 */
[----:B------:R-:W-:Y:S01]  /*1fe0*/  IADD3 R10, PT, PT, R6, 0x2, RZ ;  /* 0x00000002060a7810 */ /* 0x000fe20007ffe0ff */
[----:B0-----:R-:W-:Y:S01]  /*1ff0*/  IMAD.WIDE R18, R11, 0x4, R2 ;  /* 0x000000040b127825 */ /* 0x001fe200078e0202 */
[----:B------:R-:W-:-:S02]  /*2000*/  @P2 SEL R10, R12, R5, !P3 ;  /* 0x000000050c0a2207 */ /* 0x000fc40005800000 */
[-C--:B------:R-:W-:Y:S02]  /*2010*/  ISETP.GE.AND P3, PT, R29, R14.reuse, PT ;  /* 0x0000000e1d00720c */ /* 0x080fe40003f66270 */
[----:B------:R-:W-:Y:S01]  /*2020*/  ISETP.GE.AND P2, PT, R21, RZ, PT ;  /* 0x000000ff1500720c */ /* 0x000fe20003f46270 */
[-C--:B------:R-:W-:Y:S01]  /*2030*/  IMAD R25, R13, R14.reuse, R10 ;  /* 0x0000000e0d197224 */ /* 0x080fe200078e020a */
[----:B------:R-:W-:Y:S01]  /*2040*/  IADD3 R27, PT, PT, R9, 0x5, RZ ;  /* 0x00000005091b7810 */ /* 0x000fe20007ffe0ff */
[----:B------:R0:W2:Y:S01]  /*2050*/  LDG.E R12, desc[UR6][R18.64] ;  /* 0x00000006120c7981 */ /* 0x0000a2000c1e1900 */
[----:B------:R-:W-:Y:S01]  /*2060*/  @P5 IADD3 R21, PT, PT, R5, -0x1, RZ ;  /* 0xffffffff05155810 */ /* 0x000fe20007ffe0ff */
[----:B------:R-:W-:Y:S01]  /*2070*/  IMAD.WIDE R10, R25, 0x4, R2 ;  /* 0x00000004190a7825 */ /* 0x000fe200078e0202 */
[-C--:B------:R-:W-:Y:S02]  /*2080*/  ISETP.GE.AND P5, PT, R27, R14.reuse, PT ;  /* 0x0000000e1b00720c */ /* 0x080fe40003fa6270 */
[----:B------:R-:W-:Y:S01]  /*2090*/  @P4 IADD3 R17, PT, PT, R5, 0x1, RZ ;  /* 0x0000000105114810 */ /* 0x000fe20007ffe0ff */
[C---:B------:R-:W-:Y:S01]  /*20a0*/  @!P6 VIADD R17, R6.reuse, 0x3 ;  /* 0x000000030611e836 */ /* 0x040fe20000000000 */
[----:B------:R-:W-:Y:S01]  /*20b0*/  ISETP.GE.AND P6, PT, R27, RZ, PT ;  /* 0x000000ff1b00720c */ /* 0x000fe20003fc6270 */
[----:B------:R-:W3:Y:S01]  /*20c0*/  LDG.E R24, desc[UR6][R10.64] ;  /* 0x000000060a187981 */ /* 0x000ee2000c1e1900 */
[----:B------:R-:W-:Y:S01]  /*20d0*/  ISETP.GE.AND P4, PT, R29, RZ, PT ;  /* 0x000000ff1d00720c */ /* 0x000fe20003f86270 */
[----:B------:R-:W-:Y:S01]  /*20e0*/  @P3 VIADD R29, R5, 0xfffffffe ;  /* 0xfffffffe051d3836 */ /* 0x000fe20000000000 */
[----:B------:R-:W-:Y:S01]  /*20f0*/  @!P2 IADD3 R21, PT, PT, R6, 0x1, RZ ;  /* 0x000000010615a810 */ /* 0x000fe20007ffe0ff */
[-C--:B------:R-:W-:Y:S01]  /*2100*/  IMAD R17, R13, R14.reuse, R17 ;  /* 0x0000000e0d117224 */ /* 0x080fe200078e0211 */
[----:B------:R-:W-:-:S02]  /*2110*/  ISETP.GE.AND P3, PT, R23, R14, PT ;  /* 0x0000000e1700720c */ /* 0x000fc40003f66270 */
[----:B------:R-:W-:Y:S01]  /*2120*/  ISETP.GE.AND P2, PT, R23, RZ, PT ;  /* 0x000000ff1700720c */ /* 0x000fe20003f46270 */
[----:B------:R-:W-:Y:S01]  /*2130*/  IMAD.WIDE R16, R17, 0x4, R2 ;  /* 0x0000000411107825 */ /* 0x000fe200078e0202 */
[C---:B------:R-:W-:Y:S02]  /*2140*/  SEL R29, R6.reuse, R29, !P4 ;  /* 0x0000001d061d7207 */ /* 0x040fe40006000000 */
[-C--:B------:R-:W-:Y:S02]  /*2150*/  ISETP.GE.AND P4, PT, R15, R14.reuse, PT ;  /* 0x0000000e0f00720c */ /* 0x080fe40003f86270 */
[----:B------:R-:W-:Y:S01]  /*2160*/  @P5 IADD3 R27, PT, PT, R5, -0x3, RZ ;  /* 0xfffffffd051b5810 */ /* 0x000fe20007ffe0ff */
[-C--:B------:R-:W-:Y:S01]  /*2170*/  IMAD R21, R13, R14.reuse, R21 ;  /* 0x0000000e0d157224 */ /* 0x080fe200078e0215 */
[----:B------:R-:W-:Y:S01]  /*2180*/  ISETP.GE.AND P5, PT, R15, RZ, PT ;  /* 0x000000ff0f00720c */ /* 0x000fe20003fa6270 */
[----:B------:R1:W4:Y:S01]  /*2190*/  LDG.E R25, desc[UR6][R16.64] ;  /* 0x0000000610197981 */ /* 0x000322000c1e1900 */
[----:B------:R-:W-:Y:S01]  /*21a0*/  @!P6 IADD3 R27, PT, PT, R6, -0x1, RZ ;  /* 0xffffffff061be810 */ /* 0x000fe20007ffe0ff */
[----:B------:R-:W-:-:S02]  /*21b0*/  IMAD R29, R13, R14, R29 ;  /* 0x0000000e0d1d7224 */ /* 0x000fc400078e021d */
[----:B------:R-:W-:-:S04]  /*21c0*/  IMAD.WIDE R20, R21, 0x4, R2 ;  /* 0x0000000415147825 */ /* 0x000fc800078e0202 */
[----:B------:R-:W-:Y:S01]  /*21d0*/  @P3 VIADD R23, R5, 0xfffffffc ;  /* 0xfffffffc05173836 */ /* 0x000fe20000000000 */
[----:B------:R-:W-:Y:S01]  /*21e0*/  @!P2 IADD3 R23, PT, PT, R6, -0x2, RZ ;  /* 0xfffffffe0617a810 */ /* 0x000fe20007ffe0ff */
[----:B------:R-:W-:Y:S01]  /*21f0*/  IMAD R27, R13, R14, R27 ;  /* 0x0000000e0d1b7224 */ /* 0x000fe200078e021b */
[----:B------:R-:W5:Y:S01]  /*2200*/  LDG.E R20, desc[UR6][R20.64] ;  /* 0x0000000614147981 */ /* 0x000f62000c1e1900 */
[----:B0-----:R-:W-:-:S04]  /*2210*/  IMAD.WIDE R18, R29, 0x4, R2 ;  /* 0x000000041d127825 */ /* 0x001fc800078e0202 */
[----:B------:R-:W-:Y:S02]  /*2220*/  @P4 VIADD R15, R5, 0xfffffffb ;  /* 0xfffffffb050f4836 */ /* 0x000fe40000000000 */
[----:B------:R-:W-:Y:S01]  /*2230*/  @!P5 VIADD R15, R6, 0xfffffffd ;  /* 0xfffffffd060fd836 */ /* 0x000fe20000000000 */
[----:B------:R-:W5:Y:S01]  /*2240*/  LDG.E R18, desc[UR6][R18.64] ;  /* 0x0000000612127981 */ /* 0x000f62000c1e1900 */
[----:B-1----:R-:W-:Y:S02]  /*2250*/  IMAD R17, R13, R14, R23 ;  /* 0x0000000e0d117224 */ /* 0x002fe400078e0217 */
        /* <DEDUP_REMOVED lines=21> */
.L_x_17:
[----:B------:R-:W-:Y:S01]  /*23b0*/  LEA R6, R14, 0xfffffffe, 0x1 ;  /* 0xfffffffe0e067811 */ /* 0x000fe200078e08ff */
[----:B------:R-:W-:Y:S06]  /*23c0*/  @!P0 BRA `(.L_x_19) ;  /* 0x0000000000988947 */ /* 0x000fec0003800000 */
[C---:B------:R-:W-:Y:S01]  /*23d0*/  ISETP.GE.AND P4, PT, R9.reuse, RZ, PT ;  /* 0x000000ff0900720c */ /* 0x040fe20003f86270 */
[----:B------:R-:W0:Y:S01]  /*23e0*/  LDC.64 R2, c[0x0][0x380] ;  /* 0x0000e000ff027b82 */ /* 0x000e220000000a00 */
[C---:B------:R-:W-:Y:S01]  /*23f0*/  IADD3 R15, PT, PT, R9.reuse, 0x1, RZ ;  /* 0x00000001090f7810 */ /* 0x040fe20007ffe0ff */
[--C-:B------:R-:W-:Y:S01]  /*2400*/  IMAD.IADD R8, R6, 0x1, -R9.reuse ;  /* 0x0000000106087824 */ /* 0x100fe200078e0a09 */
[CC--:B------:R-:W-:Y:S01]  /*2410*/  ISETP.GE.AND P5, PT, R9.reuse, R14.reuse, PT ;  /* 0x0000000e0900720c */ /* 0x0c0fe20003fa6270 */
[----:B------:R-:W-:Y:S01]  /*2420*/  IMAD.MOV R5, RZ, RZ, -R9 ;  /* 0x000000ffff057224 */ /* 0x000fe200078e0a09 */
[----:B------:R-:W-:Y:S02]  /*2430*/  IADD3 R19, PT, PT, R9, 0x2, RZ ;  /* 0x0000000209137810 */ /* 0x000fe40007ffe0ff */
[C---:B------:R-:W-:Y:S02]  /*2440*/  ISETP.GE.AND P3, PT, R15.reuse, R14, PT ;  /* 0x0000000e0f00720c */ /* 0x040fe40003f66270 */
[----:B------:R-:W-:-:S02]  /*2450*/  ISETP.GE.AND P0, PT, R15, RZ, PT ;  /* 0x000000ff0f00720c */ /* 0x000fc40003f06270 */
[----:B------:R-:W-:Y:S02]  /*2460*/  IADD3 R21, PT, PT, R9, 0x3, RZ ;  /* 0x0000000309157810 */ /* 0x000fe40007ffe0ff */
[----:B------:R-:W-:Y:S02]  /*2470*/  ISETP.GE.AND P2, PT, R19, R14, PT ;  /* 0x0000000e1300720c */ /* 0x000fe40003f46270 */
[----:B------:R-:W-:Y:S02]  /*2480*/  @P4 SEL R5, R9, R8, !P5 ;  /* 0x0000000809054207 */ /* 0x000fe40006800000 */
[----:B------:R-:W-:Y:S02]  /*2490*/  ISETP.GE.AND P4, PT, R19, RZ, PT ;  /* 0x000000ff1300720c */ /* 0x000fe40003f86270 */
[CC--:B------:R-:W-:Y:S01]  /*24a0*/  ISETP.GE.AND P6, PT, R21.reuse, R14.reuse, PT ;  /* 0x0000000e1500720c */ /* 0x0c0fe20003fc6270 */
[----:B------:R-:W-:Y:S01]  /*24b0*/  @P3 IMAD.IADD R15, R6, 0x1, -R15 ;  /* 0x00000001060f3824 */ /* 0x000fe200078e0a0f */
[----:B------:R-:W-:Y:S01]  /*24c0*/  ISETP.GE.AND P5, PT, R21, RZ, PT ;  /* 0x000000ff1500720c */ /* 0x000fe20003fa6270 */
[----:B------:R-:W-:Y:S01]  /*24d0*/  IMAD R5, R13, R14, R5 ;  /* 0x0000000e0d057224 */ /* 0x000fe200078e0205 */
[----:B------:R-:W-:-:S03]  /*24e0*/  @!P0 LOP3.LUT R15, RZ, R9, RZ, 0x33, !PT ;  /* 0x00000009ff0f8212 */ /* 0x000fc600078e33ff */
[----:B------:R-:W-:Y:S01]  /*24f0*/  @P2 IADD3 R19, PT, PT, -R19, R6, RZ ;  /* 0x0000000613132210 */ /* 0x000fe20007ffe1ff */
[----:B0-----:R-:W-:-:S03]  /*2500*/  IMAD.WIDE R10, R5, 0x4, R2 ;  /* 0x00000004050a7825 */ /* 0x001fc600078e0202 */
[----:B------:R-:W-:Y:S01]  /*2510*/  @!P4 IADD3 R19, PT, PT, -R9, -0x2, RZ ;  /* 0xfffffffe0913c810 */ /* 0x000fe20007ffe1ff */
[-C--:B------:R-:W-:Y:S02]  /*2520*/  IMAD R17, R13, R14.reuse, R15 ;  /* 0x0000000e0d117224 */ /* 0x080fe400078e020f */
[----:B------:R-:W-:Y:S01]  /*2530*/  @P6 IMAD.IADD R21, R6, 0x1, -R21 ;  /* 0x0000000106156824 */ /* 0x000fe200078e0a15 */
[----:B------:R-:W-:Y:S01]  /*2540*/  @!P5 IADD3 R21, PT, PT, -R9, -0x3, RZ ;  /* 0xfffffffd0915d810 */ /* 0x000fe20007ffe1ff */
[----:B------:R-:W-:Y:S01]  /*2550*/  IMAD R19, R13, R14, R19 ;  /* 0x0000000e0d137224 */ /* 0x000fe200078e0213 */
[----:B------:R-:W2:Y:S01]  /*2560*/  LDG.E R10, desc[UR6][R10.64] ;  /* 0x000000060a0a7981 */ /* 0x000ea2000c1e1900 */
        /* <DEDUP_REMOVED lines=12> */
.L_x_19:
[C---:B------:R-:W-:Y:S01]  /*2630*/  @!P1 VIADD R11, R9.reuse, 0x1 ;  /* 0x00000001090b9836 */ /* 0x040fe20000000000 */
[----:B------:R-:W-:Y:S01]  /*2640*/  PLOP3.LUT P4, PT, PT, PT, PT, 0x8, 0x80 ;  /* 0x000000000080781c */ /* 0x000fe20003f8e170 */
[----:B------:R-:W-:Y:S01]  /*2650*/  @!P1 IMAD.IADD R2, R6, 0x1, -R9 ;  /* 0x0000000106029824 */ /* 0x000fe200078e0a09 */
[----:B------:R-:W-:Y:S02]  /*2660*/  ISETP.GE.AND P3, PT, R9, RZ, !P1 ;  /* 0x000000ff0900720c */ /* 0x000fe40004f66270 */
[C---:B------:R-:W-:Y:S02]  /*2670*/  @!P1 ISETP.GE.AND P0, PT, R11.reuse, R14, PT ;  /* 0x0000000e0b00920c */ /* 0x040fe40003f06270 */
[----:B------:R-:W-:Y:S02]  /*2680*/  @!P1 ISETP.GE.AND P2, PT, R11, RZ, PT ;  /* 0x000000ff0b00920c */ /* 0x000fe40003f46270 */
[----:B------:R-:W-:Y:S02]  /*2690*/  @!P1 PLOP3.LUT P4, PT, P0, PT, PT, 0x80, 0x8 ;  /* 0x000000000008981c */ /* 0x000fe4000078f070 */
[----:B------:R-:W-:-:S02]  /*26a0*/  PLOP3.LUT P0, PT, PT, PT, PT, 0x80, 0x8 ;  /* 0x000000000008781c */ /* 0x000fc40003f0f070 */
[----:B------:R-:W-:Y:S02]  /*26b0*/  @!P1 PLOP3.LUT P0, PT, P2, PT, PT, 0x80, 0x8 ;  /* 0x000000000008981c */ /* 0x000fe4000170f070 */
[C---:B------:R-:W-:Y:S02]  /*26c0*/  @!P1 ISETP.GE.AND P2, PT, R9.reuse, R14, PT ;  /* 0x0000000e0900920c */ /* 0x040fe40003f46270 */
[C---:B------:R-:W-:Y:S02]  /*26d0*/  @!P1 IADD3 R5, PT, PT, -R9.reuse, RZ, RZ ;  /* 0x000000ff09059210 */ /* 0x040fe40007ffe1ff */
[----:B------:R-:W-:Y:S02]  /*26e0*/  @P3 SEL R5, R9, R2, !P2 ;  /* 0x0000000209053207 */ /* 0x000fe40005000000 */
[----:B------:R-:W0:Y:S01]  /*26f0*/  LDC.64 R2, c[0x0][0x380] ;  /* 0x0000e000ff027b82 */ /* 0x000e220000000a00 */
[----:B------:R-:W-:Y:S02]  /*2700*/  @P4 IADD3 R11, PT, PT, -R11, R6, RZ ;  /* 0x000000060b0b4210 */ /* 0x000fe40007ffe1ff */
[----:B------:R-:W-:-:S02]  /*2710*/  @!P1 IMAD R5, R13, R14, R5 ;  /* 0x0000000e0d059224 */ /* 0x000fc400078e0205 */
[----:B------:R-:W-:Y:S01]  /*2720*/  @!P0 LOP3.LUT R11, RZ, R9, RZ, 0x33, !PT ;  /* 0x00000009ff0b8212 */ /* 0x000fe200078e33ff */
[----:B------:R-:W-:-:S04]  /*2730*/  @!P1 VIADD R9, R9, 0x2 ;  /* 0x0000000209099836 */ /* 0x000fc80000000000 */
[----:B------:R-:W-:Y:S01]  /*2740*/  @!P1 IMAD R11, R13, R14, R11 ;  /* 0x0000000e0d0b9224 */ /* 0x000fe200078e020b */
[----:B------:R-:W-:-:S04]  /*2750*/  MOV R15, R9 ;  /* 0x00000009000f7202 */ /* 0x000fc80000000f00 */
[C---:B------:R-:W-:Y:S01]  /*2760*/  ISETP.GE.AND P2, PT, R15.reuse, R14, PT ;  /* 0x0000000e0f00720c */ /* 0x040fe20003f46270 */
[----:B------:R-:W-:Y:S01]  /*2770*/  IMAD.MOV R8, RZ, RZ, -R15 ;  /* 0x000000ffff087224 */ /* 0x000fe200078e0a0f */
[----:B------:R-:W-:Y:S01]  /*2780*/  ISETP.GE.AND P0, PT, R15, RZ, PT ;  /* 0x000000ff0f00720c */ /* 0x000fe20003f06270 */
[----:B0-----:R-:W-:-:S10]  /*2790*/  @!P1 IMAD.WIDE R10, R11, 0x4, R2 ;  /* 0x000000040b0a9825 */ /* 0x001fd400078e0202 */
[----:B------:R-:W-:Y:S02]  /*27a0*/  @P2 IADD3 R15, PT, PT, -R15, R6, RZ ;  /* 0x000000060f0f2210 */ /* 0x000fe40007ffe1ff */
[----:B------:R-:W-:Y:S01]  /*27b0*/  @!P0 IMAD.MOV.U32 R15, RZ, RZ, R8 ;  /* 0x000000ffff0f8224 */ /* 0x000fe200078e0008 */
[----:B------:R-:W2:Y:S01]  /*27c0*/  @!P1 LDG.E R10, desc[UR6][R10.64] ;  /* 0x000000060a0a9981 */ /* 0x000ea2000c1e1900 */
[----:B------:R-:W-:-:S04]  /*27d0*/  @!P1 IMAD.WIDE R8, R5, 0x4, R2 ;  /* 0x0000000405089825 */ /* 0x000fc800078e0202 */
[----:B------:R-:W-:Y:S02]  /*27e0*/  IMAD R13, R13, R14, R15 ;  /* 0x0000000e0d0d7224 */ /* 0x000fe400078e020f */
[----:B------:R-:W3:Y:S02]  /*27f0*/  @!P1 LDG.E R8, desc[UR6][R8.64] ;  /* 0x0000000608089981 */ /* 0x000ee4000c1e1900 */
[----:B------:R-:W-:-:S06]  /*2800*/  IMAD.WIDE R2, R13, 0x4, R2 ;  /* 0x000000040d027825 */ /* 0x000fcc00078e0202 */
[----:B------:R-:W4:Y:S01]  /*2810*/  LDG.E R2, desc[UR6][R2.64] ;  /* 0x0000000602027981 */ /* 0x000f22000c1e1900 */
[----:B---3--:R-:W-:-:S04]  /*2820*/  @!P1 FADD R5, R7, R8 ;  /* 0x0000000807059221 */ /* 0x008fc80000000000 */
[----:B--2---:R-:W-:-:S04]  /*2830*/  @!P1 FADD R7, R5, R10 ;  /* 0x0000000a05079221 */ /* 0x004fc80000000000 */
[----:B----4-:R-:W-:-:S07]  /*2840*/  FADD R7, R2, R7 ;  /* 0x0000000702077221 */ /* 0x010fce0000000000 */
.L_x_16:
[----:B------:R-:W-:Y:S05]  /*2850*/  BSYNC.RECONVERGENT B0 ;  /* 0x0000000000007941 */ /* 0x000fea0003800200 */
.L_x_9:
[----:B------:R-:W-:-:S13]  /*2860*/  ISETP.NE.AND P0, PT, R0, RZ, PT ;  /* 0x000000ff0000720c */ /* 0x000fda0003f05270 */
[----:B------:R-:W-:Y:S05]  /*2870*/  @!P0 BRA `(.L_x_2) ;  /* 0x00000000004c8947 */ /* 0x000fea0003800000 */
[----:B------:R-:W-:Y:S01]  /*2880*/  I2FP.F32.U32 R6, R0 ;  /* 0x0000000000067245 */ /* 0x000fe20000201000 */
[----:B------:R-:W-:Y:S03]  /*2890*/  BSSY.RECONVERGENT B0, `(.L_x_20) ;  /* 0x000000d000007945 */ /* 0x000fe60003800200 */
[----:B------:R-:W0:Y:S08]  /*28a0*/  MUFU.RCP R0, R6 ;  /* 0x0000000600007308 */ /* 0x000e300000001000 */
[----:B------:R-:W1:Y:S01]  /*28b0*/  FCHK P0, R7, R6 ;  /* 0x0000000607007302 */ /* 0x000e620000000000 */
[----:B0-----:R-:W-:-:S04]  /*28c0*/  FFMA R3, -R6, R0, 1 ;  /* 0x3f80000006037423 */ /* 0x001fc80000000100 */
[----:B------:R-:W-:-:S04]  /*28d0*/  FFMA R0, R0, R3, R0 ;  /* 0x0000000300007223 */ /* 0x000fc80000000000 */
[----:B------:R-:W-:-:S04]  /*28e0*/  FFMA R2, R0, R7, RZ ;  /* 0x0000000700027223 */ /* 0x000fc800000000ff */
[----:B------:R-:W-:-:S04]  /*28f0*/  FFMA R3, -R6, R2, R7 ;  /* 0x0000000206037223 */ /* 0x000fc80000000107 */
[----:B------:R-:W-:Y:S01]  /*2900*/  FFMA R9, R0, R3, R2 ;  /* 0x0000000300097223 */ /* 0x000fe20000000002 */
[----:B-1----:R-:W-:Y:S06]  /*2910*/  @!P0 BRA `(.L_x_21) ;  /* 0x0000000000108947 */ /* 0x002fec0003800000 */
[----:B------:R-:W-:Y:S02]  /*2920*/  MOV R3, R7 ;  /* 0x0000000700037202 */ /* 0x000fe40000000f00 */
[----:B------:R-:W-:-:S07]  /*2930*/  MOV R2, 0x2950 ;  /* 0x0000295000027802 */ /* 0x000fce0000000f00 */
[----:B------:R-:W-:Y:S05]  /*2940*/  CALL.REL.NOINC `($__internal_0_$__cuda_sm3x_div_rn_noftz_f32_slowpath) ;  /* 0x0000000000287944 */ /* 0x000fea0003c00000 */
[----:B------:R-:W-:-:S07]  /*2950*/  IMAD.MOV.U32 R9, RZ, RZ, R0 ;  /* 0x000000ffff097224 */ /* 0x000fce00078e0000 */
.L_x_21:
[----:B------:R-:W-:Y:S05]  /*2960*/  BSYNC.RECONVERGENT B0 ;  /* 0x0000000000007941 */ /* 0x000fea0003800200 */
.L_x_20:
[----:B------:R-:W0:Y:S02]  /*2970*/  LDC.64 R2, c[0x0][0x388] ;  /* 0x0000e200ff027b82 */ /* 0x000e240000000a00 */
[----:B0-----:R-:W-:-:S05]  /*2980*/  IMAD.WIDE R4, R4, 0x4, R2 ;  /* 0x0000000404047825 */ /* 0x001fca00078e0202 */
[----:B------:R-:W-:Y:S01]  /*2990*/  STG.E desc[UR6][R4.64], R9 ;  /* 0x0000000904007986 */ /* 0x000fe2000c101906 */
[----:B------:R-:W-:Y:S05]  /*29a0*/  EXIT ;  /* 0x000000000000794d */ /* 0x000fea0003800000 */
.L_x_2:
[----:B------:R-:W0:Y:S02]  /*29b0*/  LDC.64 R2, c[0x0][0x388] ;  /* 0x0000e200ff027b82 */ /* 0x000e240000000a00 */
[----:B0-----:R-:W-:-:S05]  /*29c0*/  IMAD.WIDE R2, R4, 0x4, R2 ;  /* 0x0000000404027825 */ /* 0x001fca00078e0202 */
[----:B------:R-:W-:Y:S01]  /*29d0*/  STG.E desc[UR6][R2.64], RZ ;  /* 0x000000ff02007986 */ /* 0x000fe2000c101906 */
[----:B------:R-:W-:Y:S05]  /*29e0*/  EXIT ;  /* 0x000000000000794d */ /* 0x000fea0003800000 */
        .weak           $__internal_0_$__cuda_sm3x_div_rn_noftz_f32_slowpath
        .type           $__internal_0_$__cuda_sm3x_div_rn_noftz_f32_slowpath,@function
        .size           $__internal_0_$__cuda_sm3x_div_rn_noftz_f32_slowpath,(.L_x_173 - $__internal_0_$__cuda_sm3x_div_rn_noftz_f32_slowpath)
$__internal_0_$__cuda_sm3x_div_rn_noftz_f32_slowpath:
[----:B------:R-:W-:Y:S01]  /*29f0*/  SHF.R.U32.HI R5, RZ, 0x17, R6 ;  /* 0x00000017ff057819 */ /* 0x000fe20000011606 */
[----:B------:R-:W-:Y:S01]  /*2a00*/  BSSY.RECONVERGENT B1, `(.L_x_22) ;  /* 0x0000063000017945 */ /* 0x000fe20003800200 */
[----:B------:R-:W-:Y:S02]  /*2a10*/  SHF.R.U32.HI R0, RZ, 0x17, R3 ;  /* 0x00000017ff007819 */ /* 0x000fe40000011603 */
[----:B------:R-:W-:Y:S02]  /*2a20*/  LOP3.LUT R13, R5, 0xff, RZ, 0xc0, !PT ;  /* 0x000000ff050d7812 */ /* 0x000fe400078ec0ff */
[----:B------:R-:W-:Y:S02]  /*2a30*/  LOP3.LUT R10, R0, 0xff, RZ, 0xc0, !PT ;  /* 0x000000ff000a7812 */ /* 0x000fe400078ec0ff */
[----:B------:R-:W-:-:S03]  /*2a40*/  IADD3 R8, PT, PT, R13, -0x1, RZ ;  /* 0xffffffff0d087810 */ /* 0x000fc60007ffe0ff */
[----:B------:R-:W-:Y:S01]  /*2a50*/  VIADD R7, R10, 0xffffffff ;  /* 0xffffffff0a077836 */ /* 0x000fe20000000000 */
[----:B------:R-:W-:-:S04]  /*2a60*/  ISETP.GT.U32.AND P0, PT, R8, 0xfd, PT ;  /* 0x000000fd0800780c */ /* 0x000fc80003f04070 */
[----:B------:R-:W-:-:S13]  /*2a70*/  ISETP.GT.U32.OR P0, PT, R7, 0xfd, P0 ;  /* 0x000000fd0700780c */ /* 0x000fda0000704470 */
[----:B------:R-:W-:Y:S01]  /*2a80*/  @!P0 MOV R5, RZ ;  /* 0x000000ff00058202 */ /* 0x000fe20000000f00 */
[----:B------:R-:W-:Y:S06]  /*2a90*/  @!P0 BRA `(.L_x_23) ;  /* 0x0000000000608947 */ /* 0x000fec0003800000 */
[----:B------:R-:W-:Y:S01]  /*2aa0*/  FSETP.GTU.FTZ.AND P0, PT, |R3|, +INF , PT ;  /* 0x7f8000000300780b */ /* 0x000fe20003f1c200 */
[----:B------:R-:W-:Y:S01]  /*2ab0*/  IMAD.MOV.U32 R0, RZ, RZ, R6 ;  /* 0x000000ffff007224 */ /* 0x000fe200078e0006 */
[----:B------:R-:W-:-:S04]  /*2ac0*/  FSETP.GTU.FTZ.AND P1, PT, |R6|, +INF , PT ;  /* 0x7f8000000600780b */ /* 0x000fc80003f3c200 */
[----:B------:R-:W-:-:S13]  /*2ad0*/  PLOP3.LUT P0, PT, P0, P1, PT, 0xf8, 0x8f ;  /* 0x00000000008f781c */ /* 0x000fda0000703f70 */
[----:B------:R-:W-:Y:S05]  /*2ae0*/  @P0 BRA `(.L_x_24) ;  /* 0x00000004004c0947 */ /* 0x000fea0003800000 */
[----:B------:R-:W-:-:S13]  /*2af0*/  LOP3.LUT P0, RZ, R6, 0x7fffffff, R3, 0xc8, !PT ;  /* 0x7fffffff06ff7812 */ /* 0x000fda000780c803 */
[----:B------:R-:W-:Y:S05]  /*2b00*/  @!P0 BRA `(.L_x_25) ;  /* 0x00000004003c8947 */ /* 0x000fea0003800000 */
[C---:B------:R-:W-:Y:S02]  /*2b10*/  FSETP.NEU.FTZ.AND P0, PT, |R3|.reuse, +INF , PT ;  /* 0x7f8000000300780b */ /* 0x040fe40003f1d200 */
[----:B------:R-:W-:Y:S02]  /*2b20*/  FSETP.NEU.FTZ.AND P2, PT, |R0|, +INF , PT ;  /* 0x7f8000000000780b */ /* 0x000fe40003f5d200 */
[----:B------:R-:W-:-:S11]  /*2b30*/  FSETP.NEU.FTZ.AND P1, PT, |R3|, +INF , PT ;  /* 0x7f8000000300780b */ /* 0x000fd60003f3d200 */
[----:B------:R-:W-:Y:S05]  /*2b40*/  @!P2 BRA !P0, `(.L_x_25) ;  /* 0x00000004002ca947 */ /* 0x000fea0004000000 */
[----:B------:R-:W-:-:S04]  /*2b50*/  LOP3.LUT P0, RZ, R3, 0x7fffffff, RZ, 0xc0, !PT ;  /* 0x7fffffff03ff7812 */ /* 0x000fc8000780c0ff */
[----:B------:R-:W-:-:S13]  /*2b60*/  PLOP3.LUT P0, PT, P2, P0, PT, 0x2f, 0xf2 ;  /* 0x0000000000f2781c */ /* 0x000fda0001700577 */
[----:B------:R-:W-:Y:S05]  /*2b70*/  @P0 BRA `(.L_x_26) ;  /* 0x0000000400180947 */ /* 0x000fea0003800000 */
[----:B------:R-:W-:-:S04]  /*2b80*/  LOP3.LUT P0, RZ, R6, 0x7fffffff, RZ, 0xc0, !PT ;  /* 0x7fffffff06ff7812 */ /* 0x000fc8000780c0ff */
[----:B------:R-:W-:-:S13]  /*2b90*/  PLOP3.LUT P0, PT, P1, P0, PT, 0x2f, 0xf2 ;  /* 0x0000000000f2781c */ /* 0x000fda0000f00577 */
[----:B------:R-:W-:Y:S05]  /*2ba0*/  @P0 BRA `(.L_x_27) ;  /* 0x0000000400000947 */ /* 0x000fea0003800000 */
[----:B------:R-:W-:Y:S02]  /*2bb0*/  ISETP.GE.AND P0, PT, R7, RZ, PT ;  /* 0x000000ff0700720c */ /* 0x000fe40003f06270 */
[----:B------:R-:W-:-:S11]  /*2bc0*/  ISETP.GE.AND P1, PT, R8, RZ, PT ;  /* 0x000000ff0800720c */ /* 0x000fd60003f26270 */
[----:B------:R-:W-:Y:S01]  /*2bd0*/  @P0 MOV R5, RZ ;  /* 0x000000ff00050202 */ /* 0x000fe20000000f00 */
[----:B------:R-:W-:Y:S02]  /*2be0*/  @!P0 IMAD.MOV.U32 R5, RZ, RZ, -0x40 ;  /* 0xffffffc0ff058424 */ /* 0x000fe400078e00ff */
[----:B------:R-:W-:Y:S01]  /*2bf0*/  @!P0 FFMA R3, R3, 1.84467440737095516160e+19, RZ ;  /* 0x5f80000003038823 */ /* 0x000fe200000000ff */
[----:B------:R-:W-:Y:S02]  /*2c00*/  @!P1 FFMA R6, R0, 1.84467440737095516160e+19, RZ ;  /* 0x5f80000000069823 */ /* 0x000fe400000000ff */
[----:B------:R-:W-:-:S07]  /*2c10*/  @!P1 IADD3 R5, PT, PT, R5, 0x40, RZ ;  /* 0x0000004005059810 */ /* 0x000fce0007ffe0ff */
.L_x_23:
[----:B------:R-:W-:Y:S01]  /*2c20*/  LEA R7, R13, 0xc0800000, 0x17 ;  /* 0xc08000000d077811 */ /* 0x000fe200078eb8ff */
[----:B------:R-:W-:Y:S04]  /*2c30*/  BSSY.RECONVERGENT B2, `(.L_x_28) ;  /* 0x0000036000027945 */ /* 0x000fe80003800200 */
[----:B------:R-:W-:Y:S01]  /*2c40*/  IMAD.IADD R7, R6, 0x1, -R7 ;  /* 0x0000000106077824 */ /* 0x000fe200078e0a07 */
[----:B------:R-:W-:-:S03]  /*2c50*/  IADD3 R6, PT, PT, R10, -0x7f, RZ ;  /* 0xffffff810a067810 */ /* 0x000fc60007ffe0ff */
[----:B------:R-:W0:Y:S01]  /*2c60*/  MUFU.RCP R8, R7 ;  /* 0x0000000700087308 */ /* 0x000e220000001000 */
[----:B------:R-:W-:Y:S01]  /*2c70*/  FADD.FTZ R9, -R7, -RZ ;  /* 0x800000ff07097221 */ /* 0x000fe20000010100 */
[C---:B------:R-:W-:Y:S01]  /*2c80*/  IMAD R0, R6.reuse, -0x800000, R3 ;  /* 0xff80000006007824 */ /* 0x040fe200078e0203 */
[----:B------:R-:W-:-:S05]  /*2c90*/  IADD3 R6, PT, PT, R6, 0x7f, -R13 ;  /* 0x0000007f06067810 */ /* 0x000fca0007ffe80d */
[----:B------:R-:W-:Y:S02]  /*2ca0*/  IMAD.IADD R6, R6, 0x1, R5 ;  /* 0x0000000106067824 */ /* 0x000fe400078e0205 */
[----:B0-----:R-:W-:-:S04]  /*2cb0*/  FFMA R11, R8, R9, 1 ;  /* 0x3f800000080b7423 */ /* 0x001fc80000000009 */
[----:B------:R-:W-:-:S04]  /*2cc0*/  FFMA R10, R8, R11, R8 ;  /* 0x0000000b080a7223 */ /* 0x000fc80000000008 */
[----:B------:R-:W-:-:S04]  /*2cd0*/  FFMA R3, R0, R10, RZ ;  /* 0x0000000a00037223 */ /* 0x000fc800000000ff */
[----:B------:R-:W-:-:S04]  /*2ce0*/  FFMA R8, R9, R3, R0 ;  /* 0x0000000309087223 */ /* 0x000fc80000000000 */
[----:B------:R-:W-:-:S04]  /*2cf0*/  FFMA R11, R10, R8, R3 ;  /* 0x000000080a0b7223 */ /* 0x000fc80000000003 */
[----:B------:R-:W-:-:S04]  /*2d00*/  FFMA R8, R9, R11, R0 ;  /* 0x0000000b09087223 */ /* 0x000fc80000000000 */
[----:B------:R-:W-:-:S05]  /*2d10*/  FFMA R0, R10, R8, R11 ;  /* 0x000000080a007223 */ /* 0x000fca000000000b */
[----:B------:R-:W-:-:S04]  /*2d20*/  SHF.R.U32.HI R3, RZ, 0x17, R0 ;  /* 0x00000017ff037819 */ /* 0x000fc80000011600 */
[----:B------:R-:W-:-:S04]  /*2d30*/  LOP3.LUT R3, R3, 0xff, RZ, 0xc0, !PT ;  /* 0x000000ff03037812 */ /* 0x000fc800078ec0ff */
[----:B------:R-:W-:-:S05]  /*2d40*/  IADD3 R7, PT, PT, R3, R6, RZ ;  /* 0x0000000603077210 */ /* 0x000fca0007ffe0ff */
[----:B------:R-:W-:-:S05]  /*2d50*/  VIADD R3, R7, 0xffffffff ;  /* 0xffffffff07037836 */ /* 0x000fca0000000000 */
[----:B------:R-:W-:-:S13]  /*2d60*/  ISETP.GE.U32.AND P0, PT, R3, 0xfe, PT ;  /* 0x000000fe0300780c */ /* 0x000fda0003f06070 */
[----:B------:R-:W-:Y:S05]  /*2d70*/  @!P0 BRA `(.L_x_29) ;  /* 0x0000000000808947 */ /* 0x000fea0003800000 */
[----:B------:R-:W-:-:S13]  /*2d80*/  ISETP.GT.AND P0, PT, R7, 0xfe, PT ;  /* 0x000000fe0700780c */ /* 0x000fda0003f04270 */
[----:B------:R-:W-:Y:S05]  /*2d90*/  @P0 BRA `(.L_x_30) ;  /* 0x00000000006c0947 */ /* 0x000fea0003800000 */
[----:B------:R-:W-:-:S13]  /*2da0*/  ISETP.GE.AND P0, PT, R7, 0x1, PT ;  /* 0x000000010700780c */ /* 0x000fda0003f06270 */
[----:B------:R-:W-:Y:S05]  /*2db0*/  @P0 BRA `(.L_x_31) ;  /* 0x0000000000740947 */ /* 0x000fea0003800000 */
[----:B------:R-:W-:Y:S02]  /*2dc0*/  ISETP.GE.AND P0, PT, R7, -0x18, PT ;  /* 0xffffffe80700780c */ /* 0x000fe40003f06270 */
[----:B------:R-:W-:-:S11]  /*2dd0*/  LOP3.LUT R0, R0, 0x80000000, RZ, 0xc0, !PT ;  /* 0x8000000000007812 */ /* 0x000fd600078ec0ff */
[----:B------:R-:W-:Y:S05]  /*2de0*/  @!P0 BRA `(.L_x_31) ;  /* 0x0000000000688947 */ /* 0x000fea0003800000 */
[CCC-:B------:R-:W-:Y:S01]  /*2df0*/  FFMA.RZ R3, R10.reuse, R8.reuse, R11.reuse ;  /* 0x000000080a037223 */ /* 0x1c0fe2000000c00b */
[CCC-:B------:R-:W-:Y:S01]  /*2e00*/  FFMA.RM R6, R10.reuse, R8.reuse, R11.reuse ;  /* 0x000000080a067223 */ /* 0x1c0fe2000000400b */
[C---:B------:R-:W-:Y:S02]  /*2e10*/  ISETP.NE.AND P2, PT, R7.reuse, RZ, PT ;  /* 0x000000ff0700720c */ /* 0x040fe40003f45270 */
[----:B------:R-:W-:Y:S02]  /*2e20*/  ISETP.NE.AND P1, PT, R7, RZ, PT ;  /* 0x000000ff0700720c */ /* 0x000fe40003f25270 */
[----:B------:R-:W-:Y:S01]  /*2e30*/  LOP3.LUT R5, R3, 0x7fffff, RZ, 0xc0, !PT ;  /* 0x007fffff03057812 */ /* 0x000fe200078ec0ff */
[----:B------:R-:W-:Y:S01]  /*2e40*/  FFMA.RP R3, R10, R8, R11 ;  /* 0x000000080a037223 */ /* 0x000fe2000000800b */
[----:B------:R-:W-:Y:S01]  /*2e50*/  IADD3 R8, PT, PT, R7, 0x20, RZ ;  /* 0x0000002007087810 */ /* 0x000fe20007ffe0ff */
[----:B------:R-:W-:Y:S01]  /*2e60*/  IMAD.MOV R7, RZ, RZ, -R7 ;  /* 0x000000ffff077224 */ /* 0x000fe200078e0a07 */
[----:B------:R-:W-:-:S02]  /*2e70*/  LOP3.LUT R5, R5, 0x800000, RZ, 0xfc, !PT ;  /* 0x0080000005057812 */ /* 0x000fc400078efcff */
[----:B------:R-:W-:Y:S02]  /*2e80*/  FSETP.NEU.FTZ.AND P0, PT, R3, R6, PT ;  /* 0x000000060300720b */ /* 0x000fe40003f1d000 */
[----:B------:R-:W-:Y:S02]  /*2e90*/  SHF.L.U32 R8, R5, R8, RZ ;  /* 0x0000000805087219 */ /* 0x000fe400000006ff */
[----:B------:R-:W-:Y:S02]  /*2ea0*/  SEL R6, R7, RZ, P2 ;  /* 0x000000ff07067207 */ /* 0x000fe40001000000 */
[----:B------:R-:W-:Y:S02]  /*2eb0*/  ISETP.NE.AND P1, PT, R8, RZ, P1 ;  /* 0x000000ff0800720c */ /* 0x000fe40000f25270 */
[----:B------:R-:W-:Y:S02]  /*2ec0*/  SHF.R.U32.HI R6, RZ, R6, R5 ;  /* 0x00000006ff067219 */ /* 0x000fe40000011605 */
[----:B------:R-:W-:-:S02]  /*2ed0*/  PLOP3.LUT P0, PT, P0, P1, PT, 0xf8, 0x8f ;  /* 0x00000000008f781c */ /* 0x000fc40000703f70 */
[----:B------:R-:W-:Y:S02]  /*2ee0*/  SHF.R.U32.HI R8, RZ, 0x1, R6 ;  /* 0x00000001ff087819 */ /* 0x000fe40000011606 */
[----:B------:R-:W-:-:S04]  /*2ef0*/  SEL R3, RZ, 0x1, !P0 ;  /* 0x00000001ff037807 */ /* 0x000fc80004000000 */
[----:B------:R-:W-:-:S04]  /*2f00*/  LOP3.LUT R3, R3, 0x1, R8, 0xf8, !PT ;  /* 0x0000000103037812 */ /* 0x000fc800078ef808 */
[----:B------:R-:W-:-:S04]  /*2f10*/  LOP3.LUT R3, R3, R6, RZ, 0xc0, !PT ;  /* 0x0000000603037212 */ /* 0x000fc800078ec0ff */
[----:B------:R-:W-:-:S04]  /*2f20*/  IADD3 R3, PT, PT, R8, R3, RZ ;  /* 0x0000000308037210 */ /* 0x000fc80007ffe0ff */
[----:B------:R-:W-:Y:S01]  /*2f30*/  LOP3.LUT R0, R3, R0, RZ, 0xfc, !PT ;  /* 0x0000000003007212 */ /* 0x000fe200078efcff */
[----:B------:R-:W-:Y:S06]  /*2f40*/  BRA `(.L_x_31) ;  /* 0x0000000000107947 */ /* 0x000fec0003800000 */
.L_x_30:
[----:B------:R-:W-:-:S04]  /*2f50*/  LOP3.LUT R0, R0, 0x80000000, RZ, 0xc0, !PT ;  /* 0x8000000000007812 */ /* 0x000fc800078ec0ff */
[----:B------:R-:W-:Y:S01]  /*2f60*/  LOP3.LUT R0, R0, 0x7f800000, RZ, 0xfc, !PT ;  /* 0x7f80000000007812 */ /* 0x000fe200078efcff */
[----:B------:R-:W-:Y:S06]  /*2f70*/  BRA `(.L_x_31) ;  /* 0x0000000000047947 */ /* 0x000fec0003800000 */
.L_x_29:
[----:B------:R-:W-:-:S07]  /*2f80*/  IMAD R0, R6, 0x800000, R0 ;  /* 0x0080000006007824 */ /* 0x000fce00078e0200 */
.L_x_31:
[----:B------:R-:W-:Y:S05]  /*2f90*/  BSYNC.RECONVERGENT B2 ;  /* 0x0000000000027941 */ /* 0x000fea0003800200 */
.L_x_28:
[----:B------:R-:W-:Y:S05]  /*2fa0*/  BRA `(.L_x_32) ;  /* 0x0000000000207947 */ /* 0x000fea0003800000 */
.L_x_27:
[----:B------:R-:W-:-:S04]  /*2fb0*/  LOP3.LUT R0, R6, 0x80000000, R3, 0x48, !PT ;  /* 0x8000000006007812 */ /* 0x000fc800078e4803 */
[----:B------:R-:W-:Y:S01]  /*2fc0*/  LOP3.LUT R0, R0, 0x7f800000, RZ, 0xfc, !PT ;  /* 0x7f80000000007812 */ /* 0x000fe200078efcff */
[----:B------:R-:W-:Y:S06]  /*2fd0*/  BRA `(.L_x_32) ;  /* 0x0000000000147947 */ /* 0x000fec0003800000 */
.L_x_26:
[----:B------:R-:W-:Y:S01]  /*2fe0*/  LOP3.LUT R0, R6, 0x80000000, R3, 0x48, !PT ;  /* 0x8000000006007812 */ /* 0x000fe200078e4803 */
[----:B------:R-:W-:Y:S06]  /*2ff0*/  BRA `(.L_x_32) ;  /* 0x00000000000c7947 */ /* 0x000fec0003800000 */
.L_x_25:
[----:B------:R-:W0:Y:S01]  /*3000*/  MUFU.RSQ R0, -QNAN ;  /* 0xffc0000000007908 */ /* 0x000e220000001400 */
[----:B------:R-:W-:Y:S05]  /*3010*/  BRA `(.L_x_32) ;  /* 0x0000000000047947 */ /* 0x000fea0003800000 */
.L_x_24:
[----:B------:R-:W-:-:S07]  /*3020*/  FADD.FTZ R0, R3, R0 ;  /* 0x0000000003007221 */ /* 0x000fce0000010000 */
.L_x_32:
[----:B------:R-:W-:Y:S05]  /*3030*/  BSYNC.RECONVERGENT B1 ;  /* 0x0000000000017941 */ /* 0x000fea0003800200 */
.L_x_22:
[----:B------:R-:W-:-:S04]  /*3040*/  HFMA2 R3, -RZ, RZ, 0, 0 ;  /* 0x00000000ff037431 */ /* 0x000fc800000001ff */
[----:B0-----:R-:W-:Y:S05]  /*3050*/  RET.REL.NODEC R2 `(box_1d_reflect) ;  /* 0xffffffcc02e87950 */ /* 0x001fea0003c3ffff */
.L_x_33:
[----:B------:R-:W-:-:S00]  /*3060*/  BRA `(.L_x_33) ;  /* 0xfffffffc00fc7947 */ /* 0x000fc0000383ffff */
[----:B------:R-:W-:-:S00]  /*3070*/  NOP ;  /* 0x0000000000007918 */ /* 0x000fc00000000000 */
        /* <DEDUP_REMOVED lines=8> */
.L_x_173:


//--------------------- .text.optimized_box_1d_reflect --------------------------
	.section	.text.optimized_box_1d_reflect,"ax",@progbits
	.align	128
        .global         optimized_box_1d_reflect
        .type           optimized_box_1d_reflect,@function
        .size           optimized_box_1d_reflect,(.L_x_174 - optimized_box_1d_reflect)
        .other          optimized_box_1d_reflect,@"STO_CUDA_ENTRY STV_DEFAULT"
optimized_box_1d_reflect:
.text.optimized_box_1d_reflect:
[----:B------:R-:W-:Y:S01]  /*0000*/  LDC R1, c[0x0][0x37c] ;  /* 0x0000df00ff017b82 */ /* 0x000fe20000000800 */
[----:B------:R-:W0:Y:S07]  /*0010*/  S2R R2, SR_CTAID.X ;  /* 0x0000000000027919 */ /* 0x000e2e0000002500 */
[----:B------:R-:W1:Y:S01]  /*0020*/  LDC.64 R10, c[0x0][0x390] ;  /* 0x0000e400ff0a7b82 */ /* 0x000e620000000a00 */
[----:B------:R-:W0:Y:S01]  /*0030*/  LDCU UR4, c[0x0][0x360] ;  /* 0x00006c00ff0477ac */ /* 0x000e220008000800 */
[----:B------:R-:W0:Y:S06]  /*0040*/  S2R R5, SR_TID.X ;  /* 0x0000000000057919 */ /* 0x000e2c0000002100 */
[----:B------:R-:W2:Y:S01]  /*0050*/  LDC R0, c[0x0][0x398] ;  /* 0x0000e600ff007b82 */ /* 0x000ea20000000800 */
[----:B-1----:R-:W-:-:S04]  /*0060*/  IMAD R3, R11, R10, RZ ;  /* 0x0000000a0b037224 */ /* 0x002fc800078e02ff */
[----:B--2---:R-:W-:Y:S02]  /*0070*/  IMAD R3, R3, R0, RZ ;  /* 0x0000000003037224 */ /* 0x004fe400078e02ff */
[----:B0-----:R-:W-:-:S05]  /*0080*/  IMAD R2, R2, UR4, R5 ;  /* 0x0000000402027c24 */ /* 0x001fca000f8e0205 */
[----:B------:R-:W-:-:S13]  /*0090*/  ISETP.GE.AND P0, PT, R2, R3, PT ;  /* 0x000000030200720c */ /* 0x000fda0003f06270 */
[----:B------:R-:W-:Y:S05]  /*00a0*/  @P0 EXIT ;  /* 0x000000000000094d */ /* 0x000fea0003800000 */
[----:B------:R-:W-:Y:S01]  /*00b0*/  IMAD R7, R11, R0, RZ ;  /* 0x000000000b077224 */ /* 0x000fe200078e02ff */
[----:B------:R-:W-:Y:S01]  /*00c0*/  IABS R6, R2 ;  /* 0x0000000200067213 */ /* 0x000fe20000000000 */
[----:B------:R-:W0:Y:S03]  /*00d0*/  LDCU UR4, c[0x0][0x3a0] ;  /* 0x00007400ff0477ac */ /* 0x000e260008000800 */
[-C--:B------:R-:W-:Y:S01]  /*00e0*/  IABS R8, R7.reuse ;  /* 0x0000000700087213 */ /* 0x080fe20000000000 */
[----:B------:R-:W1:Y:S01]  /*00f0*/  LDCU.64 UR6, c[0x0][0x358] ;  /* 0x00006b00ff0677ac */ /* 0x000e620008000a00 */
[----:B------:R-:W-:Y:S02]  /*0100*/  IABS R12, R7 ;  /* 0x00000007000c7213 */ /* 0x000fe40000000000 */
[----:B------:R-:W2:Y:S02]  /*0110*/  I2F.RP R3, R8 ;  /* 0x0000000800037306 */ /* 0x000ea40000209400 */
[----:B------:R-:W-:Y:S01]  /*0120*/  IADD3 R12, PT, PT, RZ, -R12, RZ ;  /* 0x8000000cff0c7210 */ /* 0x000fe20007ffe0ff */
[----:B0-----:R-:W-:-:S05]  /*0130*/  UISETP.NE.AND UP0, UPT, UR4, 0x2, UPT ;  /* 0x000000020400788c */ /* 0x001fca000bf05270 */
[----:B--2---:R-:W0:Y:S02]  /*0140*/  MUFU.RCP R3, R3 ;  /* 0x0000000300037308 */ /* 0x004e240000001000 */
[----:B0-----:R-:W-:Y:S02]  /*0150*/  IADD3 R4, PT, PT, R3, 0xffffffe, RZ ;  /* 0x0ffffffe03047810 */ /* 0x001fe40007ffe0ff */
[----:B------:R-:W-:-:S04]  /*0160*/  IABS R3, R0 ;  /* 0x0000000000037213 */ /* 0x000fc80000000000 */
[----:B------:R0:W2:Y:S02]  /*0170*/  F2I.FTZ.U32.TRUNC.NTZ R5, R4 ;  /* 0x0000000400057305 */ /* 0x0000a4000021f000 */
[----:B0-----:R-:W-:Y:S02]  /*0180*/  HFMA2 R4, -RZ, RZ, 0, 0 ;  /* 0x00000000ff047431 */ /* 0x001fe400000001ff */
[----:B--2---:R-:W-:-:S04]  /*0190*/  IMAD.MOV R9, RZ, RZ, -R5 ;  /* 0x000000ffff097224 */ /* 0x004fc800078e0a05 */
[----:B------:R-:W-:-:S04]  /*01a0*/  IMAD R9, R9, R8, RZ ;  /* 0x0000000809097224 */ /* 0x000fc800078e02ff */
[----:B------:R-:W-:-:S04]  /*01b0*/  IMAD.HI.U32 R5, R5, R9, R4 ;  /* 0x0000000905057227 */ /* 0x000fc800078e0004 */
[----:B------:R-:W-:Y:S02]  /*01c0*/  IMAD.MOV.U32 R9, RZ, RZ, R6 ;  /* 0x000000ffff097224 */ /* 0x000fe400078e0006 */
[----:B------:R-:W0:Y:S02]  /*01d0*/  I2F.RP R6, R3 ;  /* 0x0000000300067306 */ /* 0x000e240000209400 */
        /* <DEDUP_REMOVED lines=12> */
[----:B------:R-:W-:Y:S02]  /*02a0*/  @P0 IADD3 R4, PT, PT, R4, 0x1, RZ ;  /* 0x0000000104040810 */ /* 0x000fe40007ffe0ff */
[----:B0-----:R-:W-:-:S04]  /*02b0*/  MOV R8, RZ ;  /* 0x000000ff00087202 */ /* 0x001fc80000000f00 */
[----:B------:R-:W-:Y:S01]  /*02c0*/  @!P2 IMAD.MOV R4, RZ, RZ, -R4 ;  /* 0x000000ffff04a224 */ /* 0x000fe200078e0a04 */
[----:B------:R-:W-:Y:S02]  /*02d0*/  @!P1 LOP3.LUT R4, RZ, R7, RZ, 0x33, !PT ;  /* 0x00000007ff049212 */ /* 0x000fe400078e33ff */
[----:B--2---:R-:W-:-:S03]  /*02e0*/  IADD3 R6, PT, PT, RZ, -R9, RZ ;  /* 0x80000009ff067210 */ /* 0x004fc60007ffe0ff */
[----:B------:R-:W-:-:S04]  /*02f0*/  IMAD.MOV R5, RZ, RZ, -R4 ;  /* 0x000000ffff057224 */ /* 0x000fc800078e0a04 */
[----:B------:R-:W-:Y:S02]  /*0300*/  IMAD R13, R7, R5, R2 ;  /* 0x00000005070d7224 */ /* 0x000fe400078e0202 */
[----:B------:R-:W-:-:S03]  /*0310*/  IMAD R5, R6, R3, RZ ;  /* 0x0000000306057224 */ /* 0x000fc600078e02ff */
[----:B------:R-:W-:Y:S01]  /*0320*/  IABS R6, R13 ;  /* 0x0000000d00067213 */ /* 0x000fe20000000000 */
[----:B------:R-:W-:-:S06]  /*0330*/  IMAD.HI.U32 R8, R9, R5, R8 ;  /* 0x0000000509087227 */ /* 0x000fcc00078e0008 */
        /* <DEDUP_REMOVED lines=10> */
[----:B------:R-:W-:-:S06]  /*03e0*/  @P0 IADD3 R16, PT, PT, R16, 0x1, RZ ;  /* 0x0000000110100810 */ /* 0x000fcc0007ffe0ff */
[----:B------:R-:W-:Y:S01]  /*03f0*/  @!P2 IMAD.MOV R16, RZ, RZ, -R16 ;  /* 0x000000ffff10a224 */ /* 0x000fe200078e0a10 */
[----:B------:R-:W-:-:S04]  /*0400*/  @!P1 LOP3.LUT R16, RZ, R0, RZ, 0x33, !PT ;  /* 0x00000000ff109212 */ /* 0x000fc800078e33ff */
[----:B------:R-:W-:-:S05]  /*0410*/  IADD3 R3, PT, PT, -R16, RZ, RZ ;  /* 0x000000ff10037210 */ /* 0x000fca0007ffe1ff */
[----:B------:R-:W-:Y:S01]  /*0420*/  IMAD R3, R0, R3, R13 ;  /* 0x0000000300037224 */ /* 0x000fe200078e020d */
[----:B-1----:R-:W-:Y:S06]  /*0430*/  BRA.U !UP0, `(.L_x_34) ;  /* 0x0000002108e87547 */ /* 0x002fec000b800000 */
[----:B------:R-:W-:-:S09]  /*0440*/  UISETP.NE.AND UP0, UPT, UR4, 0x1, UPT ;  /* 0x000000010400788c */ /* 0x000fd2000bf05270 */
[----:B------:R-:W-:Y:S05]  /*0450*/  BRA.U !UP0, `(.L_x_35) ;  /* 0x0000000d08b07547 */ /* 0x000fea000b800000 */
[----:B------:R-:W-:-:S09]  /*0460*/  UISETP.NE.AND UP0, UPT, UR4, URZ, UPT ;  /* 0x000000ff0400728c */ /* 0x000fd2000bf05270 */
[----:B------:R-:W-:Y:S05]  /*0470*/  BRA.U UP0, `(.L_x_36) ;  /* 0x00000035009c7547 */ /* 0x000fea000b800000 */
[----:B------:R-:W0:Y:S01]  /*0480*/  LDC R15, c[0x0][0x39c] ;  /* 0x0000e700ff0f7b82 */ /* 0x000e220000000800 */
[----:B------:R-:W-:Y:S01]  /*0490*/  BSSY.RECONVERGENT B0, `(.L_x_37) ;  /* 0x00000e7000007945 */ /* 0x000fe20003800200 */
[----:B0-----:R-:W-:-:S05]  /*04a0*/  IMAD.IADD R13, R4, 0x1, R15 ;  /* 0x00000001040d7824 */ /* 0x001fca00078e020f */
[----:B------:R-:W-:-:S04]  /*04b0*/  ISETP.GE.AND P0, PT, R13, R10, PT ;  /* 0x0000000a0d00720c */ /* 0x000fc80003f06270 */
[----:B------:R-:W-:-:S13]  /*04c0*/  ISETP.LT.OR P0, PT, R4, R15, P0 ;  /* 0x0000000f0400720c */ /* 0x000fda0000701670 */
[----:B------:R-:W-:Y:S05]  /*04d0*/  @P0 BRA `(.L_x_38) ;  /* 0x0000000000a40947 */ /* 0x000fea0003800000 */
[----:B------:R-:W-:Y:S01]  /*04e0*/  IADD3 R4, PT, PT, R4, -R15, RZ ;  /* 0x8000000f04047210 */ /* 0x000fe20007ffe0ff */
[----:B------:R-:W-:Y:S02]  /*04f0*/  HFMA2 R17, -RZ, RZ, 0, 0 ;  /* 0x00000000ff117431 */ /* 0x000fe400000001ff */
[----:B------:R-:W-:Y:S01]  /*0500*/  IMAD.MOV.U32 R5, RZ, RZ, RZ ;  /* 0x000000ffff057224 */ /* 0x000fe200078e00ff */
[----:B------:R-:W-:-:S13]  /*0510*/  ISETP.GT.AND P0, PT, R4, R13, PT ;  /* 0x0000000d0400720c */ /* 0x000fda0003f04270 */
[----:B------:R-:W-:Y:S05]  /*0520*/  @P0 BRA `(.L_x_39) ;  /* 0x0000000c00740947 */ /* 0x000fea0003800000 */
[----:B------:R-:W0:Y:S01]  /*0530*/  LDC.64 R8, c[0x0][0x380] ;  /* 0x0000e000ff087b82 */ /* 0x000e220000000a00 */
[----:B------:R-:W-:Y:S01]  /*0540*/  BSSY.RECONVERGENT B1, `(.L_x_40) ;  /* 0x0000021000017945 */ /* 0x000fe20003800200 */
[----:B------:R-:W-:Y:S01]  /*0550*/  IMAD R3, R16, R0, R3 ;  /* 0x0000000010037224 */ /* 0x000fe200078e0203 */
[----:B------:R-:W-:Y:S01]  /*0560*/  MOV R0, RZ ;  /* 0x000000ff00007202 */ /* 0x000fe20000000f00 */
[----:B------:R-:W-:-:S07]  /*0570*/  IMAD.MOV.U32 R17, RZ, RZ, RZ ;  /* 0x000000ffff117224 */ /* 0x000fce00078e00ff */
.L_x_42:
[C---:B------:R-:W-:Y:S01]  /*0580*/  VIADD R6, R4.reuse, 0x2 ;  /* 0x0000000204067836 */ /* 0x040fe20000000000 */
[CC--:B------:R-:W-:Y:S02]  /*0590*/  ISETP.GE.AND P0, PT, R4.reuse, R13.reuse, PT ;  /* 0x0000000d0400720c */ /* 0x0c0fe40003f06270 */
[----:B------:R-:W-:Y:S02]  /*05a0*/  IADD3 R10, PT, PT, R4, 0x3, RZ ;  /* 0x00000003040a7810 */ /* 0x000fe40007ffe0ff */
[-C--:B------:R-:W-:Y:S01]  /*05b0*/  ISETP.GT.AND P1, PT, R6, R13.reuse, PT ;  /* 0x0000000d0600720c */ /* 0x080fe20003f24270 */
[----:B------:R-:W-:Y:S01]  /*05c0*/  IMAD R6, R7, R4, R3 ;  /* 0x0000000407067224 */ /* 0x000fe200078e0203 */
[----:B------:R-:W-:-:S03]  /*05d0*/  ISETP.GT.AND P2, PT, R10, R13, PT ;  /* 0x0000000d0a00720c */ /* 0x000fc60003f44270 */
[----:B0-----:R-:W-:-:S04]  /*05e0*/  IMAD.WIDE R20, R6, 0x4, R8 ;  /* 0x0000000406147825 */ /* 0x001fc800078e0208 */
[C---:B------:R-:W-:Y:S02]  /*05f0*/  @!P0 IMAD.WIDE R10, R7.reuse, 0x4, R20 ;  /* 0x00000004070a8825 */ /* 0x040fe400078e0214 */
[----:B------:R-:W2:Y:S02]  /*0600*/  LDG.E R20, desc[UR6][R20.64] ;  /* 0x0000000614147981 */ /* 0x000ea4000c1e1900 */
[C-C-:B------:R-:W-:Y:S02]  /*0610*/  @!P1 IMAD R15, R7.reuse, 0x2, R6.reuse ;  /* 0x00000002070f9824 */ /* 0x140fe400078e0206 */
[----:B------:R-:W3:Y:S01]  /*0620*/  @!P0 LDG.E R10, desc[UR6][R10.64] ;  /* 0x000000060a0a8981 */ /* 0x000ee2000c1e1900 */
[----:B------:R-:W-:Y:S02]  /*0630*/  @!P2 IMAD R19, R7, 0x3, R6 ;  /* 0x000000030713a824 */ /* 0x000fe400078e0206 */
[----:B------:R-:W-:-:S04]  /*0640*/  @!P1 IMAD.WIDE R14, R15, 0x4, R8 ;  /* 0x000000040f0e9825 */ /* 0x000fc800078e0208 */
[----:B------:R-:W-:Y:S02]  /*0650*/  @!P2 IMAD.WIDE R18, R19, 0x4, R8 ;  /* 0x000000041312a825 */ /* 0x000fe400078e0208 */
[----:B------:R-:W4:Y:S04]  /*0660*/  @!P1 LDG.E R14, desc[UR6][R14.64] ;  /* 0x000000060e0e9981 */ /* 0x000f28000c1e1900 */
[----:B------:R-:W5:Y:S01]  /*0670*/  @!P2 LDG.E R18, desc[UR6][R18.64] ;  /* 0x000000061212a981 */ /* 0x000f62000c1e1900 */
[----:B------:R-:W-:Y:S01]  /*0680*/  VIADD R4, R4, 0x4 ;  /* 0x0000000404047836 */ /* 0x000fe20000000000 */
[C---:B------:R-:W-:Y:S02]  /*0690*/  IADD3 R5, PT, PT, R0.reuse, 0x1, RZ ;  /* 0x0000000100057810 */ /* 0x040fe40007ffe0ff */
[----:B------:R-:W-:-:S05]  /*06a0*/  @!P0 IADD3 R5, PT, PT, R0, 0x2, RZ ;  /* 0x0000000200058810 */ /* 0x000fca0007ffe0ff */
[----:B------:R-:W-:-:S05]  /*06b0*/  @!P1 VIADD R5, R5, 0x1 ;  /* 0x0000000105059836 */ /* 0x000fca0000000000 */
[----:B------:R-:W-:Y:S01]  /*06c0*/  @!P2 IADD3 R5, PT, PT, R5, 0x1, RZ ;  /* 0x000000010505a810 */ /* 0x000fe20007ffe0ff */
[----:B--2---:R-:W-:-:S04]  /*06d0*/  FADD R17, R20, R17 ;  /* 0x0000001114117221 */ /* 0x004fc80000000000 */
[----:B---3--:R-:W-:Y:S01]  /*06e0*/  @!P0 FADD R17, R17, R10 ;  /* 0x0000000a11118221 */ /* 0x008fe20000000000 */
[----:B------:R-:W-:-:S03]  /*06f0*/  ISETP.GT.AND P0, PT, R4, R13, PT ;  /* 0x0000000d0400720c */ /* 0x000fc60003f04270 */
[----:B----4-:R-:W-:-:S04]  /*0700*/  @!P1 FADD R17, R17, R14 ;  /* 0x0000000e11119221 */ /* 0x010fc80000000000 */
[----:B-----5:R-:W-:-:S06]  /*0710*/  @!P2 FADD R17, R17, R18 ;  /* 0x000000121111a221 */ /* 0x020fcc0000000000 */
[----:B------:R-:W-:Y:S05]  /*0720*/  @P0 BRA `(.L_x_41) ;  /* 0x0000000000080947 */ /* 0x000fea0003800000 */
[----:B------:R-:W-:Y:S01]  /*0730*/  IMAD.MOV.U32 R0, RZ, RZ, R5 ;  /* 0x000000ffff007224 */ /* 0x000fe200078e0005 */
[----:B------:R-:W-:Y:S06]  /*0740*/  BRA `(.L_x_42) ;  /* 0xfffffffc008c7947 */ /* 0x000fec000383ffff */
.L_x_41:
[----:B------:R-:W-:Y:S05]  /*0750*/  BSYNC.RECONVERGENT B1 ;  /* 0x0000000000017941 */ /* 0x000fea0003800200 */
.L_x_40:
[----:B------:R-:W-:Y:S05]  /*0760*/  BRA `(.L_x_39) ;  /* 0x0000000800e47947 */ /* 0x000fea0003800000 */
.L_x_38:
[----:B------:R-:W-:Y:S01]  /*0770*/  IADD3 R19, PT, PT, R4, -R15, RZ ;  /* 0x8000000f04137210 */ /* 0x000fe20007ffe0ff */
[----:B------:R-:W-:Y:S01]  /*0780*/  IMAD.MOV.U32 R17, RZ, RZ, RZ ;  /* 0x000000ffff117224 */ /* 0x000fe200078e00ff */
[----:B------:R-:W-:Y:S02]  /*0790*/  MOV R5, RZ ;  /* 0x000000ff00057202 */ /* 0x000fe40000000f00 */
[----:B------:R-:W-:-:S13]  /*07a0*/  ISETP.GT.AND P0, PT, R19, R13, PT ;  /* 0x0000000d1300720c */ /* 0x000fda0003f04270 */
[----:B------:R-:W-:Y:S05]  /*07b0*/  @P0 BRA `(.L_x_39) ;  /* 0x0000000800d00947 */ /* 0x000fea0003800000 */
[C---:B------:R-:W-:Y:S01]  /*07c0*/  SHF.L.U32 R5, R15.reuse, 0x1, RZ ;  /* 0x000000010f057819 */ /* 0x040fe200000006ff */
[----:B------:R-:W-:Y:S01]  /*07d0*/  HFMA2 R17, -RZ, RZ, 0, 0 ;  /* 0x00000000ff117431 */ /* 0x000fe200000001ff */
[----:B------:R-:W-:Y:S02]  /*07e0*/  LOP3.LUT R7, R15, 0x1, RZ, 0xc0, !PT ;  /* 0x000000010f077812 */ /* 0x000fe400078ec0ff */
[C---:B------:R-:W-:Y:S02]  /*07f0*/  ISETP.GE.U32.AND P2, PT, R5.reuse, 0x7, PT ;  /* 0x000000070500780c */ /* 0x040fe40003f46070 */
[C---:B------:R-:W-:Y:S01]  /*0800*/  LOP3.LUT R6, R5.reuse, 0x6, RZ, 0xc0, !PT ;  /* 0x0000000605067812 */ /* 0x040fe200078ec0ff */
[----:B------:R-:W-:Y:S01]  /*0810*/  VIADD R5, R5, 0x1 ;  /* 0x0000000105057836 */ /* 0x000fe20000000000 */
[----:B------:R-:W-:Y:S02]  /*0820*/  ISETP.NE.U32.AND P0, PT, R7, 0x1, PT ;  /* 0x000000010700780c */ /* 0x000fe40003f05070 */
[----:B------:R-:W-:-:S07]  /*0830*/  ISETP.GE.U32.AND P1, PT, R6, 0x3, PT ;  /* 0x000000030600780c */ /* 0x000fce0003f26070 */
[----:B------:R-:W-:Y:S06]  /*0840*/  @!P2 BRA `(.L_x_43) ;  /* 0x000000040074a947 */ /* 0x000fec0003800000 */
[----:B------:R-:W0:Y:S01]  /*0850*/  LDC.64 R6, c[0x0][0x380] ;  /* 0x0000e000ff067b82 */ /* 0x000e220000000a00 */
[----:B------:R-:W-:Y:S02]  /*0860*/  LOP3.LUT R20, R5, 0xfffffff8, RZ, 0xc0, !PT ;  /* 0xfffffff805147812 */ /* 0x000fe400078ec0ff */
[----:B------:R-:W-:Y:S02]  /*0870*/  LEA R9, R10, R15, 0x1 ;  /* 0x0000000f0a097211 */ /* 0x000fe400078e08ff */
[----:B------:R-:W-:Y:S01]  /*0880*/  IADD3 R18, PT, PT, -R4, -0x4, R15 ;  /* 0xfffffffc04127810 */ /* 0x000fe20007ffe10f */
[----:B------:R-:W-:Y:S01]  /*0890*/  IMAD.MOV R20, RZ, RZ, -R20 ;  /* 0x000000ffff147224 */ /* 0x000fe200078e0a14 */
[----:B------:R-:W-:Y:S02]  /*08a0*/  IADD3 R4, PT, PT, R9, -0x4, -R4 ;  /* 0xfffffffc09047810 */ /* 0x000fe40007ffe804 */
[----:B------:R-:W-:-:S07]  /*08b0*/  MOV R17, RZ ;  /* 0x000000ff00117202 */ /* 0x000fce0000000f00 */
.L_x_44:
[C---:B------:R-:W-:Y:S01]  /*08c0*/  ISETP.GE.AND P3, PT, R19.reuse, RZ, PT ;  /* 0x000000ff1300720c */ /* 0x040fe20003f66270 */
[----:B------:R-:W-:Y:S01]  /*08d0*/  VIADD R8, R4, 0x2 ;  /* 0x0000000204087836 */ /* 0x000fe20000000000 */
[C---:B------:R-:W-:Y:S01]  /*08e0*/  IADD3 R21, PT, PT, R19.reuse, 0x2, RZ ;  /* 0x0000000213157810 */ /* 0x040fe20007ffe0ff */
[C---:B------:R-:W-:Y:S01]  /*08f0*/  VIADD R29, R19.reuse, 0x6 ;  /* 0x00000006131d7836 */ /* 0x040fe20000000000 */
[----:B------:R-:W-:Y:S02]  /*0900*/  ISETP.GE.AND P4, PT, R19, R10, PT ;  /* 0x0000000a1300720c */ /* 0x000fe40003f86270 */
[----:B------:R-:W-:Y:S02]  /*0910*/  ISETP.GE.AND P2, PT, R21, RZ, PT ;  /* 0x000000ff1500720c */ /* 0x000fe40003f46270 */
[----:B------:R-:W-:Y:S02]  /*0920*/  IADD3 R23, PT, PT, R19, 0x3, RZ ;  /* 0x0000000313177810 */ /* 0x000fe40007ffe0ff */
[----:B------:R-:W-:-:S02]  /*0930*/  IADD3 R9, PT, PT, R18, 0x4, RZ ;  /* 0x0000000412097810 */ /* 0x000fc40007ffe0ff */
[C---:B------:R-:W-:Y:S02]  /*0940*/  IADD3 R15, PT, PT, R19.reuse, 0x1, RZ ;  /* 0x00000001130f7810 */ /* 0x040fe40007ffe0ff */
[----:B------:R-:W-:Y:S01]  /*0950*/  @P3 SEL R9, R19, R8, !P4 ;  /* 0x0000000813093207 */ /* 0x000fe20006000000 */
[----:B------:R-:W-:Y:S01]  /*0960*/  VIADD R8, R18, 0x2 ;  /* 0x0000000212087836 */ /* 0x000fe20000000000 */
[-C--:B------:R-:W-:Y:S02]  /*0970*/  ISETP.GE.AND P3, PT, R21, R10.reuse, PT ;  /* 0x0000000a1500720c */ /* 0x080fe40003f66270 */
[-C--:B------:R-:W-:Y:S01]  /*0980*/  ISETP.GE.AND P5, PT, R23, R10.reuse, PT ;  /* 0x0000000a1700720c */ /* 0x080fe20003fa6270 */
[----:B------:R-:W-:Y:S01]  /*0990*/  IMAD R9, R9, R11, R16 ;  /* 0x0000000b09097224 */ /* 0x000fe200078e0210 */
[----:B------:R-:W-:Y:S02]  /*09a0*/  IADD3 R13, PT, PT, R19, 0x4, RZ ;  /* 0x00000004130d7810 */ /* 0x000fe40007ffe0ff */
[----:B------:R-:W-:Y:S01]  /*09b0*/  ISETP.GE.AND P4, PT, R15, R10, PT ;  /* 0x0000000a0f00720c */ /* 0x000fe20003f86270 */
[----:B------:R-:W-:Y:S01]  /*09c0*/  IMAD R9, R9, R0, R3 ;  /* 0x0000000009097224 */ /* 0x000fe200078e0203 */
[----:B------:R-:W-:-:S02]  /*09d0*/  @P2 SEL R8, R21, R4, !P3 ;  /* 0x0000000415082207 */ /* 0x000fc40005800000 */
[----:B------:R-:W-:Y:S02]  /*09e0*/  ISETP.GE.AND P6, PT, R15, RZ, PT ;  /* 0x000000ff0f00720c */ /* 0x000fe40003fc6270 */
[----:B------:R-:W-:Y:S01]  /*09f0*/  ISETP.GE.AND P3, PT, R13, R10, PT ;  /* 0x0000000a0d00720c */ /* 0x000fe20003f66270 */
[----:B------:R-:W-:Y:S01]  /*0a00*/  IMAD R8, R8, R11, R16 ;  /* 0x0000000b08087224 */ /* 0x000fe200078e0210 */
[----:B------:R-:W-:Y:S01]  /*0a10*/  ISETP.GE.AND P2, PT, R23, RZ, PT ;  /* 0x000000ff1700720c */ /* 0x000fe20003f46270 */
[----:B------:R-:W-:Y:S01]  /*0a20*/  @P5 VIADD R23, R4, 0xffffffff ;  /* 0xffffffff04175836 */ /* 0x000fe20000000000 */
[C---:B------:R-:W-:Y:S01]  /*0a30*/  IADD3 R22, PT, PT, R19.reuse, 0x5, RZ ;  /* 0x0000000513167810 */ /* 0x040fe20007ffe0ff */
[----:B------:R-:W-:Y:S01]  /*0a40*/  IMAD R21, R8, R0, R3 ;  /* 0x0000000008157224 */ /* 0x000fe200078e0203 */
[----:B------:R-:W-:Y:S01]  /*0a50*/  IADD3 R25, PT, PT, R19, 0x7, RZ ;  /* 0x0000000713197810 */ /* 0x000fe20007ffe0ff */
[----:B0-----:R-:W-:Y:S01]  /*0a60*/  IMAD.WIDE R8, R9, 0x4, R6 ;  /* 0x0000000409087825 */ /* 0x001fe200078e0206 */
[----:B------:R-:W-:-:S02]  /*0a70*/  ISETP.GE.AND P5, PT, R22, R10, PT ;  /* 0x0000000a1600720c */ /* 0x000fc40003fa6270 */
[C---:B------:R-:W-:Y:S02]  /*0a80*/  @P4 IADD3 R15, PT, PT, R4.reuse, 0x1, RZ ;  /* 0x00000001040f4810 */ /* 0x040fe40007ffe0ff */
[----:B------:R-:W-:Y:S01]  /*0a90*/  ISETP.GE.AND P4, PT, R13, RZ, PT ;  /* 0x000000ff0d00720c */ /* 0x000fe20003f86270 */
[----:B------:R-:W-:Y:S01]  /*0aa0*/  @P3 VIADD R13, R4, 0xfffffffe ;  /* 0xfffffffe040d3836 */ /* 0x000fe20000000000 */
[----:B------:R-:W-:Y:S01]  /*0ab0*/  @!P6 IADD3 R15, PT, PT, R18, 0x3, RZ ;  /* 0x00000003120fe810 */ /* 0x000fe20007ffe0ff */
[----:B------:R0:W2:Y:S01]  /*0ac0*/  LDG.E R26, desc[UR6][R8.64] ;  /* 0x00000006081a7981 */ /* 0x0000a2000c1e1900 */
[----:B------:R-:W-:Y:S02]  /*0ad0*/  ISETP.GE.AND P6, PT, R22, RZ, PT ;  /* 0x000000ff1600720c */ /* 0x000fe40003fc6270 */
[----:B------:R-:W-:Y:S01]  /*0ae0*/  @!P2 IADD3 R23, PT, PT, R18, 0x1, RZ ;  /* 0x000000011217a810 */ /* 0x000fe20007ffe0ff */
[----:B------:R-:W-:Y:S01]  /*0af0*/  IMAD R15, R15, R11, R16 ;  /* 0x0000000b0f0f7224 */ /* 0x000fe200078e0210 */
[----:B------:R-:W-:-:S02]  /*0b00*/  ISETP.GE.AND P2, PT, R29, R10, PT ;  /* 0x0000000a1d00720c */ /* 0x000fc40003f46270 */
[----:B------:R-:W-:Y:S01]  /*0b10*/  SEL R24, R18, R13, !P4 ;  /* 0x0000000d12187207 */ /* 0x000fe20006000000 */
[----:B------:R-:W-:Y:S01]  /*0b20*/  IMAD R15, R15, R0, R3 ;  /* 0x000000000f0f7224 */ /* 0x000fe200078e0203 */
[----:B------:R-:W-:Y:S02]  /*0b30*/  ISETP.GE.AND P4, PT, R29, RZ, PT ;  /* 0x000000ff1d00720c */ /* 0x000fe40003f86270 */
[----:B------:R-:W-:Y:S02]  /*0b40*/  ISETP.GE.AND P3, PT, R25, R10, PT ;  /* 0x0000000a1900720c */ /* 0x000fe40003f66270 */
[----:B------:R-:W-:Y:S01]  /*0b50*/  @P5 IADD3 R22, PT, PT, R4, -0x3, RZ ;  /* 0xfffffffd04165810 */ /* 0x000fe20007ffe0ff */
[----:B------:R-:W-:Y:S01]  /*0b60*/  IMAD R23, R23, R11, R16 ;  /* 0x0000000b17177224 */ /* 0x000fe200078e0210 */
[----:B------:R-:W-:Y:S01]  /*0b70*/  ISETP.GE.AND P5, PT, R25, RZ, PT ;  /* 0x000000ff1900720c */ /* 0x000fe20003fa6270 */
[----:B------:R-:W-:-:S04]  /*0b80*/  IMAD.WIDE R14, R15, 0x4, R6 ;  /* 0x000000040f0e7825 */ /* 0x000fc800078e0206 */
[----:B------:R-:W-:Y:S01]  /*0b90*/  @!P6 VIADD R22, R18, 0xffffffff ;  /* 0xffffffff1216e836 */ /* 0x000fe20000000000 */
[----:B------:R1:W3:Y:S01]  /*0ba0*/  LDG.E R27, desc[UR6][R14.64] ;  /* 0x000000060e1b7981 */ /* 0x0002e2000c1e1900 */
[----:B------:R-:W-:Y:S02]  /*0bb0*/  IMAD R24, R24, R11, R16 ;  /* 0x0000000b18187224 */ /* 0x000fe400078e0210 */
[----:B------:R-:W-:Y:S01]  /*0bc0*/  IMAD R23, R23, R0, R3 ;  /* 0x0000000017177224 */ /* 0x000fe200078e0203 */
[----:B------:R-:W-:Y:S01]  /*0bd0*/  @P2 IADD3 R29, PT, PT, R4, -0x4, RZ ;  /* 0xfffffffc041d2810 */ /* 0x000fe20007ffe0ff */
[----:B------:R-:W-:Y:S01]  /*0be0*/  IMAD.WIDE R12, R21, 0x4, R6 ;  /* 0x00000004150c7825 */ /* 0x000fe200078e0206 */
[----:B------:R-:W-:-:S03]  /*0bf0*/  @!P4 IADD3 R29, PT, PT, R18, -0x2, RZ ;  /* 0xfffffffe121dc810 */ /* 0x000fc60007ffe0ff */
[----:B0-----:R-:W-:Y:S01]  /*0c00*/  IMAD R8, R22, R11, R16 ;  /* 0x0000000b16087224 */ /* 0x001fe200078e0210 */
[----:B------:R0:W4:Y:S01]  /*0c10*/  LDG.E R21, desc[UR6][R12.64] ;  /* 0x000000060c157981 */ /* 0x000122000c1e1900 */
[----:B------:R-:W-:Y:S02]  /*0c20*/  IMAD R9, R24, R0, R3 ;  /* 0x0000000018097224 */ /* 0x000fe400078e0203 */
[----:B------:R-:W-:Y:S01]  /*0c30*/  IMAD.WIDE R22, R23, 0x4, R6 ;  /* 0x0000000417167825 */ /* 0x000fe200078e0206 */
[----:B------:R-:W-:-:S03]  /*0c40*/  @P3 IADD3 R25, PT, PT, R4, -0x5, RZ ;  /* 0xfffffffb04193810 */ /* 0x000fc60007ffe0ff */
[----:B------:R-:W-:Y:S02]  /*0c50*/  @!P5 VIADD R25, R18, 0xfffffffd ;  /* 0xfffffffd1219d836 */ /* 0x000fe40000000000 */
[----:B------:R-:W-:Y:S01]  /*0c60*/  IMAD R29, R29, R11, R16 ;  /* 0x0000000b1d1d7224 */ /* 0x000fe200078e0210 */
[----:B------:R-:W5:Y:S01]  /*0c70*/  LDG.E R22, desc[UR6][R22.64] ;  /* 0x0000000616167981 */ /* 0x000f62000c1e1900 */
[----:B-1----:R-:W-:Y:S02]  /*0c80*/  IMAD R15, R8, R0, R3 ;  /* 0x00000000080f7224 */ /* 0x002fe400078e0203 */
[----:B0-----:R-:W-:-:S04]  /*0c90*/  IMAD.WIDE R12, R9, 0x4, R6 ;  /* 0x00000004090c7825 */ /* 0x001fc800078e0206 */
        /* <DEDUP_REMOVED lines=13> */
[----:B------:R-:W-:Y:S02]  /*0d70*/  IADD3 R19, PT, PT, R19, 0x8, RZ ;  /* 0x0000000813137810 */ /* 0x000fe40007ffe0ff */
[----:B------:R-:W-:Y:S01]  /*0d80*/  IADD3 R18, PT, PT, R18, -0x8, RZ ;  /* 0xfffffff812127810 */ /* 0x000fe20007ffe0ff */
        /* <DEDUP_REMOVED lines=9> */
.L_x_43:
[----:B------:R-:W-:Y:S01]  /*0e20*/  LEA R4, R10, 0xfffffffe, 0x1 ;  /* 0xfffffffe0a047811 */ /* 0x000fe200078e08ff */
[----:B------:R-:W-:Y:S06]  /*0e30*/  @!P1 BRA `(.L_x_45) ;  /* 0x0000000000a89947 */ /* 0x000fec0003800000 */
[C---:B------:R-:W-:Y:S01]  /*0e40*/  ISETP.GE.AND P3, PT, R19.reuse, RZ, PT ;  /* 0x000000ff1300720c */ /* 0x040fe20003f66270 */
[C---:B------:R-:W-:Y:S01]  /*0e50*/  VIADD R13, R19.reuse, 0x1 ;  /* 0x00000001130d7836 */ /* 0x040fe20000000000 */
[C---:B------:R-:W-:Y:S01]  /*0e60*/  ISETP.GE.AND P4, PT, R19.reuse, R10, PT ;  /* 0x0000000a1300720c */ /* 0x040fe20003f86270 */
[----:B------:R-:W0:Y:S01]  /*0e70*/  LDC.64 R6, c[0x0][0x380] ;  /* 0x0000e000ff067b82 */ /* 0x000e220000000a00 */
[C---:B------:R-:W-:Y:S01]  /*0e80*/  IADD3 R8, PT, PT, -R19.reuse, R4, RZ ;  /* 0x0000000413087210 */ /* 0x040fe20007ffe1ff */
[C---:B------:R-:W-:Y:S01]  /*0e90*/  VIADD R21, R19.reuse, 0x3 ;  /* 0x0000000313157836 */ /* 0x040fe20000000000 */
[C---:B------:R-:W-:Y:S02]  /*0ea0*/  IADD3 R9, PT, PT, -R19.reuse, RZ, RZ ;  /* 0x000000ff13097210 */ /* 0x040fe40007ffe1ff */
[----:B------:R-:W-:Y:S02]  /*0eb0*/  IADD3 R15, PT, PT, R19, 0x2, RZ ;  /* 0x00000002130f7810 */ /* 0x000fe40007ffe0ff */
[----:B------:R-:W-:-:S02]  /*0ec0*/  ISETP.GE.AND P2, PT, R13, R10, PT ;  /* 0x0000000a0d00720c */ /* 0x000fc40003f46270 */
[----:B------:R-:W-:Y:S02]  /*0ed0*/  ISETP.GE.AND P1, PT, R15, R10, PT ;  /* 0x0000000a0f00720c */ /* 0x000fe40003f26270 */
[----:B------:R-:W-:Y:S02]  /*0ee0*/  @P3 SEL R9, R19, R8, !P4 ;  /* 0x0000000813093207 */ /* 0x000fe40006000000 */
[----:B------:R-:W-:Y:S02]  /*0ef0*/  ISETP.GE.AND P3, PT, R13, RZ, PT ;  /* 0x000000ff0d00720c */ /* 0x000fe40003f66270 */
[----:B------:R-:W-:Y:S01]  /*0f00*/  ISETP.GE.AND P4, PT, R15, RZ, PT ;  /* 0x000000ff0f00720c */ /* 0x000fe20003f86270 */
[----:B------:R-:W-:Y:S01]  /*0f10*/  IMAD R9, R9, R11, R16 ;  /* 0x0000000b09097224 */ /* 0x000fe200078e0210 */
[C---:B------:R-:W-:Y:S02]  /*0f20*/  ISETP.GE.AND P6, PT, R21.reuse, R10, PT ;  /* 0x0000000a1500720c */ /* 0x040fe40003fc6270 */
[----:B------:R-:W-:Y:S01]  /*0f30*/  ISETP.GE.AND P5, PT, R21, RZ, PT ;  /* 0x000000ff1500720c */ /* 0x000fe20003fa6270 */
[----:B------:R-:W-:Y:S01]  /*0f40*/  IMAD R9, R9, R0, R3 ;  /* 0x0000000009097224 */ /* 0x000fe200078e0203 */
[----:B------:R-:W-:-:S02]  /*0f50*/  @P2 IADD3 R13, PT, PT, -R13, R4, RZ ;  /* 0x000000040d0d2210 */ /* 0x000fc40007ffe1ff */
[----:B------:R-:W-:-:S03]  /*0f60*/  @P1 IADD3 R15, PT, PT, -R15, R4, RZ ;  /* 0x000000040f0f1210 */ /* 0x000fc60007ffe1ff */
[----:B------:R-:W-:Y:S02]  /*0f70*/  @!P3 LOP3.LUT R13, RZ, R19, RZ, 0x33, !PT ;  /* 0x00000013ff0db212 */ /* 0x000fe400078e33ff */
[----:B------:R-:W-:Y:S02]  /*0f80*/  @!P4 IADD3 R15, PT, PT, -R19, -0x2, RZ ;  /* 0xfffffffe130fc810 */ /* 0x000fe40007ffe1ff */
[----:B------:R-:W-:Y:S02]  /*0f90*/  @P6 IMAD.IADD R21, R4, 0x1, -R21 ;  /* 0x0000000104156824 */ /* 0x000fe400078e0a15 */
[-CC-:B------:R-:W-:Y:S01]  /*0fa0*/  IMAD R8, R13, R11.reuse, R16.reuse ;  /* 0x0000000b0d087224 */ /* 0x180fe200078e0210 */
[----:B------:R-:W-:Y:S01]  /*0fb0*/  @!P5 IADD3 R21, PT, PT, -R19, -0x3, RZ ;  /* 0xfffffffd1315d810 */ /* 0x000fe20007ffe1ff */
[----:B------:R-:W-:Y:S02]  /*0fc0*/  IMAD R14, R15, R11, R16 ;  /* 0x0000000b0f0e7224 */ /* 0x000fe400078e0210 */
        /* <DEDUP_REMOVED lines=17> */
.L_x_45:
[----:B------:R-:W-:Y:S05]  /*10e0*/  @P0 BRA `(.L_x_46) ;  /* 0x0000000000580947 */ /* 0x000fea0003800000 */
        /* <DEDUP_REMOVED lines=9> */
[----:B------:R-:W-:Y:S02]  /*1180*/  @P3 IADD3 R13, PT, PT, -R13, R4, RZ ;  /* 0x000000040d0d3210 */ /* 0x000fe40007ffe1ff */
        /* <DEDUP_REMOVED lines=12> */
.L_x_46:
[C---:B------:R-:W-:Y:S01]  /*1250*/  ISETP.GE.AND P1, PT, R19.reuse, R10, PT ;  /* 0x0000000a1300720c */ /* 0x040fe20003f26270 */
[----:B------:R-:W0:Y:S01]  /*1260*/  LDC.64 R6, c[0x0][0x380] ;  /* 0x0000e000ff067b82 */ /* 0x000e220000000a00 */
[C---:B------:R-:W-:Y:S02]  /*1270*/  ISETP.GE.AND P0, PT, R19.reuse, RZ, PT ;  /* 0x000000ff1300720c */ /* 0x040fe40003f06270 */
[----:B------:R-:W-:-:S09]  /*1280*/  IADD3 R8, PT, PT, -R19, RZ, RZ ;  /* 0x000000ff13087210 */ /* 0x000fd20007ffe1ff */
[----:B------:R-:W-:Y:S02]  /*1290*/  @P1 IADD3 R19, PT, PT, -R19, R4, RZ ;  /* 0x0000000413131210 */ /* 0x000fe40007ffe1ff */
[----:B------:R-:W-:-:S04]  /*12a0*/  @!P0 IMAD.MOV.U32 R19, RZ, RZ, R8 ;  /* 0x000000ffff138224 */ /* 0x000fc800078e0008 */
[----:B------:R-:W-:-:S04]  /*12b0*/  IMAD R11, R19, R11, R16 ;  /* 0x0000000b130b7224 */ /* 0x000fc800078e0210 */
[----:B------:R-:W-:-:S04]  /*12c0*/  IMAD R11, R11, R0, R3 ;  /* 0x000000000b0b7224 */ /* 0x000fc800078e0203 */
[----:B0-----:R-:W-:-:S06]  /*12d0*/  IMAD.WIDE R6, R11, 0x4, R6 ;  /* 0x000000040b067825 */ /* 0x001fcc00078e0206 */
[----:B------:R-:W2:Y:S02]  /*12e0*/  LDG.E R6, desc[UR6][R6.64] ;  /* 0x0000000606067981 */ /* 0x000ea4000c1e1900 */
[----:B--2---:R-:W-:-:S07]  /*12f0*/  FADD R17, R6, R17 ;  /* 0x0000001106117221 */ /* 0x004fce0000000000 */
.L_x_39:
[----:B------:R-:W-:Y:S05]  /*1300*/  BSYNC.RECONVERGENT B0 ;  /* 0x0000000000007941 */ /* 0x000fea0003800200 */
.L_x_37:
[----:B------:R-:W-:Y:S05]  /*1310*/  BRA `(.L_x_47) ;  /* 0x0000002400a07947 */ /* 0x000fea0003800000 */
.L_x_35:
[----:B------:R-:W0:Y:S01]  /*1320*/  LDC R15, c[0x0][0x39c] ;  /* 0x0000e700ff0f7b82 */ /* 0x000e220000000800 */
[----:B------:R-:W-:Y:S01]  /*1330*/  BSSY.RECONVERGENT B0, `(.L_x_48) ;  /* 0x0000149000007945 */ /* 0x000fe20003800200 */
[----:B0-----:R-:W-:-:S04]  /*1340*/  IADD3 R6, PT, PT, R16, R15, RZ ;  /* 0x0000000f10067210 */ /* 0x001fc80007ffe0ff */
[----:B------:R-:W-:-:S04]  /*1350*/  ISETP.GE.AND P0, PT, R6, R11, PT ;  /* 0x0000000b0600720c */ /* 0x000fc80003f06270 */
[----:B------:R-:W-:-:S13]  /*1360*/  ISETP.LT.OR P0, PT, R16, R15, P0 ;  /* 0x0000000f1000720c */ /* 0x000fda0000701670 */
[----:B------:R-:W-:Y:S05]  /*1370*/  @P0 BRA `(.L_x_49) ;  /* 0x00000008002c0947 */ /* 0x000fea0003800000 */
[----:B------:R-:W-:Y:S01]  /*1380*/  IADD3 R9, PT, PT, R16, -R15, RZ ;  /* 0x8000000f10097210 */ /* 0x000fe20007ffe0ff */
[----:B------:R-:W-:Y:S01]  /*1390*/  IMAD.MOV.U32 R5, RZ, RZ, RZ ;  /* 0x000000ffff057224 */ /* 0x000fe200078e00ff */
[----:B------:R-:W-:Y:S02]  /*13a0*/  MOV R17, RZ ;  /* 0x000000ff00117202 */ /* 0x000fe40000000f00 */
[----:B------:R-:W-:-:S13]  /*13b0*/  ISETP.GT.AND P0, PT, R9, R6, PT ;  /* 0x000000060900720c */ /* 0x000fda0003f04270 */
[----:B------:R-:W-:Y:S05]  /*13c0*/  @P0 BRA `(.L_x_50) ;  /* 0x0000001000fc0947 */ /* 0x000fea0003800000 */
[----:B------:R-:W0:Y:S01]  /*13d0*/  LDC.64 R12, c[0x0][0x380] ;  /* 0x0000e000ff0c7b82 */ /* 0x000e220000000a00 */
[----:B------:R-:W-:Y:S01]  /*13e0*/  SHF.L.U32 R5, R15, 0x1, RZ ;  /* 0x000000010f057819 */ /* 0x000fe200000006ff */
[----:B------:R-:W-:-:S03]  /*13f0*/  IMAD.MOV.U32 R19, RZ, RZ, RZ ;  /* 0x000000ffff137224 */ /* 0x000fc600078e00ff */
[C---:B------:R-:W-:Y:S02]  /*1400*/  ISETP.GE.U32.AND P0, PT, R5.reuse, 0xf, PT ;  /* 0x0000000f0500780c */ /* 0x040fe40003f06070 */
[C---:B------:R-:W-:Y:S02]  /*1410*/  LOP3.LUT R6, R5.reuse, 0xe, RZ, 0xc0, !PT ;  /* 0x0000000e05067812 */ /* 0x040fe400078ec0ff */
[----:B------:R-:W-:Y:S02]  /*1420*/  LOP3.LUT R7, R5, 0x6, RZ, 0xc0, !PT ;  /* 0x0000000605077812 */ /* 0x000fe400078ec0ff */
[----:B------:R-:W-:Y:S02]  /*1430*/  ISETP.GE.U32.AND P1, PT, R6, 0x7, PT ;  /* 0x000000070600780c */ /* 0x000fe40003f26070 */
[----:B------:R-:W-:Y:S02]  /*1440*/  ISETP.GE.U32.AND P2, PT, R7, 0x3, PT ;  /* 0x000000030700780c */ /* 0x000fe40003f46070 */
[----:B------:R-:W-:-:S03]  /*1450*/  IADD3 R5, PT, PT, R5, 0x1, RZ ;  /* 0x0000000105057810 */ /* 0x000fc60007ffe0ff */
[----:B------:R-:W-:Y:S08]  /*1460*/  @!P0 BRA `(.L_x_51) ;  /* 0x0000000000f08947 */ /* 0x000ff00003800000 */
[----:B------:R-:W-:Y:S01]  /*1470*/  IMAD R16, R4, R11, R16 ;  /* 0x0000000b04107224 */ /* 0x000fe200078e0210 */
[----:B------:R-:W-:Y:S01]  /*1480*/  LOP3.LUT R18, R5, 0xfffffff0, RZ, 0xc0, !PT ;  /* 0xfffffff005127812 */ /* 0x000fe200078ec0ff */
[----:B------:R-:W-:-:S03]  /*1490*/  IMAD.MOV.U32 R19, RZ, RZ, RZ ;  /* 0x000000ffff137224 */ /* 0x000fc600078e00ff */
[----:B------:R-:W-:Y:S02]  /*14a0*/  IADD3 R16, PT, PT, R16, -R15, RZ ;  /* 0x8000000f10107210 */ /* 0x000fe40007ffe0ff */
[----:B------:R-:W-:-:S03]  /*14b0*/  IADD3 R18, PT, PT, -R18, RZ, RZ ;  /* 0x000000ff12127210 */ /* 0x000fc60007ffe1ff */
[----:B------:R-:W-:-:S07]  /*14c0*/  IMAD R7, R16, R0, R3 ;  /* 0x0000000010077224 */ /* 0x000fce00078e0203 */
.L_x_52:
[----:B------:R-:W1:Y:S02]  /*14d0*/  LDC.64 R22, c[0x0][0x380] ;  /* 0x0000e000ff167b82 */ /* 0x000e640000000a00 */
[----:B-1----:R-:W-:-:S05]  /*14e0*/  IMAD.WIDE R22, R7, 0x4, R22 ;  /* 0x0000000407167825 */ /* 0x002fca00078e0216 */
[----:B------:R-:W2:Y:S01]  /*14f0*/  LDG.E R28, desc[UR6][R22.64] ;  /* 0x00000006161c7981 */ /* 0x000ea2000c1e1900 */
[----:B------:R-:W-:-:S05]  /*1500*/  IMAD.WIDE R14, R0, 0x4, R22 ;  /* 0x00000004000e7825 */ /* 0x000fca00078e0216 */
[----:B------:R-:W3:Y:S01]  /*1510*/  LDG.E R8, desc[UR6][R14.64] ;  /* 0x000000060e087981 */ /* 0x000ee2000c1e1900 */
[----:B------:R-:W-:-:S05]  /*1520*/  IMAD.WIDE R24, R0, 0x4, R14 ;  /* 0x0000000400187825 */ /* 0x000fca00078e020e */
[----:B------:R1:W4:Y:S02]  /*1530*/  LDG.E R10, desc[UR6][R24.64] ;  /* 0x00000006180a7981 */ /* 0x000324000c1e1900 */
[----:B-1----:R-:W-:-:S05]  /*1540*/  IMAD.WIDE R24, R0, 0x4, R24 ;  /* 0x0000000400187825 */ /* 0x002fca00078e0218 */
[----:B------:R-:W5:Y:S01]  /*1550*/  LDG.E R6, desc[UR6][R24.64] ;  /* 0x0000000618067981 */ /* 0x000f62000c1e1900 */
[----:B------:R-:W-:-:S04]  /*1560*/  IMAD.WIDE R26, R0, 0x4, R24 ;  /* 0x00000004001a7825 */ /* 0x000fc800078e0218 */
[C---:B------:R-:W-:Y:S02]  /*1570*/  IMAD.WIDE R16, R0.reuse, 0x4, R26 ;  /* 0x0000000400107825 */ /* 0x040fe400078e021a */
[----:B------:R-:W5:Y:S02]  /*1580*/  LDG.E R27, desc[UR6][R26.64] ;  /* 0x000000061a1b7981 */ /* 0x000f64000c1e1900 */
[----:B------:R-:W-:-:S05]  /*1590*/  IMAD.WIDE R20, R0, 0x4, R16 ;  /* 0x0000000400147825 */ /* 0x000fca00078e0210 */
[----:B------:R-:W5:Y:S01]  /*15a0*/  LDG.E R25, desc[UR6][R20.64] ;  /* 0x0000000614197981 */ /* 0x000f62000c1e1900 */
[----:B------:R-:W-:-:S03]  /*15b0*/  IMAD.WIDE R14, R0, 0x4, R20 ;  /* 0x00000004000e7825 */ /* 0x000fc600078e0214 */
[----:B------:R1:W5:Y:S01]  /*15c0*/  LDG.E R26, desc[UR6][R16.64] ;  /* 0x00000006101a7981 */ /* 0x000362000c1e1900 */
[----:B------:R-:W-:-:S03]  /*15d0*/  IMAD.WIDE R22, R0, 0x4, R14 ;  /* 0x0000000400167825 */ /* 0x000fc600078e020e */
[----:B------:R0:W5:Y:S01]  /*15e0*/  LDG.E R24, desc[UR6][R14.64] ;  /* 0x000000060e187981 */ /* 0x000162000c1e1900 */
[----:B-1----:R-:W-:-:S03]  /*15f0*/  IMAD.WIDE R16, R0, 0x4, R22 ;  /* 0x0000000400107825 */ /* 0x002fc600078e0216 */
[----:B------:R-:W5:Y:S01]  /*1600*/  LDG.E R23, desc[UR6][R22.64] ;  /* 0x0000000616177981 */ /* 0x000f62000c1e1900 */
[----:B0-----:R-:W-:-:S03]  /*1610*/  IMAD.WIDE R14, R0, 0x4, R16 ;  /* 0x00000004000e7825 */ /* 0x001fc600078e0210 */
[----:B------:R0:W5:Y:S02]  /*1620*/  LDG.E R22, desc[UR6][R16.64] ;  /* 0x0000000610167981 */ /* 0x000164000c1e1900 */
[C---:B0-----:R-:W-:Y:S02]  /*1630*/  IMAD.WIDE R16, R0.reuse, 0x4, R14 ;  /* 0x0000000400107825 */ /* 0x041fe400078e020e */
[----:B------:R-:W5:Y:S02]  /*1640*/  LDG.E R14, desc[UR6][R14.64] ;  /* 0x000000060e0e7981 */ /* 0x000f64000c1e1900 */
[----:B------:R-:W-:Y:S02]  /*1650*/  IMAD.WIDE R20, R0, 0x4, R16 ;  /* 0x0000000400147825 */ /* 0x000fe400078e0210 */
[----:B------:R-:W5:Y:S02]  /*1660*/  LDG.E R29, desc[UR6][R16.64] ;  /* 0x00000006101d7981 */ /* 0x000f64000c1e1900 */
[----:B--2---:R-:W-:-:S02]  /*1670*/  FADD R28, R28, R19 ;  /* 0x000000131c1c7221 */ /* 0x004fc40000000000 */
[----:B------:R0:W2:Y:S02]  /*1680*/  LDG.E R19, desc[UR6][R20.64] ;  /* 0x0000000614137981 */ /* 0x0000a4000c1e1900 */
[----:B---3--:R-:W-:Y:S01]  /*1690*/  FADD R28, R28, R8 ;  /* 0x000000081c1c7221 */ /* 0x008fe20000000000 */
[----:B0-----:R-:W-:-:S05]  /*16a0*/  IMAD.WIDE R20, R0, 0x4, R20 ;  /* 0x0000000400147825 */ /* 0x001fca00078e0214 */
[----:B------:R0:W3:Y:S01]  /*16b0*/  LDG.E R8, desc[UR6][R20.64] ;  /* 0x0000000614087981 */ /* 0x0000e2000c1e1900 */
[----:B----4-:R-:W-:Y:S01]  /*16c0*/  FADD R28, R28, R10 ;  /* 0x0000000a1c1c7221 */ /* 0x010fe20000000000 */
[----:B0-----:R-:W-:-:S05]  /*16d0*/  IMAD.WIDE R20, R0, 0x4, R20 ;  /* 0x0000000400147825 */ /* 0x001fca00078e0214 */
[----:B------:R-:W4:Y:S01]  /*16e0*/  LDG.E R10, desc[UR6][R20.64] ;  /* 0x00000006140a7981 */ /* 0x000f22000c1e1900 */
[----:B------:R-:W-:-:S06]  /*16f0*/  IMAD.WIDE R16, R0, 0x4, R20 ;  /* 0x0000000400107825 */ /* 0x000fcc00078e0214 */
[----:B------:R-:W4:Y:S01]  /*1700*/  LDG.E R16, desc[UR6][R16.64] ;  /* 0x0000000610107981 */ /* 0x000f22000c1e1900 */
[----:B-----5:R-:W-:-:S04]  /*1710*/  FADD R6, R28, R6 ;  /* 0x000000061c067221 */ /* 0x020fc80000000000 */
[----:B------:R-:W-:-:S04]  /*1720*/  FADD R27, R6, R27 ;  /* 0x0000001b061b7221 */ /* 0x000fc80000000000 */
[----:B------:R-:W-:-:S04]  /*1730*/  FADD R26, R27, R26 ;  /* 0x0000001a1b1a7221 */ /* 0x000fc80000000000 */
[----:B------:R-:W-:-:S04]  /*1740*/  FADD R25, R26, R25 ;  /* 0x000000191a197221 */ /* 0x000fc80000000000 */
[----:B------:R-:W-:-:S04]  /*1750*/  FADD R24, R25, R24 ;  /* 0x0000001819187221 */ /* 0x000fc80000000000 */
[----:B------:R-:W-:Y:S01]  /*1760*/  FADD R23, R24, R23 ;  /* 0x0000001718177221 */ /* 0x000fe20000000000 */
[----:B------:R-:W-:-:S03]  /*1770*/  IADD3 R18, PT, PT, R18, 0x10, RZ ;  /* 0x0000001012127810 */ /* 0x000fc60007ffe0ff */
[----:B------:R-:W-:Y:S01]  /*1780*/  FADD R23, R23, R22 ;  /* 0x0000001617177221 */ /* 0x000fe20000000000 */
[----:B------:R-:W-:-:S03]  /*1790*/  ISETP.NE.AND P0, PT, R18, RZ, PT ;  /* 0x000000ff1200720c */ /* 0x000fc60003f05270 */
[----:B------:R-:W-:-:S04]  /*17a0*/  FADD R14, R23, R14 ;  /* 0x0000000e170e7221 */ /* 0x000fc80000000000 */
[----:B------:R-:W-:Y:S01]  /*17b0*/  FADD R14, R14, R29 ;  /* 0x0000001d0e0e7221 */ /* 0x000fe20000000000 */
[----:B------:R-:W-:Y:S01]  /*17c0*/  VIADD R9, R9, 0x10 ;  /* 0x0000001009097836 */ /* 0x000fe20000000000 */
[----:B------:R-:W-:Y:S02]  /*17d0*/  LEA R7, R0, R7, 0x4 ;  /* 0x0000000700077211 */ /* 0x000fe400078e20ff */
[----:B--2---:R-:W-:-:S04]  /*17e0*/  FADD R19, R14, R19 ;  /* 0x000000130e137221 */ /* 0x004fc80000000000 */
[----:B---3--:R-:W-:-:S04]  /*17f0*/  FADD R19, R19, R8 ;  /* 0x0000000813137221 */ /* 0x008fc80000000000 */
[----:B----4-:R-:W-:-:S04]  /*1800*/  FADD R19, R19, R10 ;  /* 0x0000000a13137221 */ /* 0x010fc80000000000 */
[----:B------:R-:W-:Y:S01]  /*1810*/  FADD R19, R19, R16 ;  /* 0x0000001013137221 */ /* 0x000fe20000000000 */
[----:B------:R-:W-:Y:S06]  /*1820*/  @P0 BRA `(.L_x_52) ;  /* 0xfffffffc00280947 */ /* 0x000fec000383ffff */
.L_x_51:
[----:B------:R-:W-:Y:S05]  /*1830*/  @!P1 BRA `(.L_x_53) ;  /* 0x0000000000709947 */ /* 0x000fea0003800000 */
[----:B------:R-:W1:Y:S01]  /*1840*/  LDC.64 R26, c[0x0][0x380] ;  /* 0x0000e000ff1a7b82 */ /* 0x000e620000000a00 */
[----:B------:R-:W-:-:S04]  /*1850*/  IMAD R6, R4, R11, R9 ;  /* 0x0000000b04067224 */ /* 0x000fc800078e0209 */
[----:B------:R-:W-:-:S04]  /*1860*/  IMAD R7, R6, R0, R3 ;  /* 0x0000000006077224 */ /* 0x000fc800078e0203 */
[----:B-1----:R-:W-:-:S05]  /*1870*/  IMAD.WIDE R26, R7, 0x4, R26 ;  /* 0x00000004071a7825 */ /* 0x002fca00078e021a */
[----:B------:R-:W2:Y:S01]  /*1880*/  LDG.E R8, desc[UR6][R26.64] ;  /* 0x000000061a087981 */ /* 0x000ea2000c1e1900 */
[----:B------:R-:W-:-:S05]  /*1890*/  IMAD.WIDE R28, R0, 0x4, R26 ;  /* 0x00000004001c7825 */ /* 0x000fca00078e021a */
[----:B------:R-:W3:Y:S01]  /*18a0*/  LDG.E R10, desc[UR6][R28.64] ;  /* 0x000000061c0a7981 */ /* 0x000ee2000c1e1900 */
[----:B------:R-:W-:-:S04]  /*18b0*/  IMAD.WIDE R22, R0, 0x4, R28 ;  /* 0x0000000400167825 */ /* 0x000fc800078e021c */
[C---:B------:R-:W-:Y:S02]  /*18c0*/  IMAD.WIDE R6, R0.reuse, 0x4, R22 ;  /* 0x0000000400067825 */ /* 0x040fe400078e0216 */
[----:B------:R-:W4:Y:S02]  /*18d0*/  LDG.E R22, desc[UR6][R22.64] ;  /* 0x0000000616167981 */ /* 0x000f24000c1e1900 */
[C---:B------:R-:W-:Y:S02]  /*18e0*/  IMAD.WIDE R14, R0.reuse, 0x4, R6 ;  /* 0x00000004000e7825 */ /* 0x040fe400078e0206 */
[----:B------:R-:W5:Y:S02]  /*18f0*/  LDG.E R6, desc[UR6][R6.64] ;  /* 0x0000000606067981 */ /* 0x000f64000c1e1900 */
[C---:B------:R-:W-:Y:S02]  /*1900*/  IMAD.WIDE R16, R0.reuse, 0x4, R14 ;  /* 0x0000000400107825 */ /* 0x040fe400078e020e */
[----:B------:R-:W5:Y:S02]  /*1910*/  LDG.E R14, desc[UR6][R14.64] ;  /* 0x000000060e0e7981 */ /* 0x000f64000c1e1900 */
[----:B------:R-:W-:-:S02]  /*1920*/  IMAD.WIDE R20, R0, 0x4, R16 ;  /* 0x0000000400147825 */ /* 0x000fc400078e0210 */
[----:B------:R-:W5:Y:S02]  /*1930*/  LDG.E R16, desc[UR6][R16.64] ;  /* 0x0000000610107981 */ /* 0x000f64000c1e1900 */
[----:B------:R-:W-:Y:S02]  /*1940*/  IMAD.WIDE R24, R0, 0x4, R20 ;  /* 0x0000000400187825 */ /* 0x000fe400078e0214 */
[----:B------:R-:W5:Y:S04]  /*1950*/  LDG.E R20, desc[UR6][R20.64] ;  /* 0x0000000614147981 */ /* 0x000f68000c1e1900 */
[----:B------:R-:W5:Y:S01]  /*1960*/  LDG.E R24, desc[UR6][R24.64] ;  /* 0x0000000618187981 */ /* 0x000f62000c1e1900 */
[----:B------:R-:W-:Y:S01]  /*1970*/  IADD3 R9, PT, PT, R9, 0x8, RZ ;  /* 0x0000000809097810 */ /* 0x000fe20007ffe0ff */
[----:B--2---:R-:W-:-:S04]  /*1980*/  FADD R19, R8, R19 ;  /* 0x0000001308137221 */ /* 0x004fc80000000000 */
[----:B---3--:R-:W-:-:S04]  /*1990*/  FADD R19, R19, R10 ;  /* 0x0000000a13137221 */ /* 0x008fc80000000000 */
[----:B----4-:R-:W-:-:S04]  /*19a0*/  FADD R19, R19, R22 ;  /* 0x0000001613137221 */ /* 0x010fc80000000000 */
[----:B-----5:R-:W-:-:S04]  /*19b0*/  FADD R19, R19, R6 ;  /* 0x0000000613137221 */ /* 0x020fc80000000000 */
[----:B------:R-:W-:-:S04]  /*19c0*/  FADD R19, R19, R14 ;  /* 0x0000000e13137221 */ /* 0x000fc80000000000 */
[----:B------:R-:W-:-:S04]  /*19d0*/  FADD R19, R19, R16 ;  /* 0x0000001013137221 */ /* 0x000fc80000000000 */
[----:B------:R-:W-:-:S04]  /*19e0*/  FADD R19, R19, R20 ;  /* 0x0000001413137221 */ /* 0x000fc80000000000 */
[----:B------:R-:W-:-:S07]  /*19f0*/  FADD R19, R19, R24 ;  /* 0x0000001813137221 */ /* 0x000fce0000000000 */
.L_x_53:
[----:B------:R-:W-:Y:S02]  /*1a00*/  @P2 IMAD R6, R4, R11, R9 ;  /* 0x0000000b04062224 */ /* 0x000fe400078e0209 */
[----:B------:R-:W-:Y:S02]  /*1a10*/  @P2 VIADD R9, R9, 0x4 ;  /* 0x0000000409092836 */ /* 0x000fe40000000000 */
[----:B------:R-:W-:-:S04]  /*1a20*/  @P2 IMAD R15, R6, R0, R3 ;  /* 0x00000000060f2224 */ /* 0x000fc800078e0203 */
[----:B0-----:R-:W-:-:S04]  /*1a30*/  @P2 IMAD.WIDE R14, R15, 0x4, R12 ;  /* 0x000000040f0e2825 */ /* 0x001fc800078e020c */
[----:B------:R-:W-:Y:S02]  /*1a40*/  @P2 IMAD.WIDE R16, R0, 0x4, R14 ;  /* 0x0000000400102825 */ /* 0x000fe400078e020e */
[----:B------:R-:W2:Y:S02]  /*1a50*/  @P2 LDG.E R14, desc[UR6][R14.64] ;  /* 0x000000060e0e2981 */ /* 0x000ea4000c1e1900 */
[----:B------:R-:W-:Y:S02]  /*1a60*/  IMAD R4, R4, R11, R9 ;  /* 0x0000000b04047224 */ /* 0x000fe400078e0209 */
[----:B------:R-:W-:Y:S02]  /*1a70*/  @P2 IMAD.WIDE R6, R0, 0x4, R16 ;  /* 0x0000000400062825 */ /* 0x000fe400078e0210 */
[----:B------:R-:W3:Y:S02]  /*1a80*/  @P2 LDG.E R17, desc[UR6][R16.64] ;  /* 0x0000000610112981 */ /* 0x000ee4000c1e1900 */
[----:B------:R-:W-:-:S02]  /*1a90*/  IMAD R3, R4, R0, R3 ;  /* 0x0000000004037224 */ /* 0x000fc400078e0203 */
[----:B------:R-:W-:Y:S02]  /*1aa0*/  @P2 IMAD.WIDE R10, R0, 0x4, R6 ;  /* 0x00000004000a2825 */ /* 0x000fe400078e0206 */
[----:B------:R-:W4:Y:S02]  /*1ab0*/  @P2 LDG.E R7, desc[UR6][R6.64] ;  /* 0x0000000606072981 */ /* 0x000f24000c1e1900 */
[----:B------:R-:W-:Y:S02]  /*1ac0*/  IMAD.WIDE R8, R3, 0x4, R12 ;  /* 0x0000000403087825 */ /* 0x000fe400078e020c */
[----:B------:R-:W5:Y:S04]  /*1ad0*/  @P2 LDG.E R11, desc[UR6][R10.64] ;  /* 0x000000060a0b2981 */ /* 0x000f68000c1e1900 */
[----:B------:R-:W5:Y:S01]  /*1ae0*/  LDG.E R8, desc[UR6][R8.64] ;  /* 0x0000000608087981 */ /* 0x000f62000c1e1900 */
[----:B------:R-:W0:Y:S01]  /*1af0*/  LDCU.U16 UR4, c[0x0][0x39c] ;  /* 0x00007380ff0477ac */ /* 0x000e220008000400 */
[----:B------:R-:W-:Y:S01]  /*1b00*/  UMOV UR5, 0x1 ;  /* 0x0000000100057882 */ /* 0x000fe20000000000 */
[----:B0-----:R-:W-:-:S04]  /*1b10*/  ULOP3.LUT UR4, UR4, 0x1, URZ, 0xc0, !UPT ;  /* 0x0000000104047892 */ /* 0x001fc8000f8ec0ff */
[----:B------:R-:W-:-:S04]  /*1b20*/  UIMAD UR4, UR4, -0x2, UR5 ;  /* 0xfffffffe040478a4 */ /* 0x000fc8000f8e0205 */
[----:B------:R-:W-:Y:S01]  /*1b30*/  UISETP.NE.AND UP0, UPT, UR4, 0x1, UPT ;  /* 0x000000010400788c */ /* 0x000fe2000bf05270 */
[----:B--2---:R-:W-:-:S04]  /*1b40*/  @P2 FADD R14, R14, R19 ;  /* 0x000000130e0e2221 */ /* 0x004fc80000000000 */
[----:B---3--:R-:W-:-:S04]  /*1b50*/  @P2 FADD R14, R14, R17 ;  /* 0x000000110e0e2221 */ /* 0x008fc80000000000 */
[----:B----4-:R-:W-:-:S04]  /*1b60*/  @P2 FADD R14, R14, R7 ;  /* 0x000000070e0e2221 */ /* 0x010fc80000000000 */
[----:B-----5:R-:W-:-:S04]  /*1b70*/  @P2 FADD R19, R14, R11 ;  /* 0x0000000b0e132221 */ /* 0x020fc80000000000 */
[----:B------:R-:W-:Y:S01]  /*1b80*/  FADD R17, R8, R19 ;  /* 0x0000001308117221 */ /* 0x000fe20000000000 */
[----:B------:R-:W-:Y:S06]  /*1b90*/  BRA.U !UP0, `(.L_x_50) ;  /* 0x0000000d08087547 */ /* 0x000fec000b800000 */
[----:B------:R-:W-:-:S07]  /*1ba0*/  IADD3 R3, PT, PT, R3, R0, RZ ;  /* 0x0000000003037210 */ /* 0x000fce0007ffe0ff */
.L_x_54:
[----:B------:R-:W-:-:S06]  /*1bb0*/  IMAD.WIDE R6, R3, 0x4, R12 ;  /* 0x0000000403067825 */ /* 0x000fcc00078e020c */
[----:B------:R-:W2:Y:S01]  /*1bc0*/  LDG.E R6, desc[UR6][R6.64] ;  /* 0x0000000606067981 */ /* 0x000ea2000c1e1900 */
[----:B------:R-:W-:Y:S01]  /*1bd0*/  UIADD3 UR4, UPT, UPT, UR4, 0x1, URZ ;  /* 0x0000000104047890 */ /* 0x000fe2000fffe0ff */
[----:B------:R-:W-:-:S03]  /*1be0*/  IADD3 R3, PT, PT, R3, R0, RZ ;  /* 0x0000000003037210 */ /* 0x000fc60007ffe0ff */
[----:B------:R-:W-:Y:S01]  /*1bf0*/  UISETP.NE.AND UP0, UPT, UR4, 0x1, UPT ;  /* 0x000000010400788c */ /* 0x000fe2000bf05270 */
[----:B--2---:R-:W-:-:S08]  /*1c00*/  FADD R17, R6, R17 ;  /* 0x0000001106117221 */ /* 0x004fd00000000000 */
[----:B------:R-:W-:Y:S05]  /*1c10*/  BRA.U UP0, `(.L_x_54) ;  /* 0xfffffffd00e47547 */ /* 0x000fea000b83ffff */
[----:B------:R-:W-:Y:S05]  /*1c20*/  BRA `(.L_x_50) ;  /* 0x0000000800e47947 */ /* 0x000fea0003800000 */
.L_x_49:
[----:B------:R-:W-:Y:S02]  /*1c30*/  IMAD.IADD R18, R16, 0x1, -R15 ;  /* 0x0000000110127824 */ /* 0x000fe400078e0a0f */
[----:B------:R-:W-:Y:S01]  /*1c40*/  HFMA2 R5, -RZ, RZ, 0, 0 ;  /* 0x00000000ff057431 */ /* 0x000fe200000001ff */
[----:B------:R-:W-:Y:S02]  /*1c50*/  MOV R17, RZ ;  /* 0x000000ff00117202 */ /* 0x000fe40000000f00 */
[----:B------:R-:W-:-:S13]  /*1c60*/  ISETP.GT.AND P0, PT, R18, R6, PT ;  /* 0x000000061200720c */ /* 0x000fda0003f04270 */
[----:B------:R-:W-:Y:S05]  /*1c70*/  @P0 BRA `(.L_x_50) ;  /* 0x0000000800d00947 */ /* 0x000fea0003800000 */
[C---:B------:R-:W-:Y:S01]  /*1c80*/  IMAD.SHL.U32 R5, R15.reuse, 0x2, RZ ;  /* 0x000000020f057824 */ /* 0x040fe200078e00ff */
[----:B------:R-:W-:Y:S02]  /*1c90*/  LOP3.LUT R7, R15, 0x1, RZ, 0xc0, !PT ;  /* 0x000000010f077812 */ /* 0x000fe400078ec0ff */
[----:B------:R-:W-:Y:S02]  /*1ca0*/  MOV R10, RZ ;  /* 0x000000ff000a7202 */ /* 0x000fe40000000f00 */
[C---:B------:R-:W-:Y:S02]  /*1cb0*/  ISETP.GE.U32.AND P2, PT, R5.reuse, 0x7, PT ;  /* 0x000000070500780c */ /* 0x040fe40003f46070 */
[----:B------:R-:W-:Y:S02]  /*1cc0*/  LOP3.LUT R6, R5, 0x6, RZ, 0xc0, !PT ;  /* 0x0000000605067812 */ /* 0x000fe400078ec0ff */
[----:B------:R-:W-:Y:S02]  /*1cd0*/  ISETP.NE.U32.AND P0, PT, R7, 0x1, PT ;  /* 0x000000010700780c */ /* 0x000fe40003f05070 */
[----:B------:R-:W-:-:S02]  /*1ce0*/  ISETP.GE.U32.AND P1, PT, R6, 0x3, PT ;  /* 0x000000030600780c */ /* 0x000fc40003f26070 */
[----:B------:R-:W-:-:S05]  /*1cf0*/  IADD3 R5, PT, PT, R5, 0x1, RZ ;  /* 0x0000000105057810 */ /* 0x000fca0007ffe0ff */
[----:B------:R-:W-:Y:S06]  /*1d00*/  @!P2 BRA `(.L_x_55) ;  /* 0x000000040074a947 */ /* 0x000fec0003800000 */
[----:B------:R-:W0:Y:S01]  /*1d10*/  LDC.64 R6, c[0x0][0x380] ;  /* 0x0000e000ff067b82 */ /* 0x000e220000000a00 */
[--C-:B------:R-:W-:Y:S01]  /*1d20*/  IMAD R9, R11, 0x2, R15.reuse ;  /* 0x000000020b097824 */ /* 0x100fe200078e020f */
[----:B------:R-:W-:Y:S01]  /*1d30*/  LOP3.LUT R19, R5, 0xfffffff8, RZ, 0xc0, !PT ;  /* 0xfffffff805137812 */ /* 0x000fe200078ec0ff */
[----:B------:R-:W-:Y:S01]  /*1d40*/  HFMA2 R10, -RZ, RZ, 0, 0 ;  /* 0x00000000ff0a7431 */ /* 0x000fe200000001ff */
[----:B------:R-:W-:Y:S02]  /*1d50*/  IADD3 R17, PT, PT, -R16, -0x4, R15 ;  /* 0xfffffffc10117810 */ /* 0x000fe40007ffe10f */
[----:B------:R-:W-:Y:S02]  /*1d60*/  IADD3 R16, PT, PT, R9, -0x4, -R16 ;  /* 0xfffffffc09107810 */ /* 0x000fe40007ffe810 */
[----:B------:R-:W-:-:S07]  /*1d70*/  IADD3 R19, PT, PT, -R19, RZ, RZ ;  /* 0x000000ff13137210 */ /* 0x000fce0007ffe1ff */
.L_x_56:
[C---:B------:R-:W-:Y:S01]  /*1d80*/  ISETP.GE.AND P3, PT, R18.reuse, RZ, PT ;  /* 0x000000ff1200720c */ /* 0x040fe20003f66270 */
[C---:B------:R-:W-:Y:S01]  /*1d90*/  VIADD R13, R18.reuse, 0x2 ;  /* 0x00000002120d7836 */ /* 0x040fe20000000000 */
[C---:B------:R-:W-:Y:S01]  /*1da0*/  ISETP.GE.AND P4, PT, R18.reuse, R11, PT ;  /* 0x0000000b1200720c */ /* 0x040fe20003f86270 */
[----:B------:R-:W-:Y:S01]  /*1db0*/  VIADD R14, R18, 0x1 ;  /* 0x00000001120e7836 */ /* 0x000fe20000000000 */
[----:B------:R-:W-:Y:S01]  /*1dc0*/  IADD3 R9, PT, PT, R16, 0x2, RZ ;  /* 0x0000000210097810 */ /* 0x000fe20007ffe0ff */
[C---:B------:R-:W-:Y:S01]  /*1dd0*/  VIADD R12, R18.reuse, 0x4 ;  /* 0x00000004120c7836 */ /* 0x040fe20000000000 */
[----:B------:R-:W-:Y:S02]  /*1de0*/  ISETP.GE.AND P2, PT, R13, RZ, PT ;  /* 0x000000ff0d00720c */ /* 0x000fe40003f46270 */
[----:B------:R-:W-:Y:S02]  /*1df0*/  IADD3 R20, PT, PT, R18, 0x3, RZ ;  /* 0x0000000312147810 */ /* 0x000fe40007ffe0ff */
[----:B------:R-:W-:-:S02]  /*1e00*/  IADD3 R8, PT, PT, R17, 0x4, RZ ;  /* 0x0000000411087810 */ /* 0x000fc40007ffe0ff */
[----:B------:R-:W-:Y:S02]  /*1e10*/  ISETP.GE.AND P5, PT, R20, R11, PT ;  /* 0x0000000b1400720c */ /* 0x000fe40003fa6270 */
[----:B------:R-:W-:Y:S02]  /*1e20*/  @P3 SEL R8, R18, R9, !P4 ;  /* 0x0000000912083207 */ /* 0x000fe40006000000 */
[-C--:B------:R-:W-:Y:S02]  /*1e30*/  ISETP.GE.AND P3, PT, R13, R11.reuse, PT ;  /* 0x0000000b0d00720c */ /* 0x080fe40003f66270 */
[-C--:B------:R-:W-:Y:S01]  /*1e40*/  ISETP.GE.AND P4, PT, R14, R11.reuse, PT ;  /* 0x0000000b0e00720c */ /* 0x080fe20003f86270 */
[----:B------:R-:W-:Y:S01]  /*1e50*/  IMAD R8, R4, R11, R8 ;  /* 0x0000000b04087224 */ /* 0x000fe200078e0208 */
[----:B------:R-:W-:Y:S02]  /*1e60*/  IADD3 R9, PT, PT, R17, 0x2, RZ ;  /* 0x0000000211097810 */ /* 0x000fe40007ffe0ff */
[----:B------:R-:W-:-:S02]  /*1e70*/  ISETP.GE.AND P6, PT, R14, RZ, PT ;  /* 0x000000ff0e00720c */ /* 0x000fc40003fc6270 */
[----:B------:R-:W-:Y:S02]  /*1e80*/  @P2 SEL R9, R13, R16, !P3 ;  /* 0x000000100d092207 */ /* 0x000fe40005800000 */
[-C--:B------:R-:W-:Y:S02]  /*1e90*/  ISETP.GE.AND P3, PT, R12, R11.reuse, PT ;  /* 0x0000000b0c00720c */ /* 0x080fe40003f66270 */
[----:B------:R-:W-:Y:S01]  /*1ea0*/  ISETP.GE.AND P2, PT, R20, RZ, PT ;  /* 0x000000ff1400720c */ /* 0x000fe20003f46270 */
[-C--:B------:R-:W-:Y:S01]  /*1eb0*/  IMAD R13, R4, R11.reuse, R9 ;  /* 0x0000000b040d7224 */ /* 0x080fe200078e0209 */
[----:B------:R-:W-:Y:S01]  /*1ec0*/  IADD3 R21, PT, PT, R18, 0x5, RZ ;  /* 0x0000000512157810 */ /* 0x000fe20007ffe0ff */
[C---:B------:R-:W-:Y:S01]  /*1ed0*/  @P4 VIADD R14, R16.reuse, 0x1 ;  /* 0x00000001100e4836 */ /* 0x040fe20000000000 */
[----:B------:R-:W-:Y:S01]  /*1ee0*/  @P5 IADD3 R20, PT, PT, R16, -0x1, RZ ;  /* 0xffffffff10145810 */ /* 0x000fe20007ffe0ff */
[----:B------:R-:W-:Y:S01]  /*1ef0*/  IMAD R9, R8, R0, R3 ;  /* 0x0000000008097224 */ /* 0x000fe200078e0203 */
[----:B------:R-:W-:Y:S01]  /*1f00*/  ISETP.GE.AND P5, PT, R21, R11, PT ;  /* 0x0000000b1500720c */ /* 0x000fe20003fa6270 */
[----:B------:R-:W-:Y:S01]  /*1f10*/  @!P6 VIADD R14, R17, 0x3 ;  /* 0x00000003110ee836 */ /* 0x000fe20000000000 */
[----:B------:R-:W-:Y:S01]  /*1f20*/  ISETP.GE.AND P4, PT, R12, RZ, PT ;  /* 0x000000ff0c00720c */ /* 0x000fe20003f86270 */
[----:B0-----:R-:W-:Y:S01]  /*1f30*/  IMAD.WIDE R8, R9, 0x4, R6 ;  /* 0x0000000409087825 */ /* 0x001fe200078e0206 */
[----:B------:R-:W-:-:S02]  /*1f40*/  IADD3 R28, PT, PT, R18, 0x6, RZ ;  /* 0x00000006121c7810 */ /* 0x000fc40007ffe0ff */
[----:B------:R-:W-:Y:S01]  /*1f50*/  ISETP.GE.AND P6, PT, R21, RZ, PT ;  /* 0x000000ff1500720c */ /* 0x000fe20003fc6270 */
[-C--:B------:R-:W-:Y:S01]  /*1f60*/  IMAD R14, R4, R11.reuse, R14 ;  /* 0x0000000b040e7224 */ /* 0x080fe200078e020e */
[----:B------:R-:W-:Y:S01]  /*1f70*/  @P3 IADD3 R12, PT, PT, R16, -0x2, RZ ;  /* 0xfffffffe100c3810 */ /* 0x000fe20007ffe0ff */
[-CC-:B------:R-:W-:Y:S01]  /*1f80*/  IMAD R13, R13, R0.reuse, R3.reuse ;  /* 0x000000000d0d7224 */ /* 0x180fe200078e0203 */
[C---:B------:R-:W-:Y:S01]  /*1f90*/  @!P2 IADD3 R20, PT, PT, R17.reuse, 0x1, RZ ;  /* 0x000000011114a810 */ /* 0x040fe20007ffe0ff */
[----:B------:R-:W-:Y:S01]  /*1fa0*/  IMAD R15, R14, R0, R3 ;  /* 0x000000000e0f7224 */ /* 0x000fe200078e0203 */
[----:B------:R-:W-:Y:S01]  /*1fb0*/  IADD3 R22, PT, PT, R18, 0x7, RZ ;  /* 0x0000000712167810 */ /* 0x000fe20007ffe0ff */
[----:B------:R0:W2:Y:S01]  /*1fc0*/  LDG.E R25, desc[UR6][R8.64] ;  /* 0x0000000608197981 */ /* 0x0000a2000c1e1900 */
[-C--:B------:R-:W-:Y:S02]  /*1fd0*/  ISETP.GE.AND P2, PT, R28, R11.reuse, PT ;  /* 0x0000000b1c00720c */ /* 0x080fe40003f46270 */
[----:B------:R-:W-:Y:S01]  /*1fe0*/  SEL R23, R17, R12, !P4 ;  /* 0x0000000c11177207 */ /* 0x000fe20006000000 */
[----:B------:R-:W-:Y:S01]  /*1ff0*/  @P5 VIADD R21, R16, 0xfffffffd ;  /* 0xfffffffd10155836 */ /* 0x000fe20000000000 */
[----:B------:R-:W-:Y:S01]  /*2000*/  ISETP.GE.AND P4, PT, R28, RZ, PT ;  /* 0x000000ff1c00720c */ /* 0x000fe20003f86270 */
[-C--:B------:R-:W-:Y:S01]  /*2010*/  IMAD R20, R4, R11.reuse, R20 ;  /* 0x0000000b04147224 */ /* 0x080fe200078e0214 */
[C---:B------:R-:W-:Y:S01]  /*2020*/  ISETP.GE.AND P3, PT, R22.reuse, R11, PT ;  /* 0x0000000b1600720c */ /* 0x040fe20003f66270 */
[----:B------:R-:W-:Y:S01]  /*2030*/  IMAD.WIDE R14, R15, 0x4, R6 ;  /* 0x000000040f0e7825 */ /* 0x000fe200078e0206 */
[----:B------:R-:W-:-:S02]  /*2040*/  ISETP.GE.AND P5, PT, R22, RZ, PT ;  /* 0x000000ff1600720c */ /* 0x000fc40003fa6270 */
[----:B------:R-:W-:Y:S01]  /*2050*/  @!P6 IADD3 R21, PT, PT, R17, -0x1, RZ ;  /* 0xffffffff1115e810 */ /* 0x000fe20007ffe0ff */
[-C--:B------:R-:W-:Y:S01]  /*2060*/  IMAD R27, R4, R11.reuse, R23 ;  /* 0x0000000b041b7224 */ /* 0x080fe200078e0217 */
[----:B------:R-:W3:Y:S01]  /*2070*/  LDG.E R26, desc[UR6][R14.64] ;  /* 0x000000060e1a7981 */ /* 0x000ee2000c1e1900 */
[-C--:B------:R-:W-:Y:S01]  /*2080*/  IMAD R23, R20, R0.reuse, R3 ;  /* 0x0000000014177224 */ /* 0x080fe200078e0203 */
[----:B------:R-:W-:Y:S01]  /*2090*/  @P2 IADD3 R28, PT, PT, R16, -0x4, RZ ;  /* 0xfffffffc101c2810 */ /* 0x000fe20007ffe0ff */
[----:B------:R-:W-:Y:S02]  /*20a0*/  IMAD.WIDE R12, R13, 0x4, R6 ;  /* 0x000000040d0c7825 */ /* 0x000fe400078e0206 */
[----:B------:R-:W-:Y:S02]  /*20b0*/  @!P4 IADD3 R28, PT, PT, R17, -0x2, RZ ;  /* 0xfffffffe111cc810 */ /* 0x000fe40007ffe0ff */
[----:B0-----:R-:W-:Y:S01]  /*20c0*/  IMAD R8, R4, R11, R21 ;  /* 0x0000000b04087224 */ /* 0x001fe200078e0215 */
[----:B------:R0:W4:Y:S01]  /*20d0*/  LDG.E R24, desc[UR6][R12.64] ;  /* 0x000000060c187981 */ /* 0x000122000c1e1900 */
[----:B------:R-:W-:-:S02]  /*20e0*/  IMAD R27, R27, R0, R3 ;  /* 0x000000001b1b7224 */ /* 0x000fc400078e0203 */
[----:B------:R-:W-:-:S04]  /*20f0*/  IMAD.WIDE R20, R23, 0x4, R6 ;  /* 0x0000000417147825 */ /* 0x000fc800078e0206 */
[----:B------:R-:W-:Y:S01]  /*2100*/  @P3 VIADD R22, R16, 0xfffffffb ;  /* 0xfffffffb10163836 */ /* 0x000fe20000000000 */
[----:B------:R-:W-:Y:S01]  /*2110*/  @!P5 IADD3 R22, PT, PT, R17, -0x3, RZ ;  /* 0xfffffffd1116d810 */ /* 0x000fe20007ffe0ff */
[----:B------:R-:W-:Y:S01]  /*2120*/  IMAD R28, R4, R11, R28 ;  /* 0x0000000b041c7224 */ /* 0x000fe200078e021c */
[----:B------:R-:W5:Y:S01]  /*2130*/  LDG.E R20, desc[UR6][R20.64] ;  /* 0x0000000614147981 */ /* 0x000f62000c1e1900 */
[----:B------:R-:W-:Y:S02]  /*2140*/  IMAD R9, R8, R0, R3 ;  /* 0x0000000008097224 */ /* 0x000fe400078e0203 */
        /* <DEDUP_REMOVED lines=25> */
.L_x_55:
[----:B------:R-:W-:Y:S01]  /*22e0*/  LEA R9, R11, 0xfffffffe, 0x1 ;  /* 0xfffffffe0b097811 */ /* 0x000fe200078e08ff */
[----:B------:R-:W-:Y:S06]  /*22f0*/  @!P1 BRA `(.L_x_57) ;  /* 0x0000000000a89947 */ /* 0x000fec0003800000 */
[C---:B------:R-:W-:Y:S01]  /*2300*/  ISETP.GE.AND P3, PT, R18.reuse, RZ, PT ;  /* 0x000000ff1200720c */ /* 0x040fe20003f66270 */
[----:B------:R-:W-:Y:S01]  /*2310*/  IMAD.IADD R13, R9, 0x1, -R18 ;  /* 0x00000001090d7824 */ /* 0x000fe200078e0a12 */
[CC--:B------:R-:W-:Y:S01]  /*2320*/  ISETP.GE.AND P4, PT, R18.reuse, R11.reuse, PT ;  /* 0x0000000b1200720c */ /* 0x0c0fe20003f86270 */
[----:B------:R-:W0:Y:S01]  /*2330*/  LDC.64 R6, c[0x0][0x380] ;  /* 0x0000e000ff067b82 */ /* 0x000e220000000a00 */
[C---:B------:R-:W-:Y:S02]  /*2340*/  IADD3 R12, PT, PT, R18.reuse, 0x1, RZ ;  /* 0x00000001120c7810 */ /* 0x040fe40007ffe0ff */
[C---:B------:R-:W-:Y:S02]  /*2350*/  IADD3 R8, PT, PT, -R18.reuse, RZ, RZ ;  /* 0x000000ff12087210 */ /* 0x040fe40007ffe1ff */
[----:B------:R-:W-:Y:S02]  /*2360*/  IADD3 R14, PT, PT, R18, 0x2, RZ ;  /* 0x00000002120e7810 */ /* 0x000fe40007ffe0ff */
[----:B------:R-:W-:-:S02]  /*2370*/  ISETP.GE.AND P2, PT, R12, R11, PT ;  /* 0x0000000b0c00720c */ /* 0x000fc40003f46270 */
[C---:B------:R-:W-:Y:S02]  /*2380*/  IADD3 R16, PT, PT, R18.reuse, 0x3, RZ ;  /* 0x0000000312107810 */ /* 0x040fe40007ffe0ff */
[----:B------:R-:W-:Y:S02]  /*2390*/  @P3 SEL R8, R18, R13, !P4 ;  /* 0x0000000d12083207 */ /* 0x000fe40006000000 */
[----:B------:R-:W-:Y:S02]  /*23a0*/  ISETP.GE.AND P3, PT, R12, RZ, PT ;  /* 0x000000ff0c00720c */ /* 0x000fe40003f66270 */
[-C--:B------:R-:W-:Y:S01]  /*23b0*/  ISETP.GE.AND P1, PT, R14, R11.reuse, PT ;  /* 0x0000000b0e00720c */ /* 0x080fe20003f26270 */
[-C--:B------:R-:W-:Y:S01]  /*23c0*/  IMAD R8, R4, R11.reuse, R8 ;  /* 0x0000000b04087224 */ /* 0x080fe200078e0208 */
[----:B------:R-:W-:Y:S02]  /*23d0*/  ISETP.GE.AND P4, PT, R14, RZ, PT ;  /* 0x000000ff0e00720c */ /* 0x000fe40003f86270 */
[C---:B------:R-:W-:Y:S01]  /*23e0*/  ISETP.GE.AND P6, PT, R16.reuse, R11, PT ;  /* 0x0000000b1000720c */ /* 0x040fe20003fc6270 */
[----:B------:R-:W-:Y:S01]  /*23f0*/  @P2 IMAD.IADD R12, R9, 0x1, -R12 ;  /* 0x00000001090c2824 */ /* 0x000fe200078e0a0c */
[----:B------:R-:W-:Y:S01]  /*2400*/  ISETP.GE.AND P5, PT, R16, RZ, PT ;  /* 0x000000ff1000720c */ /* 0x000fe20003fa6270 */
[----:B------:R-:W-:-:S04]  /*2410*/  IMAD R15, R8, R0, R3 ;  /* 0x00000000080f7224 */ /* 0x000fc800078e0203 */
[----:B------:R-:W-:Y:S02]  /*2420*/  @!P3 LOP3.LUT R12, RZ, R18, RZ, 0x33, !PT ;  /* 0x00000012ff0cb212 */ /* 0x000fe400078e33ff */
[----:B------:R-:W-:Y:S02]  /*2430*/  @P1 IADD3 R14, PT, PT, -R14, R9, RZ ;  /* 0x000000090e0e1210 */ /* 0x000fe40007ffe1ff */
[----:B------:R-:W-:Y:S01]  /*2440*/  @!P4 IADD3 R14, PT, PT, -R18, -0x2, RZ ;  /* 0xfffffffe120ec810 */ /* 0x000fe20007ffe1ff */
[----:B------:R-:W-:Y:S01]  /*2450*/  IMAD R12, R4, R11, R12 ;  /* 0x0000000b040c7224 */ /* 0x000fe200078e020c */
[----:B------:R-:W-:Y:S02]  /*2460*/  @P6 IADD3 R16, PT, PT, -R16, R9, RZ ;  /* 0x0000000910106210 */ /* 0x000fe40007ffe1ff */
        /* <DEDUP_REMOVED lines=19> */
.L_x_57:
[----:B------:R-:W-:Y:S05]  /*25a0*/  @P0 BRA `(.L_x_58) ;  /* 0x0000000000580947 */ /* 0x000fea0003800000 */
[C---:B------:R-:W-:Y:S01]  /*25b0*/  IADD3 R12, PT, PT, R18.reuse, 0x1, RZ ;  /* 0x00000001120c7810 */ /* 0x040fe20007ffe0ff */
[----:B------:R-:W0:Y:S01]  /*25c0*/  LDC.64 R6, c[0x0][0x380] ;  /* 0x0000e000ff067b82 */ /* 0x000e220000000a00 */
[----:B------:R-:W-:Y:S01]  /*25d0*/  ISETP.GE.AND P0, PT, R18, RZ, PT ;  /* 0x000000ff1200720c */ /* 0x000fe20003f06270 */
[----:B------:R-:W-:Y:S01]  /*25e0*/  IMAD.IADD R13, R9, 0x1, -R18 ;  /* 0x00000001090d7824 */ /* 0x000fe200078e0a12 */
[CC--:B------:R-:W-:Y:S02]  /*25f0*/  ISETP.GE.AND P3, PT, R12.reuse, R11.reuse, PT ;  /* 0x0000000b0c00720c */ /* 0x0c0fe40003f66270 */
[----:B------:R-:W-:Y:S02]  /*2600*/  ISETP.GE.AND P2, PT, R12, RZ, PT ;  /* 0x000000ff0c00720c */ /* 0x000fe40003f46270 */
[C---:B------:R-:W-:Y:S02]  /*2610*/  ISETP.GE.AND P1, PT, R18.reuse, R11, PT ;  /* 0x0000000b1200720c */ /* 0x040fe40003f26270 */
[----:B------:R-:W-:-:S05]  /*2620*/  IADD3 R8, PT, PT, -R18, RZ, RZ ;  /* 0x000000ff12087210 */ /* 0x000fca0007ffe1ff */
        /* <DEDUP_REMOVED lines=14> */
.L_x_58:
[C---:B------:R-:W-:Y:S01]  /*2710*/  ISETP.GE.AND P1, PT, R18.reuse, R11, PT ;  /* 0x0000000b1200720c */ /* 0x040fe20003f26270 */
[----:B------:R-:W0:Y:S01]  /*2720*/  LDC.64 R6, c[0x0][0x380] ;  /* 0x0000e000ff067b82 */ /* 0x000e220000000a00 */
[----:B------:R-:W-:Y:S01]  /*2730*/  ISETP.GE.AND P0, PT, R18, RZ, PT ;  /* 0x000000ff1200720c */ /* 0x000fe20003f06270 */
[----:B------:R-:W-:-:S10]  /*2740*/  IMAD.MOV R8, RZ, RZ, -R18 ;  /* 0x000000ffff087224 */ /* 0x000fd400078e0a12 */
[----:B------:R-:W-:Y:S02]  /*2750*/  @P1 IADD3 R18, PT, PT, -R18, R9, RZ ;  /* 0x0000000912121210 */ /* 0x000fe40007ffe1ff */
[----:B------:R-:W-:-:S05]  /*2760*/  @!P0 MOV R18, R8 ;  /* 0x0000000800128202 */ /* 0x000fca0000000f00 */
[----:B------:R-:W-:-:S04]  /*2770*/  IMAD R4, R4, R11, R18 ;  /* 0x0000000b04047224 */ /* 0x000fc800078e0212 */
[----:B------:R-:W-:-:S04]  /*2780*/  IMAD R3, R4, R0, R3 ;  /* 0x0000000004037224 */ /* 0x000fc800078e0203 */
[----:B0-----:R-:W-:-:S06]  /*2790*/  IMAD.WIDE R6, R3, 0x4, R6 ;  /* 0x0000000403067825 */ /* 0x001fcc00078e0206 */
[----:B------:R-:W2:Y:S02]  /*27a0*/  LDG.E R7, desc[UR6][R6.64] ;  /* 0x0000000606077981 */ /* 0x000ea4000c1e1900 */
[----:B--2---:R-:W-:-:S07]  /*27b0*/  FADD R17, R7, R10 ;  /* 0x0000000a07117221 */ /* 0x004fce0000000000 */
.L_x_50:
[----:B------:R-:W-:Y:S05]  /*27c0*/  BSYNC.RECONVERGENT B0 ;  /* 0x0000000000007941 */ /* 0x000fea0003800200 */
.L_x_48:
[----:B------:R-:W-:Y:S05]  /*27d0*/  BRA `(.L_x_47) ;  /* 0x0000001000707947 */ /* 0x000fea0003800000 */
.L_x_34:
[----:B------:R-:W0:Y:S01]  /*27e0*/  LDC R12, c[0x0][0x39c] ;  /* 0x0000e700ff0c7b82 */ /* 0x000e220000000800 */
[----:B------:R-:W-:Y:S01]  /*27f0*/  BSSY.RECONVERGENT B0, `(.L_x_47) ;  /* 0x000011a000007945 */ /* 0x000fe20003800200 */
[----:B0-----:R-:W-:-:S05]  /*2800*/  IMAD.IADD R5, R3, 0x1, R12 ;  /* 0x0000000103057824 */ /* 0x001fca00078e020c */
[----:B------:R-:W-:-:S04]  /*2810*/  ISETP.GE.AND P0, PT, R5, R0, PT ;  /* 0x000000000500720c */ /* 0x000fc80003f06270 */
[----:B------:R-:W-:-:S13]  /*2820*/  ISETP.LT.OR P0, PT, R3, R12, P0 ;  /* 0x0000000c0300720c */ /* 0x000fda0000701670 */
[----:B------:R-:W-:Y:S05]  /*2830*/  @P0 BRA `(.L_x_59) ;  /* 0x0000000400a00947 */ /* 0x000fea0003800000 */
[----:B------:R-:W-:Y:S01]  /*2840*/  IADD3 R8, PT, PT, R3, -R12, RZ ;  /* 0x8000000c03087210 */ /* 0x000fe20007ffe0ff */
[----:B------:R-:W-:-:S03]  /*2850*/  IMAD.MOV.U32 R17, RZ, RZ, RZ ;  /* 0x000000ffff117224 */ /* 0x000fc600078e00ff */
[----:B------:R-:W-:Y:S01]  /*2860*/  ISETP.GT.AND P0, PT, R8, R5, PT ;  /* 0x000000050800720c */ /* 0x000fe20003f04270 */
[----:B------:R-:W-:-:S12]  /*2870*/  HFMA2 R5, -RZ, RZ, 0, 0 ;  /* 0x00000000ff057431 */ /* 0x000fd800000001ff */
[----:B------:R-:W-:Y:S05]  /*2880*/  @P0 BRA `(.L_x_60) ;  /* 0x0000001000400947 */ /* 0x000fea0003800000 */
[----:B------:R-:W0:Y:S01]  /*2890*/  LDC.64 R6, c[0x0][0x380] ;  /* 0x0000e000ff067b82 */ /* 0x000e220000000a00 */
[----:B------:R-:W-:Y:S01]  /*28a0*/  SHF.L.U32 R10, R12, 0x1, RZ ;  /* 0x000000010c0a7819 */ /* 0x000fe200000006ff */
[----:B------:R-:W-:Y:S01]  /*28b0*/  IMAD R4, R4, R11, R16 ;  /* 0x0000000b04047224 */ /* 0x000fe200078e0210 */
[----:B------:R-:W-:Y:S01]  /*28c0*/  MOV R11, R8 ;  /* 0x00000008000b7202 */ /* 0x000fe20000000f00 */
[----:B------:R-:W-:Y:S01]  /*28d0*/  IMAD.MOV.U32 R17, RZ, RZ, RZ ;  /* 0x000000ffff117224 */ /* 0x000fe200078e00ff */
[C---:B------:R-:W-:Y:S02]  /*28e0*/  ISETP.GE.U32.AND P0, PT, R10.reuse, 0xf, PT ;  /* 0x0000000f0a00780c */ /* 0x040fe40003f06070 */
[----:B------:R-:W-:-:S04]  /*28f0*/  LOP3.LUT R5, R10, 0xe, RZ, 0xc0, !PT ;  /* 0x0000000e0a057812 */ /* 0x000fc800078ec0ff */
[----:B------:R-:W-:Y:S02]  /*2900*/  ISETP.GE.U32.AND P1, PT, R5, 0x7, PT ;  /* 0x000000070500780c */ /* 0x000fe40003f26070 */
[----:B------:R-:W-:-:S05]  /*2910*/  IADD3 R5, PT, PT, R10, 0x1, RZ ;  /* 0x000000010a057810 */ /* 0x000fca0007ffe0ff */
[----:B------:R-:W-:Y:S06]  /*2920*/  @!P0 BRA `(.L_x_61) ;  /* 0x0000000000b08947 */ /* 0x000fec0003800000 */
[----:B------:R-:W-:Y:S01]  /*2930*/  IMAD R3, R4, R0, R3 ;  /* 0x0000000004037224 */ /* 0x000fe200078e0203 */
[----:B------:R-:W-:Y:S02]  /*2940*/  LOP3.LUT R8, R5, 0xfffffff0, RZ, 0xc0, !PT ;  /* 0xfffffff005087812 */ /* 0x000fe400078ec0ff */
[----:B------:R-:W-:Y:S01]  /*2950*/  MOV R17, RZ ;  /* 0x000000ff00117202 */ /* 0x000fe20000000f00 */
[----:B------:R-:W-:Y:S01]  /*2960*/  IMAD.IADD R3, R3, 0x1, -R12 ;  /* 0x0000000103037824 */ /* 0x000fe200078e0a0c */
[----:B------:R-:W-:-:S07]  /*2970*/  IADD3 R12, PT, PT, -R8, RZ, RZ ;  /* 0x000000ff080c7210 */ /* 0x000fce0007ffe1ff */
.L_x_62:
[----:B------:R-:W1:Y:S02]  /*2980*/  LDC.64 R8, c[0x0][0x380] ;  /* 0x0000e000ff087b82 */ /* 0x000e640000000a00 */
[----:B-1----:R-:W-:-:S05]  /*2990*/  IMAD.WIDE R8, R3, 0x4, R8 ;  /* 0x0000000403087825 */ /* 0x002fca00078e0208 */
[----:B------:R-:W2:Y:S04]  /*29a0*/  LDG.E R26, desc[UR6][R8.64] ;  /* 0x00000006081a7981 */ /* 0x000ea8000c1e1900 */
[----:B------:R-:W3:Y:S04]  /*29b0*/  LDG.E R25, desc[UR6][R8.64+0x4] ;  /* 0x0000040608197981 */ /* 0x000ee8000c1e1900 */
[----:B------:R-:W4:Y:S04]  /*29c0*/  LDG.E R13, desc[UR6][R8.64+0x8] ;  /* 0x00000806080d7981 */ /* 0x000f28000c1e1900 */
[----:B------:R-:W5:Y:S04]  /*29d0*/  LDG.E R14, desc[UR6][R8.64+0xc] ;  /* 0x00000c06080e7981 */ /* 0x000f68000c1e1900 */
        /* <DEDUP_REMOVED lines=8> */
[----:B------:R-:W5:Y:S01]  /*2a60*/  LDG.E R24, desc[UR6][R8.64+0x30] ;  /* 0x0000300608187981 */ /* 0x000f62000c1e1900 */
[----:B--2---:R-:W-:-:S03]  /*2a70*/  FADD R26, R26, R17 ;  /* 0x000000111a1a7221 */ /* 0x004fc60000000000 */
[----:B------:R-:W2:Y:S01]  /*2a80*/  LDG.E R17, desc[UR6][R8.64+0x34] ;  /* 0x0000340608117981 */ /* 0x000ea2000c1e1900 */
[----:B---3--:R-:W-:-:S03]  /*2a90*/  FADD R28, R26, R25 ;  /* 0x000000191a1c7221 */ /* 0x008fc60000000000 */
[----:B------:R-:W3:Y:S04]  /*2aa0*/  LDG.E R25, desc[UR6][R8.64+0x38] ;  /* 0x0000380608197981 */ /* 0x000ee8000c1e1900 */
[----:B------:R-:W3:Y:S01]  /*2ab0*/  LDG.E R26, desc[UR6][R8.64+0x3c] ;  /* 0x00003c06081a7981 */ /* 0x000ee2000c1e1900 */
[----:B----4-:R-:W-:Y:S01]  /*2ac0*/  FADD R13, R28, R13 ;  /* 0x0000000d1c0d7221 */ /* 0x010fe20000000000 */
[----:B------:R-:W-:Y:S01]  /*2ad0*/  IADD3 R12, PT, PT, R12, 0x10, RZ ;  /* 0x000000100c0c7810 */ /* 0x000fe20007ffe0ff */
[----:B------:R-:W-:Y:S01]  /*2ae0*/  VIADD R11, R11, 0x10 ;  /* 0x000000100b0b7836 */ /* 0x000fe20000000000 */
[----:B------:R-:W-:Y:S01]  /*2af0*/  IADD3 R3, PT, PT, R3, 0x10, RZ ;  /* 0x0000001003037810 */ /* 0x000fe20007ffe0ff */
[----:B-----5:R-:W-:Y:S01]  /*2b00*/  FADD R14, R13, R14 ;  /* 0x0000000e0d0e7221 */ /* 0x020fe20000000000 */
[----:B------:R-:W-:-:S03]  /*2b10*/  ISETP.NE.AND P0, PT, R12, RZ, PT ;  /* 0x000000ff0c00720c */ /* 0x000fc60003f05270 */
[----:B------:R-:W-:-:S04]  /*2b20*/  FADD R15, R14, R15 ;  /* 0x0000000f0e0f7221 */ /* 0x000fc80000000000 */
        /* <DEDUP_REMOVED lines=8> */
[----:B--2---:R-:W-:-:S04]  /*2bb0*/  FADD R24, R24, R17 ;  /* 0x0000001118187221 */ /* 0x004fc80000000000 */
[----:B---3--:R-:W-:-:S04]  /*2bc0*/  FADD R25, R24, R25 ;  /* 0x0000001918197221 */ /* 0x008fc80000000000 */
[----:B------:R-:W-:Y:S01]  /*2bd0*/  FADD R17, R25, R26 ;  /* 0x0000001a19117221 */ /* 0x000fe20000000000 */
[----:B------:R-:W-:Y:S06]  /*2be0*/  @P0 BRA `(.L_x_62) ;  /* 0xfffffffc00640947 */ /* 0x000fec000383ffff */
.L_x_61:
[----:B------:R-:W-:-:S04]  /*2bf0*/  @P1 IMAD R13, R4, R0, R11 ;  /* 0x00000000040d1224 */ /* 0x000fc800078e020b */
[----:B0-----:R-:W-:-:S05]  /*2c00*/  @P1 IMAD.WIDE R12, R13, 0x4, R6 ;  /* 0x000000040d0c1825 */ /* 0x001fca00078e0206 */
[----:B------:R-:W2:Y:S01]  /*2c10*/  @P1 LDG.E R18, desc[UR6][R12.64] ;  /* 0x000000060c121981 */ /* 0x000ea2000c1e1900 */
[----:B------:R-:W-:-:S03]  /*2c20*/  LOP3.LUT R10, R10, 0x6, RZ, 0xc0, !PT ;  /* 0x000000060a0a7812 */ /* 0x000fc600078ec0ff */
[----:B------:R-:W3:Y:S01]  /*2c30*/  @P1 LDG.E R19, desc[UR6][R12.64+0x4] ;  /* 0x000004060c131981 */ /* 0x000ee2000c1e1900 */
[----:B------:R-:W-:-:S03]  /*2c40*/  ISETP.GE.U32.AND P0, PT, R10, 0x3, PT ;  /* 0x000000030a00780c */ /* 0x000fc60003f06070 */
[----:B------:R-:W4:Y:S04]  /*2c50*/  @P1 LDG.E R21, desc[UR6][R12.64+0x8] ;  /* 0x000008060c151981 */ /* 0x000f28000c1e1900 */
[----:B------:R-:W5:Y:S01]  /*2c60*/  @P1 LDG.E R23, desc[UR6][R12.64+0xc] ;  /* 0x00000c060c171981 */ /* 0x000f62000c1e1900 */
[----:B------:R-:W-:-:S03]  /*2c70*/  @P1 IADD3 R11, PT, PT, R11, 0x8, RZ ;  /* 0x000000080b0b1810 */ /* 0x000fc60007ffe0ff */
[----:B------:R-:W5:Y:S04]  /*2c80*/  @P1 LDG.E R25, desc[UR6][R12.64+0x10] ;  /* 0x000010060c191981 */ /* 0x000f68000c1e1900 */
[----:B------:R-:W5:Y:S01]  /*2c90*/  @P1 LDG.E R10, desc[UR6][R12.64+0x14] ;  /* 0x000014060c0a1981 */ /* 0x000f62000c1e1900 */
[----:B------:R-:W-:-:S03]  /*2ca0*/  @P0 IMAD R9, R4, R0, R11 ;  /* 0x0000000004090224 */ /* 0x000fc600078e020b */
[----:B------:R-:W5:Y:S01]  /*2cb0*/  @P1 LDG.E R3, desc[UR6][R12.64+0x18] ;  /* 0x000018060c031981 */ /* 0x000f62000c1e1900 */
[----:B------:R-:W-:-:S03]  /*2cc0*/  @P0 IMAD.WIDE R8, R9, 0x4, R6 ;  /* 0x0000000409080825 */ /* 0x000fc600078e0206 */
[----:B------:R-:W5:Y:S04]  /*2cd0*/  @P1 LDG.E R20, desc[UR6][R12.64+0x1c] ;  /* 0x00001c060c141981 */ /* 0x000f68000c1e1900 */
[----:B------:R-:W5:Y:S04]  /*2ce0*/  @P0 LDG.E R22, desc[UR6][R8.64] ;  /* 0x0000000608160981 */ /* 0x000f68000c1e1900 */
[----:B------:R-:W5:Y:S04]  /*2cf0*/  @P0 LDG.E R15, desc[UR6][R8.64+0x4] ;  /* 0x00000406080f0981 */ /* 0x000f68000c1e1900 */
[----:B------:R-:W5:Y:S04]  /*2d00*/  @P0 LDG.E R14, desc[UR6][R8.64+0x8] ;  /* 0x00000806080e0981 */ /* 0x000f68000c1e1900 */
[----:B------:R-:W5:Y:S01]  /*2d10*/  @P0 LDG.E R16, desc[UR6][R8.64+0xc] ;  /* 0x00000c0608100981 */ /* 0x000f62000c1e1900 */
[----:B------:R-:W0:Y:S01]  /*2d20*/  LDCU.U16 UR4, c[0x0][0x39c] ;  /* 0x00007380ff0477ac */ /* 0x000e220008000400 */
[----:B------:R-:W-:-:S04]  /*2d30*/  @P0 VIADD R11, R11, 0x4 ;  /* 0x000000040b0b0836 */ /* 0x000fc80000000000 */
[----:B------:R-:W-:Y:S01]  /*2d40*/  IMAD R11, R4, R0, R11 ;  /* 0x00000000040b7224 */ /* 0x000fe200078e020b */
[----:B0-----:R-:W-:-:S04]  /*2d50*/  USHF.L.U32 UR4, UR4, 0x1, URZ ;  /* 0x0000000104047899 */ /* 0x001fc800080006ff */
[----:B------:R-:W-:-:S04]  /*2d60*/  ULOP3.LUT UR4, UR4, 0x2, URZ, 0xe2, !UPT ;  /* 0x0000000204047892 */ /* 0x000fc8000f8ee2ff */
[----:B------:R-:W-:Y:S01]  /*2d70*/  UIADD3 UR4, UPT, UPT, -UR4, URZ, URZ ;  /* 0x000000ff04047290 */ /* 0x000fe2000fffe1ff */
[----:B--2---:R-:W-:-:S04]  /*2d80*/  @P1 FADD R18, R17, R18 ;  /* 0x0000001211121221 */ /* 0x004fc80000000000 */
[----:B---3--:R-:W-:-:S04]  /*2d90*/  @P1 FADD R18, R18, R19 ;  /* 0x0000001312121221 */ /* 0x008fc80000000000 */
[----:B----4-:R-:W-:-:S04]  /*2da0*/  @P1 FADD R18, R18, R21 ;  /* 0x0000001512121221 */ /* 0x010fc80000000000 */
[----:B-----5:R-:W-:-:S04]  /*2db0*/  @P1 FADD R18, R18, R23 ;  /* 0x0000001712121221 */ /* 0x020fc80000000000 */
[----:B------:R-:W-:-:S04]  /*2dc0*/  @P1 FADD R25, R18, R25 ;  /* 0x0000001912191221 */ /* 0x000fc80000000000 */
[----:B------:R-:W-:-:S04]  /*2dd0*/  @P1 FADD R10, R25, R10 ;  /* 0x0000000a190a1221 */ /* 0x000fc80000000000 */
[----:B------:R-:W-:-:S04]  /*2de0*/  @P1 FADD R3, R10, R3 ;  /* 0x000000030a031221 */ /* 0x000fc80000000000 */
[----:B------:R-:W-:-:S04]  /*2df0*/  @P1 FADD R17, R3, R20 ;  /* 0x0000001403111221 */ /* 0x000fc80000000000 */
[----:B------:R-:W-:-:S04]  /*2e00*/  @P0 FADD R22, R17, R22 ;  /* 0x0000001611160221 */ /* 0x000fc80000000000 */
[----:B------:R-:W-:-:S04]  /*2e10*/  @P0 FADD R15, R22, R15 ;  /* 0x0000000f160f0221 */ /* 0x000fc80000000000 */
[----:B------:R-:W-:-:S04]  /*2e20*/  @P0 FADD R15, R15, R14 ;  /* 0x0000000e0f0f0221 */ /* 0x000fc80000000000 */
[----:B------:R-:W-:-:S07]  /*2e30*/  @P0 FADD R17, R15, R16 ;  /* 0x000000100f110221 */ /* 0x000fce0000000000 */
.L_x_63:
[----:B------:R-:W-:-:S06]  /*2e40*/  IMAD.WIDE R8, R11, 0x4, R6 ;  /* 0x000000040b087825 */ /* 0x000fcc00078e0206 */
[----:B------:R-:W2:Y:S01]  /*2e50*/  LDG.E R8, desc[UR6][R8.64] ;  /* 0x0000000608087981 */ /* 0x000ea2000c1e1900 */
[----:B------:R-:W-:Y:S01]  /*2e60*/  UIADD3 UR4, UPT, UPT, UR4, 0x1, URZ ;  /* 0x0000000104047890 */ /* 0x000fe2000fffe0ff */
[----:B------:R-:W-:-:S03]  /*2e70*/  IADD3 R11, PT, PT, R11, 0x1, RZ ;  /* 0x000000010b0b7810 */ /* 0x000fc60007ffe0ff */
[----:B------:R-:W-:Y:S01]  /*2e80*/  UISETP.NE.AND UP0, UPT, UR4, 0x1, UPT ;  /* 0x000000010400788c */ /* 0x000fe2000bf05270 */
[----:B--2---:R-:W-:-:S08]  /*2e90*/  FADD R17, R8, R17 ;  /* 0x0000001108117221 */ /* 0x004fd00000000000 */
[----:B------:R-:W-:Y:S05]  /*2ea0*/  BRA.U UP0, `(.L_x_63) ;  /* 0xfffffffd00e47547 */ /* 0x000fea000b83ffff */
[----:B------:R-:W-:Y:S05]  /*2eb0*/  BRA `(.L_x_60) ;  /* 0x0000000800b47947 */ /* 0x000fea0003800000 */
.L_x_59:
[----:B------:R-:W-:Y:S01]  /*2ec0*/  IADD3 R9, PT, PT, R3, -R12, RZ ;  /* 0x8000000c03097210 */ /* 0x000fe20007ffe0ff */
[----:B------:R-:W-:-:S03]  /*2ed0*/  HFMA2 R17, -RZ, RZ, 0, 0 ;  /* 0x00000000ff117431 */ /* 0x000fc600000001ff */
[----:B------:R-:W-:Y:S01]  /*2ee0*/  ISETP.GT.AND P0, PT, R9, R5, PT ;  /* 0x000000050900720c */ /* 0x000fe20003f04270 */
[----:B------:R-:W-:-:S12]  /*2ef0*/  IMAD.MOV.U32 R5, RZ, RZ, RZ ;  /* 0x000000ffff057224 */ /* 0x000fd800078e00ff */
[----:B------:R-:W-:Y:S05]  /*2f00*/  @P0 BRA `(.L_x_60) ;  /* 0x0000000800a00947 */ /* 0x000fea0003800000 */
[----:B------:R-:W-:Y:S01]  /*2f10*/  SHF.L.U32 R5, R12, 0x1, RZ ;  /* 0x000000010c057819 */ /* 0x000fe200000006ff */
[----:B------:R-:W-:Y:S01]  /*2f20*/  IMAD R11, R4, R11, R16 ;  /* 0x0000000b040b7224 */ /* 0x000fe200078e0210 */
[----:B------:R-:W-:Y:S01]  /*2f30*/  LOP3.LUT R7, R12, 0x1, RZ, 0xc0, !PT ;  /* 0x000000010c077812 */ /* 0x000fe200078ec0ff */
[----:B------:R-:W-:Y:S01]  /*2f40*/  IMAD.MOV.U32 R8, RZ, RZ, RZ ;  /* 0x000000ffff087224 */ /* 0x000fe200078e00ff */
[C---:B------:R-:W-:Y:S02]  /*2f50*/  ISETP.GE.U32.AND P2, PT, R5.reuse, 0x7, PT ;  /* 0x000000070500780c */ /* 0x040fe40003f46070 */
[----:B------:R-:W-:Y:S02]  /*2f60*/  LOP3.LUT R6, R5, 0x6, RZ, 0xc0, !PT ;  /* 0x0000000605067812 */ /* 0x000fe400078ec0ff */
[----:B------:R-:W-:Y:S02]  /*2f70*/  ISETP.NE.U32.AND P1, PT, R7, 0x1, PT ;  /* 0x000000010700780c */ /* 0x000fe40003f25070 */
[----:B------:R-:W-:-:S02]  /*2f80*/  ISETP.GE.U32.AND P0, PT, R6, 0x3, PT ;  /* 0x000000030600780c */ /* 0x000fc40003f06070 */
[----:B------:R-:W-:-:S05]  /*2f90*/  IADD3 R5, PT, PT, R5, 0x1, RZ ;  /* 0x0000000105057810 */ /* 0x000fca0007ffe0ff */
[----:B------:R-:W-:Y:S06]  /*2fa0*/  @!P2 BRA `(.L_x_64) ;  /* 0x000000040054a947 */ /* 0x000fec0003800000 */
[----:B------:R-:W0:Y:S01]  /*2fb0*/  LDC.64 R6, c[0x0][0x380] ;  /* 0x0000e000ff067b82 */ /* 0x000e220000000a00 */
[----:B------:R-:W-:Y:S02]  /*2fc0*/  LEA R8, R0, R12, 0x1 ;  /* 0x0000000c00087211 */ /* 0x000fe400078e08ff */
[----:B------:R-:W-:Y:S02]  /*2fd0*/  LOP3.LUT R10, R5, 0xfffffff8, RZ, 0xc0, !PT ;  /* 0xfffffff8050a7812 */ /* 0x000fe400078ec0ff */
[----:B------:R-:W-:Y:S02]  /*2fe0*/  IADD3 R4, PT, PT, -R3, -0x4, R12 ;  /* 0xfffffffc03047810 */ /* 0x000fe40007ffe10c */
[----:B------:R-:W-:Y:S01]  /*2ff0*/  IADD3 R3, PT, PT, R8, -0x4, -R3 ;  /* 0xfffffffc08037810 */ /* 0x000fe20007ffe803 */
[----:B------:R-:W-:Y:S01]  /*3000*/  IMAD.MOV.U32 R8, RZ, RZ, RZ ;  /* 0x000000ffff087224 */ /* 0x000fe200078e00ff */
[----:B------:R-:W-:-:S07]  /*3010*/  IADD3 R10, PT, PT, -R10, RZ, RZ ;  /* 0x000000ff0a0a7210 */ /* 0x000fce0007ffe1ff */
.L_x_65:
[C---:B------:R-:W-:Y:S01]  /*3020*/  ISETP.GE.AND P5, PT, R9.reuse, RZ, PT ;  /* 0x000000ff0900720c */ /* 0x040fe20003fa6270 */
[C---:B------:R-:W-:Y:S01]  /*3030*/  VIADD R13, R4.reuse, 0x4 ;  /* 0x00000004040d7836 */ /* 0x040fe20000000000 */
[C---:B------:R-:W-:Y:S01]  /*3040*/  IADD3 R14, PT, PT, R9.reuse, 0x2, RZ ;  /* 0x00000002090e7810 */ /* 0x040fe20007ffe0ff */
[----:B------:R-:W-:Y:S01]  /*3050*/  VIADD R16, R4, 0x2 ;  /* 0x0000000204107836 */ /* 0x000fe20000000000 */
[C---:B------:R-:W-:Y:S01]  /*3060*/  ISETP.GE.AND P6, PT, R9.reuse, R0, PT ;  /* 0x000000000900720c */ /* 0x040fe20003fc6270 */
[C---:B------:R-:W-:Y:S01]  /*3070*/  VIADD R27, R9.reuse, 0x5 ;  /* 0x00000005091b7836 */ /* 0x040fe20000000000 */
[----:B------:R-:W-:Y:S01]  /*3080*/  ISETP.GE.AND P2, PT, R14, RZ, PT ;  /* 0x000000ff0e00720c */ /* 0x000fe20003f46270 */
[----:B------:R-:W-:Y:S01]  /*3090*/  VIADD R21, R9, 0x7 ;  /* 0x0000000709157836 */ /* 0x000fe20000000000 */
[----:B------:R-:W-:Y:S02]  /*30a0*/  IADD3 R12, PT, PT, R3, 0x2, RZ ;  /* 0x00000002030c7810 */ /* 0x000fe40007ffe0ff */
[----:B------:R-:W-:-:S02]  /*30b0*/  IADD3 R19, PT, PT, R9, 0x3, RZ ;  /* 0x0000000309137810 */ /* 0x000fc40007ffe0ff */
[C---:B------:R-:W-:Y:S02]  /*30c0*/  IADD3 R15, PT, PT, R9.reuse, 0x1, RZ ;  /* 0x00000001090f7810 */ /* 0x040fe40007ffe0ff */
[----:B------:R-:W-:Y:S02]  /*30d0*/  @P5 SEL R13, R9, R12, !P6 ;  /* 0x0000000c090d5207 */ /* 0x000fe40007000000 */
[-C--:B------:R-:W-:Y:S02]  /*30e0*/  ISETP.GE.AND P5, PT, R19, R0.reuse, PT ;  /* 0x000000001300720c */ /* 0x080fe40003fa6270 */
[-C--:B------:R-:W-:Y:S01]  /*30f0*/  ISETP.GE.AND P4, PT, R15, R0.reuse, PT ;  /* 0x000000000f00720c */ /* 0x080fe20003f86270 */
[-C--:B------:R-:W-:Y:S01]  /*3100*/  IMAD R13, R11, R0.reuse, R13 ;  /* 0x000000000b0d7224 */ /* 0x080fe200078e020d */
[----:B------:R-:W-:Y:S02]  /*3110*/  ISETP.GE.AND P3, PT, R14, R0, PT ;  /* 0x000000000e00720c */ /* 0x000fe40003f66270 */
[----:B------:R-:W-:-:S02]  /*3120*/  ISETP.GE.AND P6, PT, R15, RZ, PT ;  /* 0x000000ff0f00720c */ /* 0x000fc40003fc6270 */
[----:B------:R-:W-:Y:S02]  /*3130*/  IADD3 R29, PT, PT, R9, 0x4, RZ ;  /* 0x00000004091d7810 */ /* 0x000fe40007ffe0ff */
[----:B------:R-:W-:Y:S02]  /*3140*/  @P2 SEL R16, R14, R3, !P3 ;  /* 0x000000030e102207 */ /* 0x000fe40005800000 */
[-C--:B------:R-:W-:Y:S02]  /*3150*/  ISETP.GE.AND P3, PT, R29, R0.reuse, PT ;  /* 0x000000001d00720c */ /* 0x080fe40003f66270 */
[----:B------:R-:W-:Y:S01]  /*3160*/  ISETP.GE.AND P2, PT, R19, RZ, PT ;  /* 0x000000ff1300720c */ /* 0x000fe20003f46270 */
[-C--:B------:R-:W-:Y:S01]  /*3170*/  IMAD R23, R11, R0.reuse, R16 ;  /* 0x000000000b177224 */ /* 0x080fe200078e0210 */
[----:B------:R-:W-:Y:S01]  /*3180*/  @P5 IADD3 R19, PT, PT, R3, -0x1, RZ ;  /* 0xffffffff03135810 */ /* 0x000fe20007ffe0ff */
[----:B0-----:R-:W-:Y:S01]  /*3190*/  IMAD.WIDE R16, R13, 0x4, R6 ;  /* 0x000000040d107825 */ /* 0x001fe200078e0206 */
[----:B------:R-:W-:-:S02]  /*31a0*/  ISETP.GE.AND P5, PT, R27, R0, PT ;  /* 0x000000001b00720c */ /* 0x000fc40003fa6270 */
[----:B------:R-:W-:Y:S01]  /*31b0*/  @P4 IADD3 R15, PT, PT, R3, 0x1, RZ ;  /* 0x00000001030f4810 */ /* 0x000fe20007ffe0ff */
[----:B------:R-:W-:Y:S01]  /*31c0*/  IMAD.WIDE R12, R23, 0x4, R6 ;  /* 0x00000004170c7825 */ /* 0x000fe200078e0206 */
[C---:B------:R-:W-:Y:S01]  /*31d0*/  @!P6 IADD3 R15, PT, PT, R4.reuse, 0x3, RZ ;  /* 0x00000003040fe810 */ /* 0x040fe20007ffe0ff */
[----:B------:R0:W2:Y:S01]  /*31e0*/  LDG.E R23, desc[UR6][R16.64] ;  /* 0x0000000610177981 */ /* 0x0000a2000c1e1900 */
[----:B------:R-:W-:Y:S02]  /*31f0*/  IADD3 R25, PT, PT, R9, 0x6, RZ ;  /* 0x0000000609197810 */ /* 0x000fe40007ffe0ff */
[----:B------:R-:W-:Y:S01]  /*3200*/  ISETP.GE.AND P6, PT, R27, RZ, PT ;  /* 0x000000ff1b00720c */ /* 0x000fe20003fc6270 */
[-C--:B------:R-:W-:Y:S01]  /*3210*/  IMAD R15, R11, R0.reuse, R15 ;  /* 0x000000000b0f7224 */ /* 0x080fe200078e020f */
[----:B------:R-:W-:Y:S01]  /*3220*/  ISETP.GE.AND P4, PT, R29, RZ, PT ;  /* 0x000000ff1d00720c */ /* 0x000fe20003f86270 */
[----:B------:R-:W-:Y:S01]  /*3230*/  @!P2 VIADD R19, R4, 0x1 ;  /* 0x000000010413a836 */ /* 0x000fe20000000000 */
[----:B------:R-:W-:Y:S01]  /*3240*/  @P3 IADD3 R29, PT, PT, R3, -0x2, RZ ;  /* 0xfffffffe031d3810 */ /* 0x000fe20007ffe0ff */
[----:B------:R-:W-:Y:S01]  /*3250*/  IMAD.WIDE R14, R15, 0x4, R6 ;  /* 0x000000040f0e7825 */ /* 0x000fe200078e0206 */
[C---:B------:R-:W-:Y:S01]  /*3260*/  ISETP.GE.AND P3, PT, R25.reuse, R0, PT ;  /* 0x000000001900720c */ /* 0x040fe20003f66270 */
[----:B------:R-:W3:Y:S01]  /*3270*/  LDG.E R22, desc[UR6][R12.64] ;  /* 0x000000060c167981 */ /* 0x000ee2000c1e1900 */
[----:B------:R-:W-:-:S02]  /*3280*/  ISETP.GE.AND P2, PT, R25, RZ, PT ;  /* 0x000000ff1900720c */ /* 0x000fc40003f46270 */
[C---:B------:R-:W-:Y:S02]  /*3290*/  SEL R29, R4.reuse, R29, !P4 ;  /* 0x0000001d041d7207 */ /* 0x040fe40006000000 */
[----:B------:R-:W-:Y:S01]  /*32a0*/  @P5 IADD3 R27, PT, PT, R3, -0x3, RZ ;  /* 0xfffffffd031b5810 */ /* 0x000fe20007ffe0ff */
[-C--:B------:R-:W-:Y:S01]  /*32b0*/  IMAD R19, R11, R0.reuse, R19 ;  /* 0x000000000b137224 */ /* 0x080fe200078e0213 */
[CC--:B------:R-:W-:Y:S01]  /*32c0*/  ISETP.GE.AND P4, PT, R21.reuse, R0.reuse, PT ;  /* 0x000000001500720c */ /* 0x0c0fe20003f86270 */
[----:B------:R1:W4:Y:S01]  /*32d0*/  LDG.E R24, desc[UR6][R14.64] ;  /* 0x000000060e187981 */ /* 0x000322000c1e1900 */
[----:B------:R-:W-:Y:S01]  /*32e0*/  ISETP.GE.AND P5, PT, R21, RZ, PT ;  /* 0x000000ff1500720c */ /* 0x000fe20003fa6270 */
[----:B------:R-:W-:Y:S01]  /*32f0*/  IMAD R29, R11, R0, R29 ;  /* 0x000000000b1d7224 */ /* 0x000fe200078e021d */
[----:B------:R-:W-:Y:S01]  /*3300*/  @!P6 IADD3 R27, PT, PT, R4, -0x1, RZ ;  /* 0xffffffff041be810 */ /* 0x000fe20007ffe0ff */
[----:B------:R-:W-:-:S04]  /*3310*/  IMAD.WIDE R18, R19, 0x4, R6 ;  /* 0x0000000413127825 */ /* 0x000fc800078e0206 */
[----:B------:R-:W-:Y:S02]  /*3320*/  @P3 VIADD R25, R3, 0xfffffffc ;  /* 0xfffffffc03193836 */ /* 0x000fe40000000000 */
[C---:B------:R-:W-:Y:S01]  /*3330*/  @!P2 VIADD R25, R4.reuse, 0xfffffffe ;  /* 0xfffffffe0419a836 */ /* 0x040fe20000000000 */
[----:B------:R-:W5:Y:S01]  /*3340*/  LDG.E R18, desc[UR6][R18.64] ;  /* 0x0000000612127981 */ /* 0x000f62000c1e1900 */
[-C--:B------:R-:W-:Y:S02]  /*3350*/  IMAD R27, R11, R0.reuse, R27 ;  /* 0x000000000b1b7224 */ /* 0x080fe400078e021b */
[----:B0-----:R-:W-:Y:S01]  /*3360*/  IMAD.WIDE R16, R29, 0x4, R6 ;  /* 0x000000041d107825 */ /* 0x001fe200078e0206 */
[----:B------:R-:W-:Y:S02]  /*3370*/  @P4 IADD3 R21, PT, PT, R3, -0x5, RZ ;  /* 0xfffffffb03154810 */ /* 0x000fe40007ffe0ff */
[----:B------:R-:W-:Y:S01]  /*3380*/  @!P5 IADD3 R21, PT, PT, R4, -0x3, RZ ;  /* 0xfffffffd0415d810 */ /* 0x000fe20007ffe0ff */
[----:B-1----:R-:W-:-:S02]  /*3390*/  IMAD R15, R11, R0, R25 ;  /* 0x000000000b0f7224 */ /* 0x002fc400078e0219 */
[----:B------:R-:W-:Y:S01]  /*33a0*/  IMAD.WIDE R12, R27, 0x4, R6 ;  /* 0x000000041b0c7825 */ /* 0x000fe200078e0206 */
[----:B------:R-:W5:Y:S03]  /*33b0*/  LDG.E R16, desc[UR6][R16.64] ;  /* 0x0000000610107981 */ /* 0x000f66000c1e1900 */
[----:B------:R-:W-:Y:S02]  /*33c0*/  IMAD R21, R11, R0, R21 ;  /* 0x000000000b157224 */ /* 0x000fe400078e0215 */
[--C-:B------:R-:W-:Y:S01]  /*33d0*/  IMAD.WIDE R14, R15, 0x4, R6.reuse ;  /* 0x000000040f0e7825 */ /* 0x100fe200078e0206 */
[----:B------:R-:W5:Y:S03]  /*33e0*/  LDG.E R13, desc[UR6][R12.64] ;  /* 0x000000060c0d7981 */ /* 0x000f66000c1e1900 */
[----:B------:R-:W-:-:S02]  /*33f0*/  IMAD.WIDE R20, R21, 0x4, R6 ;  /* 0x0000000415147825 */ /* 0x000fc400078e0206 */
[----:B------:R-:W5:Y:S04]  /*3400*/  LDG.E R15, desc[UR6][R14.64] ;  /* 0x000000060e0f7981 */ /* 0x000f68000c1e1900 */
[----:B------:R-:W5:Y:S01]  /*3410*/  LDG.E R21, desc[UR6][R20.64] ;  /* 0x0000000614157981 */ /* 0x000f62000c1e1900 */
[----:B------:R-:W-:-:S04]  /*3420*/  IADD3 R10, PT, PT, R10, 0x8, RZ ;  /* 0x000000080a0a7810 */ /* 0x000fc80007ffe0ff */
[----:B------:R-:W-:Y:S01]  /*3430*/  ISETP.NE.AND P2, PT, R10, RZ, PT ;  /* 0x000000ff0a00720c */ /* 0x000fe20003f45270 */
[----:B------:R-:W-:Y:S01]  /*3440*/  VIADD R9, R9, 0x8 ;  /* 0x0000000809097836 */ /* 0x000fe20000000000 */
[----:B------:R-:W-:Y:S02]  /*3450*/  IADD3 R3, PT, PT, R3, -0x8, RZ ;  /* 0xfffffff803037810 */ /* 0x000fe40007ffe0ff */
        /* <DEDUP_REMOVED lines=10> */
.L_x_64:
[----:B------:R-:W-:Y:S01]  /*3500*/  LEA R4, R0, 0xfffffffe, 0x1 ;  /* 0xfffffffe00047811 */ /* 0x000fe200078e08ff */
[----:B------:R-:W-:Y:S06]  /*3510*/  @!P0 BRA `(.L_x_66) ;  /* 0x0000000000988947 */ /* 0x000fec0003800000 */
[C---:B------:R-:W-:Y:S01]  /*3520*/  ISETP.GE.AND P4, PT, R9.reuse, RZ, PT ;  /* 0x000000ff0900720c */ /* 0x040fe20003f86270 */
[C---:B------:R-:W-:Y:S01]  /*3530*/  VIADD R15, R9.reuse, 0x1 ;  /* 0x00000001090f7836 */ /* 0x040fe20000000000 */
[----:B------:R-:W0:Y:S01]  /*3540*/  LDC.64 R6, c[0x0][0x380] ;  /* 0x0000e000ff067b82 */ /* 0x000e220000000a00 */
[----:B------:R-:W-:Y:S01]  /*3550*/  IMAD.IADD R10, R4, 0x1, -R9 ;  /* 0x00000001040a7824 */ /* 0x000fe200078e0a09 */
[CC--:B------:R-:W-:Y:S02]  /*3560*/  ISETP.GE.AND P5, PT, R9.reuse, R0.reuse, PT ;  /* 0x000000000900720c */ /* 0x0c0fe40003fa6270 */
[----:B------:R-:W-:Y:S02]  /*3570*/  IADD3 R17, PT, PT, R9, 0x2, RZ ;  /* 0x0000000209117810 */ /* 0x000fe40007ffe0ff */
[C---:B------:R-:W-:Y:S02]  /*3580*/  ISETP.GE.AND P3, PT, R15.reuse, R0, PT ;  /* 0x000000000f00720c */ /* 0x040fe40003f66270 */
[----:B------:R-:W-:-:S02]  /*3590*/  ISETP.GE.AND P0, PT, R15, RZ, PT ;  /* 0x000000ff0f00720c */ /* 0x000fc40003f06270 */
[C---:B------:R-:W-:Y:S02]  /*35a0*/  IADD3 R3, PT, PT, -R9.reuse, RZ, RZ ;  /* 0x000000ff09037210 */ /* 0x040fe40007ffe1ff */
[----:B------:R-:W-:Y:S02]  /*35b0*/  IADD3 R19, PT, PT, R9, 0x3, RZ ;  /* 0x0000000309137810 */ /* 0x000fe40007ffe0ff */
[----:B------:R-:W-:Y:S02]  /*35c0*/  ISETP.GE.AND P2, PT, R17, R0, PT ;  /* 0x000000001100720c */ /* 0x000fe40003f46270 */
[----:B------:R-:W-:Y:S02]  /*35d0*/  @P4 SEL R3, R9, R10, !P5 ;  /* 0x0000000a09034207 */ /* 0x000fe40006800000 */
[----:B------:R-:W-:Y:S02]  /*35e0*/  ISETP.GE.AND P4, PT, R17, RZ, PT ;  /* 0x000000ff1100720c */ /* 0x000fe40003f86270 */
[-C--:B------:R-:W-:Y:S01]  /*35f0*/  ISETP.GE.AND P6, PT, R19, R0.reuse, PT ;  /* 0x000000001300720c */ /* 0x080fe20003fc6270 */
[----:B------:R-:W-:Y:S01]  /*3600*/  IMAD R3, R11, R0, R3 ;  /* 0x000000000b037224 */ /* 0x000fe200078e0203 */
[----:B------:R-:W-:-:S02]  /*3610*/  ISETP.GE.AND P5, PT, R19, RZ, PT ;  /* 0x000000ff1300720c */ /* 0x000fc40003fa6270 */
[----:B------:R-:W-:Y:S01]  /*3620*/  @P3 IADD3 R15, PT, PT, -R15, R4, RZ ;  /* 0x000000040f0f3210 */ /* 0x000fe20007ffe1ff */
[----:B0-----:R-:W-:Y:S01]  /*3630*/  IMAD.WIDE R12, R3, 0x4, R6 ;  /* 0x00000004030c7825 */ /* 0x001fe200078e0206 */
[----:B------:R-:W-:-:S03]  /*3640*/  @!P0 LOP3.LUT R15, RZ, R9, RZ, 0x33, !PT ;  /* 0x00000009ff0f8212 */ /* 0x000fc600078e33ff */
[----:B------:R-:W-:Y:S02]  /*3650*/  @P2 IMAD.IADD R17, R4, 0x1, -R17 ;  /* 0x0000000104112824 */ /* 0x000fe400078e0a11 */
[----:B------:R-:W-:Y:S01]  /*3660*/  @!P4 IADD3 R17, PT, PT, -R9, -0x2, RZ ;  /* 0xfffffffe0911c810 */ /* 0x000fe20007ffe1ff */
[----:B------:R-:W-:Y:S01]  /*3670*/  IMAD R15, R11, R0, R15 ;  /* 0x000000000b0f7224 */ /* 0x000fe200078e020f */
[----:B------:R-:W-:Y:S01]  /*3680*/  @P6 IADD3 R19, PT, PT, -R19, R4, RZ ;  /* 0x0000000413136210 */ /* 0x000fe20007ffe1ff */
[----:B------:R-:W2:Y:S01]  /*3690*/  LDG.E R13, desc[UR6][R12.64] ;  /* 0x000000060c0d7981 */ /* 0x000ea2000c1e1900 */
[----:B------:R-:W-:Y:S01]  /*36a0*/  @!P5 IADD3 R19, PT, PT, -R9, -0x3, RZ ;  /* 0xfffffffd0913d810 */ /* 0x000fe20007ffe1ff */
        /* <DEDUP_REMOVED lines=13> */
.L_x_66:
[C---:B------:R-:W-:Y:S01]  /*3780*/  @!P1 VIADD R13, R9.reuse, 0x1 ;  /* 0x00000001090d9836 */ /* 0x040fe20000000000 */
[----:B------:R-:W-:Y:S02]  /*3790*/  ISETP.GE.AND P3, PT, R9, RZ, !P1 ;  /* 0x000000ff0900720c */ /* 0x000fe40004f66270 */
[----:B------:R-:W-:Y:S02]  /*37a0*/  PLOP3.LUT P4, PT, PT, PT, PT, 0x8, 0x80 ;  /* 0x000000000080781c */ /* 0x000fe40003f8e170 */
[C---:B------:R-:W-:Y:S02]  /*37b0*/  @!P1 ISETP.GE.AND P0, PT, R13.reuse, R0, PT ;  /* 0x000000000d00920c */ /* 0x040fe40003f06270 */
[----:B------:R-:W-:Y:S02]  /*37c0*/  @!P1 ISETP.GE.AND P2, PT, R13, RZ, PT ;  /* 0x000000ff0d00920c */ /* 0x000fe40003f46270 */
[----:B------:R-:W-:Y:S02]  /*37d0*/  @!P1 PLOP3.LUT P4, PT, P0, PT, PT, 0x80, 0x8 ;  /* 0x000000000008981c */ /* 0x000fe4000078f070 */
[----:B------:R-:W-:-:S02]  /*37e0*/  PLOP3.LUT P0, PT, PT, PT, PT, 0x80, 0x8 ;  /* 0x000000000008781c */ /* 0x000fc40003f0f070 */
[----:B------:R-:W-:Y:S02]  /*37f0*/  @!P1 PLOP3.LUT P0, PT, P2, PT, PT, 0x80, 0x8 ;  /* 0x000000000008981c */ /* 0x000fe4000170f070 */
[C---:B------:R-:W-:Y:S02]  /*3800*/  @!P1 IADD3 R6, PT, PT, -R9.reuse, R4, RZ ;  /* 0x0000000409069210 */ /* 0x040fe40007ffe1ff */
[C---:B------:R-:W-:Y:S02]  /*3810*/  @!P1 ISETP.GE.AND P2, PT, R9.reuse, R0, PT ;  /* 0x000000000900920c */ /* 0x040fe40003f46270 */
[C---:B------:R-:W-:Y:S02]  /*3820*/  @!P1 IADD3 R3, PT, PT, -R9.reuse, RZ, RZ ;  /* 0x000000ff09039210 */ /* 0x040fe40007ffe1ff */
[----:B------:R-:W-:Y:S01]  /*3830*/  @P3 SEL R3, R9, R6, !P2 ;  /* 0x0000000609033207 */ /* 0x000fe20005000000 */
[----:B------:R-:W-:Y:S01]  /*3840*/  @P4 IMAD.IADD R13, R4, 0x1, -R13 ;  /* 0x00000001040d4824 */ /* 0x000fe200078e0a0d */
[----:B------:R-:W0:Y:S03]  /*3850*/  LDC.64 R6, c[0x0][0x380] ;  /* 0x0000e000ff067b82 */ /* 0x000e260000000a00 */
[----:B------:R-:W-:Y:S01]  /*3860*/  @!P0 LOP3.LUT R13, RZ, R9, RZ, 0x33, !PT ;  /* 0x00000009ff0d8212 */ /* 0x000fe200078e33ff */
[----:B------:R-:W-:Y:S01]  /*3870*/  @!P1 IMAD R3, R11, R0, R3 ;  /* 0x000000000b039224 */ /* 0x000fe200078e0203 */
[----:B------:R-:W-:-:S03]  /*3880*/  @!P1 IADD3 R9, PT, PT, R9, 0x2, RZ ;  /* 0x0000000209099810 */ /* 0x000fc60007ffe0ff */
[-C--:B------:R-:W-:Y:S01]  /*3890*/  @!P1 IMAD R15, R11, R0.reuse, R13 ;  /* 0x000000000b0f9224 */ /* 0x080fe200078e020d */
[C---:B------:R-:W-:Y:S02]  /*38a0*/  ISETP.GE.AND P2, PT, R9.reuse, R0, PT ;  /* 0x000000000900720c */ /* 0x040fe40003f46270 */
[C---:B------:R-:W-:Y:S02]  /*38b0*/  ISETP.GE.AND P0, PT, R9.reuse, RZ, PT ;  /* 0x000000ff0900720c */ /* 0x040fe40003f06270 */
[----:B------:R-:W-:-:S09]  /*38c0*/  IADD3 R10, PT, PT, -R9, RZ, RZ ;  /* 0x000000ff090a7210 */ /* 0x000fd20007ffe1ff */
[----:B------:R-:W-:Y:S02]  /*38d0*/  @P2 IMAD.IADD R9, R4, 0x1, -R9 ;  /* 0x0000000104092824 */ /* 0x000fe400078e0a09 */
[----:B------:R-:W-:Y:S01]  /*38e0*/  @!P0 MOV R9, R10 ;  /* 0x0000000a00098202 */ /* 0x000fe20000000f00 */
[----:B0-----:R-:W-:-:S04]  /*38f0*/  @!P1 IMAD.WIDE R12, R3, 0x4, R6 ;  /* 0x00000004030c9825 */ /* 0x001fc800078e0206 */
[----:B------:R-:W-:Y:S02]  /*3900*/  @!P1 IMAD.WIDE R14, R15, 0x4, R6 ;  /* 0x000000040f0e9825 */ /* 0x000fe400078e0206 */
[----:B------:R-:W2:Y:S02]  /*3910*/  @!P1 LDG.E R13, desc[UR6][R12.64] ;  /* 0x000000060c0d9981 */ /* 0x000ea4000c1e1900 */
[----:B------:R-:W-:Y:S02]  /*3920*/  IMAD R11, R11, R0, R9 ;  /* 0x000000000b0b7224 */ /* 0x000fe400078e0209 */
[----:B------:R-:W3:Y:S02]  /*3930*/  @!P1 LDG.E R15, desc[UR6][R14.64] ;  /* 0x000000060e0f9981 */ /* 0x000ee4000c1e1900 */
[----:B------:R-:W-:-:S06]  /*3940*/  IMAD.WIDE R6, R11, 0x4, R6 ;  /* 0x000000040b067825 */ /* 0x000fcc00078e0206 */
[----:B------:R-:W4:Y:S01]  /*3950*/  LDG.E R7, desc[UR6][R6.64] ;  /* 0x0000000606077981 */ /* 0x000f22000c1e1900 */
[----:B--2---:R-:W-:-:S04]  /*3960*/  @!P1 FADD R0, R8, R13 ;  /* 0x0000000d08009221 */ /* 0x004fc80000000000 */
[----:B---3--:R-:W-:-:S04]  /*3970*/  @!P1 FADD R8, R0, R15 ;  /* 0x0000000f00089221 */ /* 0x008fc80000000000 */
[----:B----4-:R-:W-:-:S07]  /*3980*/  FADD R17, R7, R8 ;  /* 0x0000000807117221 */ /* 0x010fce0000000000 */
.L_x_60:
[----:B------:R-:W-:Y:S05]  /*3990*/  BSYNC.RECONVERGENT B0 ;  /* 0x0000000000007941 */ /* 0x000fea0003800200 */
.L_x_47:
[----:B------:R-:W-:-:S13]  /*39a0*/  ISETP.GE.AND P0, PT, R5, 0x1, PT ;  /* 0x000000010500780c */ /* 0x000fda0003f06270 */
        /* <DEDUP_REMOVED lines=13> */
[----:B------:R-:W-:Y:S05]  /*3a80*/  CALL.REL.NOINC `($__internal_1_$__cuda_sm3x_div_rn_noftz_f32_slowpath) ;  /* 0x0000000000287944 */ /* 0x000fea0003c00000 */
[----:B------:R-:W-:-:S07]  /*3a90*/  IMAD.MOV.U32 R7, RZ, RZ, R0 ;  /* 0x000000ffff077224 */ /* 0x000fce00078e0000 */
.L_x_68:
[----:B------:R-:W-:Y:S05]  /*3aa0*/  BSYNC.RECONVERGENT B0 ;  /* 0x0000000000007941 */ /* 0x000fea0003800200 */
.L_x_67:
[----:B------:R-:W0:Y:S02]  /*3ab0*/  LDC.64 R4, c[0x0][0x388] ;  /* 0x0000e200ff047b82 */ /* 0x000e240000000a00 */
[----:B0-----:R-:W-:-:S05]  /*3ac0*/  IMAD.WIDE R2, R2, 0x4, R4 ;  /* 0x0000000402027825 */ /* 0x001fca00078e0204 */
[----:B------:R-:W-:Y:S01]  /*3ad0*/  STG.E desc[UR6][R2.64], R7 ;  /* 0x0000000702007986 */ /* 0x000fe2000c101906 */
[----:B------:R-:W-:Y:S05]  /*3ae0*/  EXIT ;  /* 0x000000000000794d */ /* 0x000fea0003800000 */
.L_x_36:
[----:B------:R-:W0:Y:S02]  /*3af0*/  LDC.64 R4, c[0x0][0x388] ;  /* 0x0000e200ff047b82 */ /* 0x000e240000000a00 */
[----:B0-----:R-:W-:-:S05]  /*3b00*/  IMAD.WIDE R4, R2, 0x4, R4 ;  /* 0x0000000402047825 */ /* 0x001fca00078e0204 */
[----:B------:R-:W-:Y:S01]  /*3b10*/  STG.E desc[UR6][R4.64], RZ ;  /* 0x000000ff04007986 */ /* 0x000fe2000c101906 */
[----:B------:R-:W-:Y:S05]  /*3b20*/  EXIT ;  /* 0x000000000000794d */ /* 0x000fea0003800000 */
        .weak           $__internal_1_$__cuda_sm3x_div_rn_noftz_f32_slowpath
        .type           $__internal_1_$__cuda_sm3x_div_rn_noftz_f32_slowpath,@function
        .size           $__internal_1_$__cuda_sm3x_div_rn_noftz_f32_slowpath,(.L_x_174 - $__internal_1_$__cuda_sm3x_div_rn_noftz_f32_slowpath)
$__internal_1_$__cuda_sm3x_div_rn_noftz_f32_slowpath:
[----:B------:R-:W-:Y:S01]  /*3b30*/  SHF.R.U32.HI R5, RZ, 0x17, R6 ;  /* 0x00000017ff057819 */ /* 0x000fe20000011606 */
[----:B------:R-:W-:Y:S01]  /*3b40*/  BSSY.RECONVERGENT B1, `(.L_x_69) ;  /* 0x0000063000017945 */ /* 0x000fe20003800200 */
[----:B------:R-:W-:Y:S02]  /*3b50*/  SHF.R.U32.HI R0, RZ, 0x17, R3 ;  /* 0x00000017ff007819 */ /* 0x000fe40000011603 */
[----:B------:R-:W-:Y:S02]  /*3b60*/  LOP3.LUT R13, R5, 0xff, RZ, 0xc0, !PT ;  /* 0x000000ff050d7812 */ /* 0x000fe400078ec0ff */
[----:B------:R-:W-:Y:S02]  /*3b70*/  LOP3.LUT R10, R0, 0xff, RZ, 0xc0, !PT ;  /* 0x000000ff000a7812 */ /* 0x000fe400078ec0ff */
[----:B------:R-:W-:Y:S02]  /*3b80*/  IADD3 R8, PT, PT, R13, -0x1, RZ ;  /* 0xffffffff0d087810 */ /* 0x000fe40007ffe0ff */
[----:B------:R-:W-:-:S02]  /*3b90*/  IADD3 R7, PT, PT, R10, -0x1, RZ ;  /* 0xffffffff0a077810 */ /* 0x000fc40007ffe0ff */
[----:B------:R-:W-:-:S04]  /*3ba0*/  ISETP.GT.U32.AND P0, PT, R8, 0xfd, PT ;  /* 0x000000fd0800780c */ /* 0x000fc80003f04070 */
[----:B------:R-:W-:-:S13]  /*3bb0*/  ISETP.GT.U32.OR P0, PT, R7, 0xfd, P0 ;  /* 0x000000fd0700780c */ /* 0x000fda0000704470 */
[----:B------:R-:W-:Y:S01]  /*3bc0*/  @!P0 IMAD.MOV.U32 R5, RZ, RZ, RZ ;  /* 0x000000ffff058224 */ /* 0x000fe200078e00ff */
[----:B------:R-:W-:Y:S06]  /*3bd0*/  @!P0 BRA `(.L_x_70) ;  /* 0x0000000000608947 */ /* 0x000fec0003800000 */
[----:B------:R-:W-:Y:S02]  /*3be0*/  FSETP.GTU.FTZ.AND P0, PT, |R3|, +INF , PT ;  /* 0x7f8000000300780b */ /* 0x000fe40003f1c200 */
[----:B------:R-:W-:Y:S02]  /*3bf0*/  FSETP.GTU.FTZ.AND P1, PT, |R6|, +INF , PT ;  /* 0x7f8000000600780b */ /* 0x000fe40003f3c200 */
[----:B------:R-:W-:Y:S02]  /*3c00*/  MOV R0, R6 ;  /* 0x0000000600007202 */ /* 0x000fe40000000f00 */
        /* <DEDUP_REMOVED lines=21> */
.L_x_70:
[----:B------:R-:W-:Y:S01]  /*3d60*/  LEA R7, R13, 0xc0800000, 0x17 ;  /* 0xc08000000d077811 */ /* 0x000fe200078eb8ff */
[----:B------:R-:W-:Y:S03]  /*3d70*/  BSSY.RECONVERGENT B2, `(.L_x_75) ;  /* 0x0000036000027945 */ /* 0x000fe60003800200 */
[----:B------:R-:W-:Y:S01]  /*3d80*/  IADD3 R7, PT, PT, -R7, R6, RZ ;  /* 0x0000000607077210 */ /* 0x000fe20007ffe1ff */
[----:B------:R-:W-:-:S03]  /*3d90*/  VIADD R6, R10, 0xffffff81 ;  /* 0xffffff810a067836 */ /* 0x000fc60000000000 */
[----:B------:R-:W0:Y:S01]  /*3da0*/  MUFU.RCP R8, R7 ;  /* 0x0000000700087308 */ /* 0x000e220000001000 */
[----:B------:R-:W-:Y:S01]  /*3db0*/  FADD.FTZ R9, -R7, -RZ ;  /* 0x800000ff07097221 */ /* 0x000fe20000010100 */
[C---:B------:R-:W-:Y:S01]  /*3dc0*/  IMAD R0, R6.reuse, -0x800000, R3 ;  /* 0xff80000006007824 */ /* 0x040fe200078e0203 */
[----:B------:R-:W-:-:S04]  /*3dd0*/  IADD3 R6, PT, PT, R6, 0x7f, -R13 ;  /* 0x0000007f06067810 */ /* 0x000fc80007ffe80d */
[----:B------:R-:W-:Y:S01]  /*3de0*/  IADD3 R6, PT, PT, R6, R5, RZ ;  /* 0x0000000506067210 */ /* 0x000fe20007ffe0ff */
        /* <DEDUP_REMOVED lines=26> */
[----:B------:R-:W-:Y:S02]  /*3f90*/  IADD3 R8, PT, PT, R7, 0x20, RZ ;  /* 0x0000002007087810 */ /* 0x000fe40007ffe0ff */
[----:B------:R-:W-:-:S02]  /*3fa0*/  LOP3.LUT R5, R5, 0x800000, RZ, 0xfc, !PT ;  /* 0x0080000005057812 */ /* 0x000fc400078efcff */
[----:B------:R-:W-:Y:S02]  /*3fb0*/  IADD3 R7, PT, PT, -R7, RZ, RZ ;  /* 0x000000ff07077210 */ /* 0x000fe40007ffe1ff */
[----:B------:R-:W-:Y:S02]  /*3fc0*/  SHF.L.U32 R8, R5, R8, RZ ;  /* 0x0000000805087219 */ /* 0x000fe400000006ff */
[----:B------:R-:W-:Y:S02]  /*3fd0*/  FSETP.NEU.FTZ.AND P0, PT, R3, R6, PT ;  /* 0x000000060300720b */ /* 0x000fe40003f1d000 */
[----:B------:R-:W-:Y:S02]  /*3fe0*/  SEL R6, R7, RZ, P2 ;  /* 0x000000ff07067207 */ /* 0x000fe40001000000 */
[----:B------:R-:W-:Y:S02]  /*3ff0*/  ISETP.NE.AND P1, PT, R8, RZ, P1 ;  /* 0x000000ff0800720c */ /* 0x000fe40000f25270 */
[----:B------:R-:W-:-:S02]  /*4000*/  SHF.R.U32.HI R6, RZ, R6, R5 ;  /* 0x00000006ff067219 */ /* 0x000fc40000011605 */
[----:B------:R-:W-:Y:S02]  /*4010*/  PLOP3.LUT P0, PT, P0, P1, PT, 0xf8, 0x8f ;  /* 0x00000000008f781c */ /* 0x000fe40000703f70 */
[----:B------:R-:W-:Y:S02]  /*4020*/  SHF.R.U32.HI R8, RZ, 0x1, R6 ;  /* 0x00000001ff087819 */ /* 0x000fe40000011606 */
[----:B------:R-:W-:-:S04]  /*4030*/  SEL R3, RZ, 0x1, !P0 ;  /* 0x00000001ff037807 */ /* 0x000fc80004000000 */
[----:B------:R-:W-:-:S04]  /*4040*/  LOP3.LUT R3, R3, 0x1, R8, 0xf8, !PT ;  /* 0x0000000103037812 */ /* 0x000fc800078ef808 */
[----:B------:R-:W-:-:S05]  /*4050*/  LOP3.LUT R3, R3, R6, RZ, 0xc0, !PT ;  /* 0x0000000603037212 */ /* 0x000fca00078ec0ff */
[----:B------:R-:W-:-:S05]  /*4060*/  IMAD.IADD R3, R8, 0x1, R3 ;  /* 0x0000000108037824 */ /* 0x000fca00078e0203 */
[----:B------:R-:W-:Y:S01]  /*4070*/  LOP3.LUT R0, R3, R0, RZ, 0xfc, !PT ;  /* 0x0000000003007212 */ /* 0x000fe200078efcff */
[----:B------:R-:W-:Y:S06]  /*4080*/  BRA `(.L_x_78) ;  /* 0x0000000000107947 */ /* 0x000fec0003800000 */
.L_x_77:
[----:B------:R-:W-:-:S04]  /*4090*/  LOP3.LUT R0, R0, 0x80000000, RZ, 0xc0, !PT ;  /* 0x8000000000007812 */ /* 0x000fc800078ec0ff */
[----:B------:R-:W-:Y:S01]  /*40a0*/  LOP3.LUT R0, R0, 0x7f800000, RZ, 0xfc, !PT ;  /* 0x7f80000000007812 */ /* 0x000fe200078efcff */
[----:B------:R-:W-:Y:S06]  /*40b0*/  BRA `(.L_x_78) ;  /* 0x0000000000047947 */ /* 0x000fec0003800000 */
.L_x_76:
[----:B------:R-:W-:-:S07]  /*40c0*/  LEA R0, R6, R0, 0x17 ;  /* 0x0000000006007211 */ /* 0x000fce00078eb8ff */
.L_x_78:
[----:B------:R-:W-:Y:S05]  /*40d0*/  BSYNC.RECONVERGENT B2 ;  /* 0x0000000000027941 */ /* 0x000fea0003800200 */
.L_x_75:
[----:B------:R-:W-:Y:S05]  /*40e0*/  BRA `(.L_x_79) ;  /* 0x0000000000207947 */ /* 0x000fea0003800000 */
.L_x_74:
[----:B------:R-:W-:-:S04]  /*40f0*/  LOP3.LUT R0, R6, 0x80000000, R3, 0x48, !PT ;  /* 0x8000000006007812 */ /* 0x000fc800078e4803 */
[----:B------:R-:W-:Y:S01]  /*4100*/  LOP3.LUT R0, R0, 0x7f800000, RZ, 0xfc, !PT ;  /* 0x7f80000000007812 */ /* 0x000fe200078efcff */
[----:B------:R-:W-:Y:S06]  /*4110*/  BRA `(.L_x_79) ;  /* 0x0000000000147947 */ /* 0x000fec0003800000 */
.L_x_73:
[----:B------:R-:W-:Y:S01]  /*4120*/  LOP3.LUT R0, R6, 0x80000000, R3, 0x48, !PT ;  /* 0x8000000006007812 */ /* 0x000fe200078e4803 */
[----:B------:R-:W-:Y:S06]  /*4130*/  BRA `(.L_x_79) ;  /* 0x00000000000c7947 */ /* 0x000fec0003800000 */
.L_x_72:
[----:B------:R-:W0:Y:S01]  /*4140*/  MUFU.RSQ R0, -QNAN ;  /* 0xffc0000000007908 */ /* 0x000e220000001400 */
[----:B------:R-:W-:Y:S05]  /*4150*/  BRA `(.L_x_79) ;  /* 0x0000000000047947 */ /* 0x000fea0003800000 */
.L_x_71:
[----:B------:R-:W-:-:S07]  /*4160*/  FADD.FTZ R0, R3, R0 ;  /* 0x0000000003007221 */ /* 0x000fce0000010000 */
.L_x_79:
[----:B------:R-:W-:Y:S05]  /*4170*/  BSYNC.RECONVERGENT B1 ;  /* 0x0000000000017941 */ /* 0x000fea0003800200 */
.L_x_69:
[----:B------:R-:W-:-:S04]  /*4180*/  HFMA2 R5, -RZ, RZ, 0, 0 ;  /* 0x00000000ff057431 */ /* 0x000fc800000001ff */
[----:B0-----:R-:W-:Y:S05]  /*4190*/  RET.REL.NODEC R4 `(optimized_box_1d_reflect) ;  /* 0xffffffbc04987950 */ /* 0x001fea0003c3ffff */
.L_x_80:
        /* <DEDUP_REMOVED lines=14> */
.L_x_174:


//--------------------- .text.optimized_box_1d    --------------------------
	.section	.text.optimized_box_1d,"ax",@progbits
	.align	128
        .global         optimized_box_1d
        .type           optimized_box_1d,@function
        .size           optimized_box_1d,(.L_x_175 - optimized_box_1d)
        .other          optimized_box_1d,@"STO_CUDA_ENTRY STV_DEFAULT"
optimized_box_1d:
.text.optimized_box_1d:
        /* <DEDUP_REMOVED lines=24> */
[----:B0-----:R-:W-:Y:S01]  /*0180*/  HFMA2 R4, -RZ, RZ, 0, 0 ;  /* 0x00000000ff047431 */ /* 0x001fe200000001ff */
[----:B--2---:R-:W-:-:S05]  /*0190*/  IADD3 R7, PT, PT, RZ, -R5, RZ ;  /* 0x80000005ff077210 */ /* 0x004fca0007ffe0ff */
        /* <DEDUP_REMOVED lines=8> */
[-C--:B------:R-:W-:Y:S01]  /*0220*/  @!P1 IADD3 R5, PT, PT, R5, -R6.reuse, RZ ;  /* 0x8000000605059210 */ /* 0x080fe20007ffe0ff */
        /* <DEDUP_REMOVED lines=9> */
[----:B------:R-:W-:Y:S02]  /*02c0*/  @!P2 IADD3 R4, PT, PT, -R4, RZ, RZ ;  /* 0x000000ff0404a210 */ /* 0x000fe40007ffe1ff */
[----:B------:R-:W-:Y:S02]  /*02d0*/  @!P1 LOP3.LUT R4, RZ, R3, RZ, 0x33, !PT ;  /* 0x00000003ff049212 */ /* 0x000fe400078e33ff */
[----:B--2---:R-:W-:-:S03]  /*02e0*/  IADD3 R13, PT, PT, RZ, -R7, RZ ;  /* 0x80000007ff0d7210 */ /* 0x004fc60007ffe0ff */
[----:B------:R-:W-:-:S04]  /*02f0*/  IMAD.MOV R5, RZ, RZ, -R4 ;  /* 0x000000ffff057224 */ /* 0x000fc800078e0a04 */
[----:B------:R-:W-:Y:S02]  /*0300*/  IMAD R9, R3, R5, R0 ;  /* 0x0000000503097224 */ /* 0x000fe400078e0200 */
[----:B------:R-:W-:-:S03]  /*0310*/  IMAD R5, R13, R2, RZ ;  /* 0x000000020d057224 */ /* 0x000fc600078e02ff */
[----:B------:R-:W-:Y:S01]  /*0320*/  IABS R12, R9 ;  /* 0x00000009000c7213 */ /* 0x000fe20000000000 */
[----:B------:R-:W-:-:S03]  /*0330*/  IMAD.HI.U32 R6, R7, R5, R6 ;  /* 0x0000000507067227 */ /* 0x000fc600078e0006 */
[----:B------:R-:W-:-:S05]  /*0340*/  MOV R5, R12 ;  /* 0x0000000c00057202 */ /* 0x000fca0000000f00 */
[----:B------:R-:W-:-:S05]  /*0350*/  IMAD.HI.U32 R22, R6, R5, RZ ;  /* 0x0000000506167227 */ /* 0x000fca00078e00ff */
[----:B------:R-:W-:-:S05]  /*0360*/  IADD3 R6, PT, PT, -R22, RZ, RZ ;  /* 0x000000ff16067210 */ /* 0x000fca0007ffe1ff */
[----:B------:R-:W-:-:S05]  /*0370*/  IMAD R5, R2, R6, R5 ;  /* 0x0000000602057224 */ /* 0x000fca00078e0205 */
[----:B------:R-:W-:-:S13]  /*0380*/  ISETP.GT.U32.AND P1, PT, R2, R5, PT ;  /* 0x000000050200720c */ /* 0x000fda0003f24070 */
[----:B------:R-:W-:Y:S01]  /*0390*/  @!P1 IMAD.IADD R5, R5, 0x1, -R2 ;  /* 0x0000000105059824 */ /* 0x000fe200078e0a02 */
[----:B------:R-:W-:Y:S02]  /*03a0*/  @!P1 IADD3 R22, PT, PT, R22, 0x1, RZ ;  /* 0x0000000116169810 */ /* 0x000fe40007ffe0ff */
[----:B------:R-:W-:Y:S02]  /*03b0*/  ISETP.NE.AND P1, PT, R8, RZ, PT ;  /* 0x000000ff0800720c */ /* 0x000fe40003f25270 */
[----:B------:R-:W-:Y:S02]  /*03c0*/  ISETP.GE.U32.AND P0, PT, R5, R2, PT ;  /* 0x000000020500720c */ /* 0x000fe40003f06070 */
[----:B------:R-:W-:-:S04]  /*03d0*/  LOP3.LUT R2, R9, R8, RZ, 0x3c, !PT ;  /* 0x0000000809027212 */ /* 0x000fc800078e3cff */
[----:B------:R-:W-:Y:S01]  /*03e0*/  ISETP.GE.AND P2, PT, R2, RZ, PT ;  /* 0x000000ff0200720c */ /* 0x000fe20003f46270 */
[----:B------:R-:W-:-:S06]  /*03f0*/  HFMA2 R2, -RZ, RZ, 0, 0 ;  /* 0x00000000ff027431 */ /* 0x000fcc00000001ff */
[----:B------:R-:W-:-:S06]  /*0400*/  @P0 IADD3 R22, PT, PT, R22, 0x1, RZ ;  /* 0x0000000116160810 */ /* 0x000fcc0007ffe0ff */
[----:B------:R-:W-:Y:S02]  /*0410*/  @!P2 IADD3 R22, PT, PT, -R22, RZ, RZ ;  /* 0x000000ff1616a210 */ /* 0x000fe40007ffe1ff */
[----:B------:R-:W-:-:S05]  /*0420*/  @!P1 LOP3.LUT R22, RZ, R8, RZ, 0x33, !PT ;  /* 0x00000008ff169212 */ /* 0x000fca00078e33ff */
[----:B------:R-:W-:-:S04]  /*0430*/  IMAD.MOV R7, RZ, RZ, -R22 ;  /* 0x000000ffff077224 */ /* 0x000fc800078e0a16 */
[----:B------:R-:W-:Y:S01]  /*0440*/  IMAD R7, R8, R7, R9 ;  /* 0x0000000708077224 */ /* 0x000fe200078e0209 */
[----:B-1----:R-:W-:Y:S06]  /*0450*/  BRA.U !UP0, `(.L_x_81) ;  /* 0x0000002108107547 */ /* 0x002fec000b800000 */
[----:B------:R-:W-:-:S09]  /*0460*/  UISETP.NE.AND UP0, UPT, UR6, 0x1, UPT ;  /* 0x000000010600788c */ /* 0x000fd2000bf05270 */
[----:B------:R-:W-:Y:S05]  /*0470*/  BRA.U !UP0, `(.L_x_82) ;  /* 0x0000001508a07547 */ /* 0x000fea000b800000 */
[----:B------:R-:W-:-:S09]  /*0480*/  UISETP.NE.AND UP0, UPT, UR6, URZ, UPT ;  /* 0x000000ff0600728c */ /* 0x000fd2000bf05270 */
[----:B------:R-:W-:Y:S05]  /*0490*/  BRA.U UP0, `(.L_x_83) ;  /* 0x0000002900387547 */ /* 0x000fea000b800000 */
[----:B------:R-:W0:Y:S01]  /*04a0*/  LDCU UR6, c[0x0][0x39c] ;  /* 0x00007380ff0677ac */ /* 0x000e220008000800 */
[----:B------:R-:W-:Y:S01]  /*04b0*/  BSSY.RECONVERGENT B0, `(.L_x_84) ;  /* 0x0000163000007945 */ /* 0x000fe20003800200 */
[----:B------:R-:W-:Y:S02]  /*04c0*/  MOV R17, RZ ;  /* 0x000000ff00117202 */ /* 0x000fe40000000f00 */
[C---:B0-----:R-:W-:Y:S02]  /*04d0*/  IADD3 R5, PT, PT, R4.reuse, UR6, RZ ;  /* 0x0000000604057c10 */ /* 0x041fe4000fffe0ff */
[----:B------:R-:W-:Y:S02]  /*04e0*/  VIADDMNMX R19, R4, -UR6, RZ, !PT ;  /* 0x8000000604137c46 */ /* 0x000fe4000f8001ff */
[----:B------:R-:W-:-:S04]  /*04f0*/  VIADDMNMX R4, R10, 0xffffffff, R5, PT ;  /* 0xffffffff0a047846 */ /* 0x000fc80003800105 */
[----:B------:R-:W-:-:S13]  /*0500*/  ISETP.GT.AND P0, PT, R19, R4, PT ;  /* 0x000000041300720c */ /* 0x000fda0003f04270 */
[----:B------:R-:W-:Y:S05]  /*0510*/  @P0 BRA `(.L_x_85) ;  /* 0x0000001400700947 */ /* 0x000fea0003800000 */
[----:B------:R-:W-:Y:S01]  /*0520*/  VIADD R9, R19, 0x4 ;  /* 0x0000000413097836 */ /* 0x000fe20000000000 */
[----:B------:R-:W-:Y:S01]  /*0530*/  LOP3.LUT R2, RZ, R19, RZ, 0x33, !PT ;  /* 0x00000013ff027212 */ /* 0x000fe200078e33ff */
[----:B------:R-:W-:Y:S01]  /*0540*/  BSSY.RECONVERGENT B1, `(.L_x_86) ;  /* 0x0000101000017945 */ /* 0x000fe20003800200 */
[----:B------:R-:W-:Y:S01]  /*0550*/  IMAD R6, R22, R8, R7 ;  /* 0x0000000816067224 */ /* 0x000fe200078e0207 */
[----:B------:R-:W-:Y:S02]  /*0560*/  MOV R17, RZ ;  /* 0x000000ff00117202 */ /* 0x000fe40000000f00 */
[----:B------:R-:W-:-:S04]  /*0570*/  VIADDMNMX R5, R4, 0x1, R9, !PT ;  /* 0x0000000104057846 */ /* 0x000fc80007800109 */
[----:B------:R-:W-:Y:S01]  /*0580*/  IADD3 R5, PT, PT, R5, R2, RZ ;  /* 0x0000000205057210 */ /* 0x000fe20007ffe0ff */
[----:B------:R-:W-:-:S03]  /*0590*/  HFMA2 R2, -RZ, RZ, 0, 0 ;  /* 0x00000000ff027431 */ /* 0x000fc600000001ff */
[----:B------:R-:W-:-:S13]  /*05a0*/  ISETP.GE.U32.AND P0, PT, R5, 0xc, PT ;  /* 0x0000000c0500780c */ /* 0x000fda0003f06070 */
[----:B------:R-:W-:Y:S05]  /*05b0*/  @!P0 BRA `(.L_x_87) ;  /* 0x0000000c00e48947 */ /* 0x000fea0003800000 */
[----:B------:R-:W0:Y:S01]  /*05c0*/  LDC.64 R12, c[0x0][0x380] ;  /* 0x0000e000ff0c7b82 */ /* 0x000e220000000a00 */
[----:B------:R-:W-:Y:S01]  /*05d0*/  IADD3 R14, PT, PT, R19, 0x7, RZ ;  /* 0x00000007130e7810 */ /* 0x000fe20007ffe0ff */
[-CC-:B------:R-:W-:Y:S01]  /*05e0*/  IMAD R16, R9, R11.reuse, R22.reuse ;  /* 0x0000000b09107224 */ /* 0x180fe200078e0216 */
[C---:B------:R-:W-:Y:S01]  /*05f0*/  IADD3 R20, PT, PT, R19.reuse, 0xb, RZ ;  /* 0x0000000b13147810 */ /* 0x040fe20007ffe0ff */
[CCC-:B------:R-:W-:Y:S01]  /*0600*/  IMAD R9, R19.reuse, R11.reuse, R22.reuse ;  /* 0x0000000b13097224 */ /* 0x1c0fe200078e0216 */
[C---:B------:R-:W-:Y:S01]  /*0610*/  IADD3 R25, PT, PT, R19.reuse, 0xa, RZ ;  /* 0x0000000a13197810 */ /* 0x040fe20007ffe0ff */
[C---:B------:R-:W-:Y:S01]  /*0620*/  VIADD R21, R19.reuse, 0x8 ;  /* 0x0000000813157836 */ /* 0x040fe20000000000 */
[C---:B------:R-:W-:Y:S01]  /*0630*/  IADD3 R10, PT, PT, R19.reuse, 0xc, RZ ;  /* 0x0000000c130a7810 */ /* 0x040fe20007ffe0ff */
[C---:B------:R-:W-:Y:S01]  /*0640*/  VIADD R23, R19.reuse, 0xf ;  /* 0x0000000f13177836 */ /* 0x040fe20000000000 */
[C---:B------:R-:W-:Y:S01]  /*0650*/  IADD3 R18, PT, PT, R19.reuse, 0xe, RZ ;  /* 0x0000000e13127810 */ /* 0x040fe20007ffe0ff */
[C---:B------:R-:W-:Y:S01]  /*0660*/  VIADD R27, R19.reuse, 0x2 ;  /* 0x00000002131b7836 */ /* 0x040fe20000000000 */
[C---:B------:R-:W-:Y:S01]  /*0670*/  IADD3 R24, PT, PT, R19.reuse, 0x6, RZ ;  /* 0x0000000613187810 */ /* 0x040fe20007ffe0ff */
[-CC-:B------:R-:W-:Y:S01]  /*0680*/  IMAD R14, R14, R11.reuse, R22.reuse ;  /* 0x0000000b0e0e7224 */ /* 0x180fe200078e0216 */
[----:B------:R-:W-:Y:S01]  /*0690*/  IADD3 R2, PT, PT, R19, 0x3, RZ ;  /* 0x0000000313027810 */ /* 0x000fe20007ffe0ff */
[----:B------:R-:W-:Y:S01]  /*06a0*/  IMAD R9, R9, R8, R7 ;  /* 0x0000000809097224 */ /* 0x000fe200078e0207 */
[-C--:B------:R-:W-:Y:S01]  /*06b0*/  ISETP.GE.AND P4, PT, R19, R4.reuse, PT ;  /* 0x000000041300720c */ /* 0x080fe20003f86270 */
[-CC-:B------:R-:W-:Y:S01]  /*06c0*/  IMAD R21, R21, R11.reuse, R22.reuse ;  /* 0x0000000b15157224 */ /* 0x180fe200078e0216 */
[----:B------:R-:W-:Y:S01]  /*06d0*/  ISETP.GT.AND P5, PT, R27, R4, PT ;  /* 0x000000041b00720c */ /* 0x000fe20003fa4270 */
[----:B------:R-:W-:-:S02]  /*06e0*/  IMAD R20, R20, R11, R22 ;  /* 0x0000000b14147224 */ /* 0x000fc400078e0216 */
[-CC-:B------:R-:W-:Y:S02]  /*06f0*/  IMAD R25, R25, R11.reuse, R22.reuse ;  /* 0x0000000b19197224 */ /* 0x180fe400078e0216 */
[-CC-:B------:R-:W-:Y:S02]  /*0700*/  IMAD R10, R10, R11.reuse, R22.reuse ;  /* 0x0000000b0a0a7224 */ /* 0x180fe400078e0216 */
[-CC-:B------:R-:W-:Y:S02]  /*0710*/  IMAD R23, R23, R11.reuse, R22.reuse ;  /* 0x0000000b17177224 */ /* 0x180fe400078e0216 */
[-CC-:B------:R-:W-:Y:S02]  /*0720*/  IMAD R18, R18, R11.reuse, R22.reuse ;  /* 0x0000000b12127224 */ /* 0x180fe400078e0216 */
[-CC-:B------:R-:W-:Y:S02]  /*0730*/  IMAD R24, R24, R11.reuse, R22.reuse ;  /* 0x0000000b18187224 */ /* 0x180fe400078e0216 */
[----:B------:R-:W-:-:S02]  /*0740*/  IMAD R2, R2, R11, R22 ;  /* 0x0000000b02027224 */ /* 0x000fc400078e0216 */
[----:B------:R-:W-:Y:S02]  /*0750*/  IMAD R22, R27, R11, R22 ;  /* 0x0000000b1b167224 */ /* 0x000fe400078e0216 */
[----:B------:R-:W-:Y:S02]  /*0760*/  IMAD R11, R14, R8, R7 ;  /* 0x000000080e0b7224 */ /* 0x000fe400078e0207 */
[----:B0-----:R-:W-:-:S04]  /*0770*/  IMAD.WIDE R14, R9, 0x4, R12 ;  /* 0x00000004090e7825 */ /* 0x001fc800078e020c */
[-CC-:B------:R-:W-:Y:S02]  /*0780*/  IMAD R16, R16, R8.reuse, R7.reuse ;  /* 0x0000000810107224 */ /* 0x180fe400078e0207 */
[-CC-:B------:R-:W-:Y:S02]  /*0790*/  IMAD R21, R21, R8.reuse, R7.reuse ;  /* 0x0000000815157224 */ /* 0x180fe400078e0207 */
[-CC-:B------:R-:W-:Y:S02]  /*07a0*/  IMAD R20, R20, R8.reuse, R7.reuse ;  /* 0x0000000814147224 */ /* 0x180fe400078e0207 */
[-CC-:B------:R-:W-:Y:S02]  /*07b0*/  IMAD R25, R25, R8.reuse, R7.reuse ;  /* 0x0000000819197224 */ /* 0x180fe400078e0207 */
[-CC-:B------:R-:W-:Y:S02]  /*07c0*/  IMAD R10, R10, R8.reuse, R7.reuse ;  /* 0x000000080a0a7224 */ /* 0x180fe400078e0207 */
[----:B------:R-:W-:-:S02]  /*07d0*/  IMAD R23, R23, R8, R7 ;  /* 0x0000000817177224 */ /* 0x000fc400078e0207 */
[-CC-:B------:R-:W-:Y:S02]  /*07e0*/  IMAD R18, R18, R8.reuse, R7.reuse ;  /* 0x0000000812127224 */ /* 0x180fe400078e0207 */
[-CC-:B------:R-:W-:Y:S02]  /*07f0*/  IMAD R24, R24, R8.reuse, R7.reuse ;  /* 0x0000000818187224 */ /* 0x180fe400078e0207 */
[-CC-:B------:R-:W-:Y:S02]  /*0800*/  IMAD R22, R22, R8.reuse, R7.reuse ;  /* 0x0000000816167224 */ /* 0x180fe400078e0207 */
[----:B------:R-:W-:Y:S01]  /*0810*/  IMAD R8, R2, R8, R7 ;  /* 0x0000000802087224 */ /* 0x000fe200078e0207 */
[----:B------:R-:W-:Y:S01]  /*0820*/  IADD3 R7, PT, PT, R27, 0x1, RZ ;  /* 0x000000011b077810 */ /* 0x000fe20007ffe0ff */
[----:B------:R-:W-:Y:S01]  /*0830*/  @!P4 IMAD.WIDE R28, R3, 0x4, R14 ;  /* 0x00000004031cc825 */ /* 0x000fe200078e020e */
[----:B------:R0:W2:Y:S02]  /*0840*/  LDG.E R2, desc[UR4][R14.64] ;  /* 0x000000040e027981 */ /* 0x0000a4000c1e1900 */
[----:B------:R-:W-:-:S02]  /*0850*/  ISETP.GT.AND P6, PT, R7, R4, PT ;  /* 0x000000040700720c */ /* 0x000fc40003fc4270 */
[----:B------:R1:W3:Y:S01]  /*0860*/  @!P4 LDG.E R7, desc[UR4][R28.64] ;  /* 0x000000041c07c981 */ /* 0x0002e2000c1e1900 */
[----:B0-----:R-:W-:-:S05]  /*0870*/  @!P5 IMAD.WIDE R14, R22, 0x4, R12 ;  /* 0x00000004160ed825 */ /* 0x001fca00078e020c */
[----:B------:R0:W4:Y:S05]  /*0880*/  @!P5 LDG.E R17, desc[UR4][R14.64] ;  /* 0x000000040e11d981 */ /* 0x00012a000c1e1900 */
[----:B-1----:R-:W-:-:S05]  /*0890*/  @!P6 IMAD.WIDE R28, R8, 0x4, R12 ;  /* 0x00000004081ce825 */ /* 0x002fca00078e020c */
[----:B------:R-:W5:Y:S01]  /*08a0*/  @!P6 LDG.E R26, desc[UR4][R28.64] ;  /* 0x000000041c1ae981 */ /* 0x000f62000c1e1900 */
[----:B0-----:R-:W-:-:S04]  /*08b0*/  IMAD.WIDE R14, R16, 0x4, R12 ;  /* 0x00000004100e7825 */ /* 0x001fc800078e020c */
[----:B--2---:R-:W-:-:S04]  /*08c0*/  FADD R2, RZ, R2 ;  /* 0x00000002ff027221 */ /* 0x004fc80000000000 */
[----:B---3--:R-:W-:Y:S01]  /*08d0*/  @!P4 FADD R2, R2, R7 ;  /* 0x000000070202c221 */ /* 0x008fe20000000000 */
[----:B------:R-:W-:-:S04]  /*08e0*/  IADD3 R7, PT, PT, R27, 0x2, RZ ;  /* 0x000000021b077810 */ /* 0x000fc80007ffe0ff */
[----:B------:R-:W-:Y:S01]  /*08f0*/  ISETP.GE.AND P0, PT, R7, R4, PT ;  /* 0x000000040700720c */ /* 0x000fe20003f06270 */
[----:B----4-:R-:W-:Y:S02]  /*0900*/  @!P5 FADD R2, R2, R17 ;  /* 0x000000110202d221 */ /* 0x010fe40000000000 */
[----:B------:R0:W2:Y:S10]  /*0910*/  LDG.E R17, desc[UR4][R14.64] ;  /* 0x000000040e117981 */ /* 0x0000b4000c1e1900 */
[----:B0-----:R-:W-:-:S05]  /*0920*/  @!P0 IMAD.WIDE R14, R3, 0x4, R14 ;  /* 0x00000004030e8825 */ /* 0x001fca00078e020e */
[----:B------:R-:W3:Y:S01]  /*0930*/  @!P0 LDG.E R7, desc[UR4][R14.64] ;  /* 0x000000040e078981 */ /* 0x000ee2000c1e1900 */
[----:B------:R-:W-:-:S05]  /*0940*/  VIADD R29, R27, 0x4 ;  /* 0x000000041b1d7836 */ /* 0x000fca0000000000 */
[----:B------:R-:W-:Y:S02]  /*0950*/  ISETP.GT.AND P1, PT, R29, R4, PT ;  /* 0x000000041d00720c */ /* 0x000fe40003f24270 */
[----:B------:R-:W-:-:S04]  /*0960*/  IADD3 R29, PT, PT, R27, 0x5, RZ ;  /* 0x000000051b1d7810 */ /* 0x000fc80007ffe0ff */
[----:B------:R-:W-:Y:S01]  /*0970*/  ISETP.GT.AND P2, PT, R29, R4, PT ;  /* 0x000000041d00720c */ /* 0x000fe20003f44270 */
[----:B-----5:R-:W-:-:S06]  /*0980*/  @!P6 FADD R2, R2, R26 ;  /* 0x0000001a0202e221 */ /* 0x020fcc0000000000 */
[----:B------:R-:W-:-:S04]  /*0990*/  @!P1 IMAD.WIDE R28, R24, 0x4, R12 ;  /* 0x00000004181c9825 */ /* 0x000fc800078e020c */
[----:B--2---:R-:W-:Y:S02]  /*09a0*/  FADD R2, R17, R2 ;  /* 0x0000000211027221 */ /* 0x004fe40000000000 */
[----:B------:R0:W2:Y:S02]  /*09b0*/  @!P1 LDG.E R17, desc[UR4][R28.64] ;  /* 0x000000041c119981 */ /* 0x0000a4000c1e1900 */
[----:B0-----:R-:W-:-:S04]  /*09c0*/  @!P2 IMAD.WIDE R28, R11, 0x4, R12 ;  /* 0x000000040b1ca825 */ /* 0x001fc800078e020c */
[----:B---3--:R-:W-:Y:S02]  /*09d0*/  @!P0 FADD R2, R2, R7 ;  /* 0x0000000702028221 */ /* 0x008fe40000000000 */
[----:B------:R-:W3:Y:S01]  /*09e0*/  @!P2 LDG.E R7, desc[UR4][R28.64] ;  /* 0x000000041c07a981 */ /* 0x000ee2000c1e1900 */
[----:B------:R-:W-:-:S05]  /*09f0*/  IMAD.WIDE R14, R21, 0x4, R12 ;  /* 0x00000004150e7825 */ /* 0x000fca00078e020c */
[----:B------:R-:W4:Y:S01]  /*0a00*/  LDG.E R26, desc[UR4][R14.64] ;  /* 0x000000040e1a7981 */ /* 0x000f22000c1e1900 */
[----:B--2---:R-:W-:-:S04]  /*0a10*/  @!P1 FADD R2, R2, R17 ;  /* 0x0000001102029221 */ /* 0x004fc80000000000 */
[----:B---3--:R-:W-:Y:S01]  /*0a20*/  @!P2 FADD R2, R2, R7 ;  /* 0x000000070202a221 */ /* 0x008fe20000000000 */
[----:B------:R-:W-:-:S04]  /*0a30*/  IADD3 R7, PT, PT, R27, 0x6, RZ ;  /* 0x000000061b077810 */ /* 0x000fc80007ffe0ff */
[----:B------:R-:W-:-:S13]  /*0a40*/  ISETP.GE.AND P3, PT, R7, R4, PT ;  /* 0x000000040700720c */ /* 0x000fda0003f66270 */
[----:B------:R-:W-:-:S06]  /*0a50*/  @!P3 IMAD.WIDE R28, R3, 0x4, R14 ;  /* 0x00000004031cb825 */ /* 0x000fcc00078e020e */
[----:B------:R-:W2:Y:S01]  /*0a60*/  @!P3 LDG.E R29, desc[UR4][R28.64] ;  /* 0x000000041c1db981 */ /* 0x000ea2000c1e1900 */
[----:B------:R-:W-:Y:S01]  /*0a70*/  VIADD R7, R27, 0x8 ;  /* 0x000000081b077836 */ /* 0x000fe20000000000 */
[----:B------:R-:W-:Y:S02]  /*0a80*/  MOV R17, 0x1 ;  /* 0x0000000100117802 */ /* 0x000fe40000000f00 */
[----:B------:R-:W-:Y:S02]  /*0a90*/  @!P4 MOV R17, 0x2 ;  /* 0x000000020011c802 */ /* 0x000fe40000000f00 */
[----:B------:R-:W-:Y:S02]  /*0aa0*/  ISETP.GT.AND P4, PT, R7, R4, PT ;  /* 0x000000040700720c */ /* 0x000fe40003f84270 */
[----:B------:R-:W-:Y:S02]  /*0ab0*/  IADD3 R7, PT, PT, R27, 0x9, RZ ;  /* 0x000000091b077810 */ /* 0x000fe40007ffe0ff */
[----:B------:R-:W-:-:S02]  /*0ac0*/  @!P5 IADD3 R17, PT, PT, R17, 0x1, RZ ;  /* 0x000000011111d810 */ /* 0x000fc40007ffe0ff */
[----:B------:R-:W-:Y:S01]  /*0ad0*/  ISETP.GT.AND P5, PT, R7, R4, PT ;  /* 0x000000040700720c */ /* 0x000fe20003fa4270 */
[----:B----4-:R-:W-:-:S06]  /*0ae0*/  FADD R2, R26, R2 ;  /* 0x000000021a027221 */ /* 0x010fcc0000000000 */
[----:B------:R-:W-:-:S06]  /*0af0*/  @!P4 IMAD.WIDE R14, R25, 0x4, R12 ;  /* 0x00000004190ec825 */ /* 0x000fcc00078e020c */
[----:B------:R-:W3:Y:S01]  /*0b00*/  @!P4 LDG.E R15, desc[UR4][R14.64] ;  /* 0x000000040e0fc981 */ /* 0x000ee2000c1e1900 */
[----:B--2---:R-:W-:Y:S01]  /*0b10*/  @!P3 FADD R2, R2, R29 ;  /* 0x0000001d0202b221 */ /* 0x004fe20000000000 */
[----:B------:R-:W-:-:S05]  /*0b20*/  @!P5 IMAD.WIDE R28, R20, 0x4, R12 ;  /* 0x00000004141cd825 */ /* 0x000fca00078e020c */
[----:B------:R-:W2:Y:S01]  /*0b30*/  @!P5 LDG.E R7, desc[UR4][R28.64] ;  /* 0x000000041c07d981 */ /* 0x000ea2000c1e1900 */
[----:B------:R-:W-:Y:S02]  /*0b40*/  @!P6 VIADD R17, R17, 0x1 ;  /* 0x000000011111e836 */ /* 0x000fe40000000000 */
[----:B---3--:R-:W-:Y:S01]  /*0b50*/  @!P4 FADD R2, R2, R15 ;  /* 0x0000000f0202c221 */ /* 0x008fe20000000000 */
[----:B------:R-:W-:-:S05]  /*0b60*/  IMAD.WIDE R14, R10, 0x4, R12 ;  /* 0x000000040a0e7825 */ /* 0x000fca00078e020c */
[----:B------:R0:W3:Y:S01]  /*0b70*/  LDG.E R26, desc[UR4][R14.64] ;  /* 0x000000040e1a7981 */ /* 0x0000e2000c1e1900 */
[----:B--2---:R-:W-:Y:S01]  /*0b80*/  @!P5 FADD R2, R2, R7 ;  /* 0x000000070202d221 */ /* 0x004fe20000000000 */
[----:B------:R-:W-:-:S04]  /*0b90*/  IADD3 R7, PT, PT, R27, 0xa, RZ ;  /* 0x0000000a1b077810 */ /* 0x000fc80007ffe0ff */
[----:B------:R-:W-:Y:S02]  /*0ba0*/  ISETP.GE.AND P6, PT, R7, R4, PT ;  /* 0x000000040700720c */ /* 0x000fe40003fc6270 */
[C---:B------:R-:W-:Y:S02]  /*0bb0*/  IADD3 R7, PT, PT, R17.reuse, 0x1, RZ ;  /* 0x0000000111077810 */ /* 0x040fe40007ffe0ff */
[----:B------:R-:W-:Y:S01]  /*0bc0*/  @!P0 IADD3 R7, PT, PT, R17, 0x2, RZ ;  /* 0x0000000211078810 */ /* 0x000fe20007ffe0ff */
[----:B------:R-:W-:-:S05]  /*0bd0*/  VIADD R17, R27, 0xc ;  /* 0x0000000c1b117836 */ /* 0x000fca0000000000 */
[-C--:B------:R-:W-:Y:S02]  /*0be0*/  ISETP.GT.AND P0, PT, R17, R4.reuse, PT ;  /* 0x000000041100720c */ /* 0x080fe40003f04270 */
[----:B------:R-:W-:Y:S02]  /*0bf0*/  IADD3 R17, PT, PT, R27, 0xd, RZ ;  /* 0x0000000d1b117810 */ /* 0x000fe40007ffe0ff */
[----:B------:R-:W-:Y:S02]  /*0c00*/  @!P1 IADD3 R7, PT, PT, R7, 0x1, RZ ;  /* 0x0000000107079810 */ /* 0x000fe40007ffe0ff */
[----:B------:R-:W-:Y:S01]  /*0c10*/  ISETP.GT.AND P1, PT, R17, R4, PT ;  /* 0x000000041100720c */ /* 0x000fe20003f24270 */
[----:B------:R-:W-:-:S06]  /*0c20*/  @!P6 IMAD.WIDE R28, R3, 0x4, R14 ;  /* 0x00000004031ce825 */ /* 0x000fcc00078e020e */
[--C-:B0-----:R-:W-:Y:S01]  /*0c30*/  @!P0 IMAD.WIDE R14, R18, 0x4, R12.reuse ;  /* 0x00000004120e8825 */ /* 0x101fe200078e020c */
[----:B------:R-:W2:Y:S05]  /*0c40*/  @!P6 LDG.E R29, desc[UR4][R28.64] ;  /* 0x000000041c1de981 */ /* 0x000eaa000c1e1900 */
[----:B------:R-:W-:Y:S01]  /*0c50*/  @!P1 IMAD.WIDE R12, R23, 0x4, R12 ;  /* 0x00000004170c9825 */ /* 0x000fe200078e020c */
[----:B------:R-:W4:Y:S05]  /*0c60*/  @!P0 LDG.E R15, desc[UR4][R14.64] ;  /* 0x000000040e0f8981 */ /* 0x000f2a000c1e1900 */
[----:B------:R0:W5:Y:S01]  /*0c70*/  @!P1 LDG.E R13, desc[UR4][R12.64] ;  /* 0x000000040c0d9981 */ /* 0x000162000c1e1900 */
[----:B------:R-:W-:Y:S01]  /*0c80*/  @!P2 IADD3 R7, PT, PT, R7, 0x1, RZ ;  /* 0x000000010707a810 */ /* 0x000fe20007ffe0ff */
[----:B---3--:R-:W-:-:S04]  /*0c90*/  FADD R2, R26, R2 ;  /* 0x000000021a027221 */ /* 0x008fc80000000000 */
[C---:B------:R-:W-:Y:S01]  /*0ca0*/  VIADD R26, R7.reuse, 0x1 ;  /* 0x00000001071a7836 */ /* 0x040fe20000000000 */
[----:B------:R-:W-:-:S04]  /*0cb0*/  @!P3 IADD3 R26, PT, PT, R7, 0x2, RZ ;  /* 0x00000002071ab810 */ /* 0x000fc80007ffe0ff */
[----:B------:R-:W-:Y:S02]  /*0cc0*/  @!P4 IADD3 R26, PT, PT, R26, 0x1, RZ ;  /* 0x000000011a1ac810 */ /* 0x000fe40007ffe0ff */
[----:B------:R-:W-:Y:S02]  /*0cd0*/  LEA.HI R7, R5, 0x1, RZ, 0x1e ;  /* 0x0000000105077811 */ /* 0x000fe400078ff0ff */
[----:B------:R-:W-:Y:S02]  /*0ce0*/  @!P5 IADD3 R26, PT, PT, R26, 0x1, RZ ;  /* 0x000000011a1ad810 */ /* 0x000fe40007ffe0ff */
[----:B------:R-:W-:-:S03]  /*0cf0*/  LOP3.LUT R7, R7, 0x7ffffffc, RZ, 0xc0, !PT ;  /* 0x7ffffffc07077812 */ /* 0x000fc600078ec0ff */
[C---:B------:R-:W-:Y:S01]  /*0d00*/  VIADD R17, R26.reuse, 0x1 ;  /* 0x000000011a117836 */ /* 0x040fe20000000000 */
[----:B------:R-:W-:Y:S02]  /*0d10*/  @!P6 IADD3 R17, PT, PT, R26, 0x2, RZ ;  /* 0x000000021a11e810 */ /* 0x000fe40007ffe0ff */
[----:B------:R-:W-:-:S04]  /*0d20*/  IADD3 R26, PT, PT, -R7, 0x4, RZ ;  /* 0x00000004071a7810 */ /* 0x000fc80007ffe1ff */
[----:B------:R-:W-:Y:S01]  /*0d30*/  ISETP.NE.AND P2, PT, R26, RZ, PT ;  /* 0x000000ff1a00720c */ /* 0x000fe20003f45270 */
[----:B------:R-:W-:Y:S01]  /*0d40*/  @!P0 VIADD R17, R17, 0x1 ;  /* 0x0000000111118836 */ /* 0x000fe20000000000 */
[C---:B------:R-:W-:Y:S01]  /*0d50*/  LEA R7, R3.reuse, R11, 0x4 ;  /* 0x0000000b03077211 */ /* 0x040fe200078e20ff */
[----:B------:R-:W-:Y:S01]  /*0d60*/  IMAD R9, R3, 0x10, R9 ;  /* 0x0000001003097824 */ /* 0x000fe200078e0209 */
[----:B------:R-:W-:Y:S01]  /*0d70*/  IADD3 R19, PT, PT, R19, 0x10, RZ ;  /* 0x0000001013137810 */ /* 0x000fe20007ffe0ff */
[C---:B------:R-:W-:Y:S01]  /*0d80*/  IMAD R10, R3.reuse, 0x10, R10 ;  /* 0x00000010030a7824 */ /* 0x040fe200078e020a */
[----:B------:R-:W-:Y:S01]  /*0d90*/  LEA R16, R3, R16, 0x4 ;  /* 0x0000001003107211 */ /* 0x000fe200078e20ff */
[----:B------:R-:W-:Y:S01]  /*0da0*/  @!P1 VIADD R17, R17, 0x1 ;  /* 0x0000000111119836 */ /* 0x000fe20000000000 */
[C---:B------:R-:W-:Y:S02]  /*0db0*/  LEA R21, R3.reuse, R21, 0x4 ;  /* 0x0000001503157211 */ /* 0x040fe400078e20ff */
[----:B------:R-:W-:-:S02]  /*0dc0*/  LEA R20, R3, R20, 0x4 ;  /* 0x0000001403147211 */ /* 0x000fc400078e20ff */
[C---:B0-----:R-:W-:Y:S02]  /*0dd0*/  LEA R12, R3.reuse, R25, 0x4 ;  /* 0x00000019030c7211 */ /* 0x041fe400078e20ff */
[C---:B------:R-:W-:Y:S02]  /*0de0*/  LEA R14, R3.reuse, R23, 0x4 ;  /* 0x00000017030e7211 */ /* 0x040fe400078e20ff */
[C---:B------:R-:W-:Y:S02]  /*0df0*/  LEA R18, R3.reuse, R18, 0x4 ;  /* 0x0000001203127211 */ /* 0x040fe400078e20ff */
[----:B------:R-:W-:Y:S01]  /*0e00*/  LEA R11, R3, R24, 0x4 ;  /* 0x00000018030b7211 */ /* 0x000fe200078e20ff */
[----:B--2---:R-:W-:-:S04]  /*0e10*/  @!P6 FADD R2, R2, R29 ;  /* 0x0000001d0202e221 */ /* 0x004fc80000000000 */
[----:B----4-:R-:W-:Y:S01]  /*0e20*/  @!P0 FADD R2, R2, R15 ;  /* 0x0000000f02028221 */ /* 0x010fe20000000000 */
[----:B------:R-:W-:-:S03]  /*0e30*/  LEA R15, R3, R8, 0x4 ;  /* 0x00000008030f7211 */ /* 0x000fc600078e20ff */
[----:B-----5:R-:W-:Y:S01]  /*0e40*/  @!P1 FADD R2, R2, R13 ;  /* 0x0000000d02029221 */ /* 0x020fe20000000000 */
[----:B------:R-:W-:Y:S01]  /*0e50*/  LEA R13, R3, R22, 0x4 ;  /* 0x00000016030d7211 */ /* 0x000fe200078e20ff */
[----:B------:R-:W-:Y:S06]  /*0e60*/  @!P2 BRA `(.L_x_87) ;  /* 0x0000000400b8a947 */ /* 0x000fec0003800000 */
[----:B------:R-:W-:Y:S01]  /*0e70*/  BSSY.RECONVERGENT B2, `(.L_x_88) ;  /* 0x000006c000027945 */ /* 0x000fe20003800200 */
[----:B------:R-:W-:Y:S02]  /*0e80*/  IADD3 R27, PT, PT, R27, 0xe, RZ ;  /* 0x0000000e1b1b7810 */ /* 0x000fe40007ffe0ff */
[----:B------:R-:W-:Y:S02]  /*0e90*/  MOV R8, R21 ;  /* 0x0000001500087202 */ /* 0x000fe40000000f00 */
[----:B------:R-:W-:-:S07]  /*0ea0*/  MOV R19, R20 ;  /* 0x0000001400137202 */ /* 0x000fce0000000f00 */
.L_x_89:
[----:B------:R-:W0:Y:S02]  /*0eb0*/  LDC.64 R20, c[0x0][0x380] ;  /* 0x0000e000ff147b82 */ /* 0x000e240000000a00 */
[----:B0-----:R-:W-:-:S05]  /*0ec0*/  IMAD.WIDE R22, R9, 0x4, R20 ;  /* 0x0000000409167825 */ /* 0x001fca00078e0214 */
[----:B------:R-:W2:Y:S01]  /*0ed0*/  LDG.E R29, desc[UR4][R22.64] ;  /* 0x00000004161d7981 */ /* 0x000ea2000c1e1900 */
[----:B------:R-:W-:Y:S01]  /*0ee0*/  ISETP.GE.AND P0, PT, R27, R4, PT ;  /* 0x000000041b00720c */ /* 0x000fe20003f06270 */
[----:B------:R-:W-:-:S12]  /*0ef0*/  VIADD R28, R17, 0x1 ;  /* 0x00000001111c7836 */ /* 0x000fd80000000000 */
[----:B------:R-:W-:Y:S01]  /*0f00*/  @!P0 IADD3 R28, PT, PT, R17, 0x2, RZ ;  /* 0x00000002111c8810 */ /* 0x000fe20007ffe0ff */
[----:B------:R-:W-:Y:S01]  /*0f10*/  @!P0 IMAD.WIDE R24, R3, 0x4, R22 ;  /* 0x0000000403188825 */ /* 0x000fe200078e0216 */
[----:B------:R-:W-:-:S04]  /*0f20*/  IADD3 R17, PT, PT, R27, 0x2, RZ ;  /* 0x000000021b117810 */ /* 0x000fc80007ffe0ff */
[----:B------:R-:W-:Y:S01]  /*0f30*/  ISETP.GT.AND P1, PT, R17, R4, PT ;  /* 0x000000041100720c */ /* 0x000fe20003f24270 */
[----:B------:R0:W3:-:S12]  /*0f40*/  @!P0 LDG.E R23, desc[UR4][R24.64] ;  /* 0x0000000418178981 */ /* 0x0000d8000c1e1900 */
[----:B0-----:R-:W-:-:S04]  /*0f50*/  @!P1 IMAD.WIDE R24, R13, 0x4, R20 ;  /* 0x000000040d189825 */ /* 0x001fc800078e0214 */
[----:B--2---:R-:W-:Y:S02]  /*0f60*/  FADD R2, R29, R2 ;  /* 0x000000021d027221 */ /* 0x004fe40000000000 */
[----:B------:R-:W2:Y:S01]  /*0f70*/  @!P1 LDG.E R29, desc[UR4][R24.64] ;  /* 0x00000004181d9981 */ /* 0x000ea2000c1e1900 */
[----:B------:R-:W-:-:S04]  /*0f80*/  IADD3 R17, PT, PT, R27, 0x3, RZ ;  /* 0x000000031b117810 */ /* 0x000fc80007ffe0ff */
[----:B------:R-:W-:Y:S01]  /*0f90*/  ISETP.GT.AND P2, PT, R17, R4, PT ;  /* 0x000000041100720c */ /* 0x000fe20003f44270 */
[----:B---3--:R-:W-:-:S12]  /*0fa0*/  @!P0 FADD R2, R23, R2 ;  /* 0x0000000217028221 */ /* 0x008fd80000000000 */
[----:B------:R-:W-:-:S04]  /*0fb0*/  @!P2 IMAD.WIDE R22, R15, 0x4, R20 ;  /* 0x000000040f16a825 */ /* 0x000fc800078e0214 */
[----:B--2---:R-:W-:Y:S02]  /*0fc0*/  @!P1 FADD R2, R29, R2 ;  /* 0x000000021d029221 */ /* 0x004fe40000000000 */
[----:B------:R0:W2:Y:S02]  /*0fd0*/  @!P2 LDG.E R29, desc[UR4][R22.64] ;  /* 0x00000004161da981 */ /* 0x0000a4000c1e1900 */
[----:B0-----:R-:W-:-:S05]  /*0fe0*/  IMAD.WIDE R22, R16, 0x4, R20 ;  /* 0x0000000410167825 */ /* 0x001fca00078e0214 */
[----:B------:R-:W3:Y:S01]  /*0ff0*/  LDG.E R17, desc[UR4][R22.64] ;  /* 0x0000000416117981 */ /* 0x000ee2000c1e1900 */
[----:B------:R-:W-:Y:S02]  /*1000*/  IADD3 R25, PT, PT, R27, 0x6, RZ ;  /* 0x000000061b197810 */ /* 0x000fe40007ffe0ff */
[----:B------:R-:W-:Y:S02]  /*1010*/  @!P1 IADD3 R28, PT, PT, R28, 0x1, RZ ;  /* 0x000000011c1c9810 */ /* 0x000fe40007ffe0ff */
[----:B------:R-:W-:Y:S02]  /*1020*/  ISETP.GT.AND P1, PT, R25, R4, PT ;  /* 0x000000041900720c */ /* 0x000fe40003f24270 */
[----:B------:R-:W-:Y:S01]  /*1030*/  @!P2 IADD3 R28, PT, PT, R28, 0x1, RZ ;  /* 0x000000011c1ca810 */ /* 0x000fe20007ffe0ff */
[----:B--2---:R-:W-:-:S04]  /*1040*/  @!P2 FADD R2, R29, R2 ;  /* 0x000000021d02a221 */ /* 0x004fc80000000000 */
[----:B---3--:R-:W-:Y:S01]  /*1050*/  FADD R2, R17, R2 ;  /* 0x0000000211027221 */ /* 0x008fe20000000000 */
[----:B------:R-:W-:-:S05]  /*1060*/  VIADD R17, R27, 0x4 ;  /* 0x000000041b117836 */ /* 0x000fca0000000000 */
[----:B------:R-:W-:Y:S02]  /*1070*/  ISETP.GE.AND P0, PT, R17, R4, PT ;  /* 0x000000041100720c */ /* 0x000fe40003f06270 */
[----:B------:R-:W-:-:S11]  /*1080*/  IADD3 R17, PT, PT, R28, 0x1, RZ ;  /* 0x000000011c117810 */ /* 0x000fd60007ffe0ff */
[----:B------:R-:W-:-:S04]  /*1090*/  @!P0 IMAD.WIDE R22, R3, 0x4, R22 ;  /* 0x0000000403168825 */ /* 0x000fc800078e0216 */
[----:B------:R-:W-:Y:S02]  /*10a0*/  @!P0 VIADD R17, R28, 0x2 ;  /* 0x000000021c118836 */ /* 0x000fe40000000000 */
[----:B------:R-:W2:Y:S01]  /*10b0*/  @!P0 LDG.E R23, desc[UR4][R22.64] ;  /* 0x0000000416178981 */ /* 0x000ea2000c1e1900 */
[----:B------:R-:W-:-:S06]  /*10c0*/  @!P1 IMAD.WIDE R28, R11, 0x4, R20 ;  /* 0x000000040b1c9825 */ /* 0x000fcc00078e0214 */
[----:B------:R-:W3:Y:S01]  /*10d0*/  @!P1 LDG.E R29, desc[UR4][R28.64] ;  /* 0x000000041c1d9981 */ /* 0x000ee2000c1e1900 */
[----:B------:R-:W-:-:S04]  /*10e0*/  IADD3 R25, PT, PT, R27, 0x7, RZ ;  /* 0x000000071b197810 */ /* 0x000fc80007ffe0ff */
[----:B------:R-:W-:Y:S01]  /*10f0*/  ISETP.GT.AND P2, PT, R25, R4, PT ;  /* 0x000000041900720c */ /* 0x000fe20003f44270 */
[----:B------:R-:W-:-:S04]  /*1100*/  IMAD.WIDE R24, R8, 0x4, R20 ;  /* 0x0000000408187825 */ /* 0x000fc800078e0214 */
[----:B--2---:R-:W-:-:S08]  /*1110*/  @!P0 FADD R2, R23, R2 ;  /* 0x0000000217028221 */ /* 0x004fd00000000000 */
[----:B------:R-:W-:-:S06]  /*1120*/  @!P2 IMAD.WIDE R22, R7, 0x4, R20 ;  /* 0x000000040716a825 */ /* 0x000fcc00078e0214 */
[----:B------:R-:W2:Y:S01]  /*1130*/  @!P2 LDG.E R23, desc[UR4][R22.64] ;  /* 0x000000041617a981 */ /* 0x000ea2000c1e1900 */
[----:B---3--:R-:W-:-:S03]  /*1140*/  @!P1 FADD R2, R29, R2 ;  /* 0x000000021d029221 */ /* 0x008fc60000000000 */
[----:B------:R-:W3:Y:S01]  /*1150*/  LDG.E R29, desc[UR4][R24.64] ;  /* 0x00000004181d7981 */ /* 0x000ee2000c1e1900 */
[----:B------:R-:W-:-:S05]  /*1160*/  @!P1 IADD3 R17, PT, PT, R17, 0x1, RZ ;  /* 0x0000000111119810 */ /* 0x000fca0007ffe0ff */
[----:B------:R-:W-:-:S05]  /*1170*/  @!P2 VIADD R17, R17, 0x1 ;  /* 0x000000011111a836 */ /* 0x000fca0000000000 */
[----:B------:R-:W-:Y:S01]  /*1180*/  IADD3 R28, PT, PT, R17, 0x1, RZ ;  /* 0x00000001111c7810 */ /* 0x000fe20007ffe0ff */
[----:B--2---:R-:W-:-:S04]  /*1190*/  @!P2 FADD R2, R23, R2 ;  /* 0x000000021702a221 */ /* 0x004fc80000000000 */
[----:B---3--:R-:W-:Y:S01]  /*11a0*/  FADD R2, R29, R2 ;  /* 0x000000021d027221 */ /* 0x008fe20000000000 */
[----:B------:R-:W-:-:S04]  /*11b0*/  IADD3 R29, PT, PT, R27, 0x8, RZ ;  /* 0x000000081b1d7810 */ /* 0x000fc80007ffe0ff */
[----:B------:R-:W-:-:S13]  /*11c0*/  ISETP.GE.AND P0, PT, R29, R4, PT ;  /* 0x000000041d00720c */ /* 0x000fda0003f06270 */
[----:B------:R-:W-:Y:S02]  /*11d0*/  @!P0 IADD3 R28, PT, PT, R17, 0x2, RZ ;  /* 0x00000002111c8810 */ /* 0x000fe40007ffe0ff */
[----:B------:R-:W-:-:S04]  /*11e0*/  IADD3 R17, PT, PT, R27, 0xa, RZ ;  /* 0x0000000a1b117810 */ /* 0x000fc80007ffe0ff */
[----:B------:R-:W-:Y:S01]  /*11f0*/  ISETP.GT.AND P1, PT, R17, R4, PT ;  /* 0x000000041100720c */ /* 0x000fe20003f24270 */
[----:B------:R-:W-:-:S06]  /*1200*/  @!P0 IMAD.WIDE R24, R3, 0x4, R24 ;  /* 0x0000000403188825 */ /* 0x000fcc00078e0218 */
[----:B------:R-:W2:Y:S06]  /*1210*/  @!P0 LDG.E R25, desc[UR4][R24.64] ;  /* 0x0000000418198981 */ /* 0x000eac000c1e1900 */
[----:B------:R-:W-:-:S06]  /*1220*/  @!P1 IMAD.WIDE R22, R12, 0x4, R20 ;  /* 0x000000040c169825 */ /* 0x000fcc00078e0214 */
[----:B------:R-:W3:Y:S01]  /*1230*/  @!P1 LDG.E R23, desc[UR4][R22.64] ;  /* 0x0000000416179981 */ /* 0x000ee2000c1e1900 */
[----:B------:R-:W-:-:S04]  /*1240*/  IADD3 R17, PT, PT, R27, 0xb, RZ ;  /* 0x0000000b1b117810 */ /* 0x000fc80007ffe0ff */
[----:B------:R-:W-:Y:S01]  /*1250*/  ISETP.GT.AND P2, PT, R17, R4, PT ;  /* 0x000000041100720c */ /* 0x000fe20003f44270 */
[----:B--2---:R-:W-:-:S12]  /*1260*/  @!P0 FADD R2, R25, R2 ;  /* 0x0000000219028221 */ /* 0x004fd80000000000 */
[----:B------:R-:W-:-:S05]  /*1270*/  @!P2 IMAD.WIDE R24, R19, 0x4, R20 ;  /* 0x000000041318a825 */ /* 0x000fca00078e0214 */
[----:B------:R-:W2:Y:S01]  /*1280*/  @!P2 LDG.E R29, desc[UR4][R24.64] ;  /* 0x00000004181da981 */ /* 0x000ea2000c1e1900 */
[----:B---3--:R-:W-:Y:S01]  /*1290*/  @!P1 FADD R2, R23, R2 ;  /* 0x0000000217029221 */ /* 0x008fe20000000000 */
[----:B------:R-:W-:-:S05]  /*12a0*/  IMAD.WIDE R22, R10, 0x4, R20 ;  /* 0x000000040a167825 */ /* 0x000fca00078e0214 */
[----:B------:R-:W3:Y:S01]  /*12b0*/  LDG.E R17, desc[UR4][R22.64] ;  /* 0x0000000416117981 */ /* 0x000ee2000c1e1900 */
[----:B--2---:R-:W-:-:S04]  /*12c0*/  @!P2 FADD R2, R29, R2 ;  /* 0x000000021d02a221 */ /* 0x004fc80000000000 */
[----:B---3--:R-:W-:Y:S01]  /*12d0*/  FADD R2, R17, R2 ;  /* 0x0000000211027221 */ /* 0x008fe20000000000 */
[----:B------:R-:W-:-:S05]  /*12e0*/  VIADD R17, R27, 0xc ;  /* 0x0000000c1b117836 */ /* 0x000fca0000000000 */
[-C--:B------:R-:W-:Y:S02]  /*12f0*/  ISETP.GE.AND P0, PT, R17, R4.reuse, PT ;  /* 0x000000041100720c */ /* 0x080fe40003f06270 */
[C---:B------:R-:W-:Y:S02]  /*1300*/  IADD3 R17, PT, PT, R27.reuse, 0xe, RZ ;  /* 0x0000000e1b117810 */ /* 0x040fe40007ffe0ff */
[----:B------:R-:W-:Y:S02]  /*1310*/  IADD3 R29, PT, PT, R27, 0xf, RZ ;  /* 0x0000000f1b1d7810 */ /* 0x000fe40007ffe0ff */
[-C--:B------:R-:W-:Y:S02]  /*1320*/  ISETP.GT.AND P3, PT, R17, R4.reuse, PT ;  /* 0x000000041100720c */ /* 0x080fe40003f64270 */
[----:B------:R-:W-:-:S05]  /*1330*/  ISETP.GT.AND P4, PT, R29, R4, PT ;  /* 0x000000041d00720c */ /* 0x000fca0003f84270 */
[----:B------:R-:W-:-:S05]  /*1340*/  @!P0 IMAD.WIDE R22, R3, 0x4, R22 ;  /* 0x0000000403168825 */ /* 0x000fca00078e0216 */
[----:B------:R-:W2:Y:S01]  /*1350*/  @!P0 LDG.E R17, desc[UR4][R22.64] ;  /* 0x0000000416118981 */ /* 0x000ea2000c1e1900 */
[----:B------:R-:W-:-:S04]  /*1360*/  @!P3 IMAD.WIDE R24, R18, 0x4, R20 ;  /* 0x000000041218b825 */ /* 0x000fc800078e0214 */
[----:B------:R-:W-:Y:S02]  /*1370*/  @!P4 IMAD.WIDE R20, R14, 0x4, R20 ;  /* 0x000000040e14c825 */ /* 0x000fe400078e0214 */
[----:B------:R-:W3:Y:S04]  /*1380*/  @!P3 LDG.E R25, desc[UR4][R24.64] ;  /* 0x000000041819b981 */ /* 0x000ee8000c1e1900 */
[----:B------:R-:W4:Y:S01]  /*1390*/  @!P4 LDG.E R21, desc[UR4][R20.64] ;  /* 0x000000041415c981 */ /* 0x000f22000c1e1900 */
[----:B------:R-:W-:-:S04]  /*13a0*/  @!P1 IADD3 R28, PT, PT, R28, 0x1, RZ ;  /* 0x000000011c1c9810 */ /* 0x000fc80007ffe0ff */
[----:B------:R-:W-:Y:S02]  /*13b0*/  @!P2 IADD3 R28, PT, PT, R28, 0x1, RZ ;  /* 0x000000011c1ca810 */ /* 0x000fe40007ffe0ff */
[----:B------:R-:W-:Y:S01]  /*13c0*/  IADD3 R26, PT, PT, R26, 0x4, RZ ;  /* 0x000000041a1a7810 */ /* 0x000fe20007ffe0ff */
[----:B------:R-:W-:Y:S01]  /*13d0*/  IMAD R10, R3, 0x10, R10 ;  /* 0x00000010030a7824 */ /* 0x000fe200078e020a */
[----:B------:R-:W-:Y:S01]  /*13e0*/  IADD3 R27, PT, PT, R27, 0x10, RZ ;  /* 0x000000101b1b7810 */ /* 0x000fe20007ffe0ff */
[C---:B------:R-:W-:Y:S01]  /*13f0*/  IMAD R14, R3.reuse, 0x10, R14 ;  /* 0x00000010030e7824 */ /* 0x040fe200078e020e */
[C---:B------:R-:W-:Y:S01]  /*1400*/  LEA R8, R3.reuse, R8, 0x4 ;  /* 0x0000000803087211 */ /* 0x040fe200078e20ff */
[C---:B------:R-:W-:Y:S01]  /*1410*/  IMAD R13, R3.reuse, 0x10, R13 ;  /* 0x00000010030d7824 */ /* 0x040fe200078e020d */
[C---:B------:R-:W-:Y:S02]  /*1420*/  LEA R16, R3.reuse, R16, 0x4 ;  /* 0x0000001003107211 */ /* 0x040fe400078e20ff */
[----:B------:R-:W-:-:S02]  /*1430*/  LEA R9, R3, R9, 0x4 ;  /* 0x0000000903097211 */ /* 0x000fc400078e20ff */
[C---:B------:R-:W-:Y:S02]  /*1440*/  LEA R19, R3.reuse, R19, 0x4 ;  /* 0x0000001303137211 */ /* 0x040fe400078e20ff */
[C---:B------:R-:W-:Y:S02]  /*1450*/  LEA R12, R3.reuse, R12, 0x4 ;  /* 0x0000000c030c7211 */ /* 0x040fe400078e20ff */
[C---:B------:R-:W-:Y:S02]  /*1460*/  LEA R18, R3.reuse, R18, 0x4 ;  /* 0x0000001203127211 */ /* 0x040fe400078e20ff */
[C---:B------:R-:W-:Y:S02]  /*1470*/  LEA R7, R3.reuse, R7, 0x4 ;  /* 0x0000000703077211 */ /* 0x040fe400078e20ff */
[C---:B------:R-:W-:Y:S02]  /*1480*/  LEA R11, R3.reuse, R11, 0x4 ;  /* 0x0000000b030b7211 */ /* 0x040fe400078e20ff */
[----:B------:R-:W-:Y:S01]  /*1490*/  LEA R15, R3, R15, 0x4 ;  /* 0x0000000f030f7211 */ /* 0x000fe200078e20ff */
[----:B--2---:R-:W-:Y:S01]  /*14a0*/  @!P0 FADD R2, R2, R17 ;  /* 0x0000001102028221 */ /* 0x004fe20000000000 */
[C---:B------:R-:W-:Y:S01]  /*14b0*/  VIADD R17, R28.reuse, 0x1 ;  /* 0x000000011c117836 */ /* 0x040fe20000000000 */
[----:B------:R-:W-:-:S02]  /*14c0*/  @!P0 IADD3 R17, PT, PT, R28, 0x2, RZ ;  /* 0x000000021c118810 */ /* 0x000fc40007ffe0ff */
[----:B------:R-:W-:Y:S02]  /*14d0*/  ISETP.NE.AND P0, PT, R26, RZ, PT ;  /* 0x000000ff1a00720c */ /* 0x000fe40003f05270 */
[----:B------:R-:W-:Y:S01]  /*14e0*/  @!P3 IADD3 R17, PT, PT, R17, 0x1, RZ ;  /* 0x000000011111b810 */ /* 0x000fe20007ffe0ff */
[----:B---3--:R-:W-:-:S03]  /*14f0*/  @!P3 FADD R2, R2, R25 ;  /* 0x000000190202b221 */ /* 0x008fc60000000000 */
[----:B------:R-:W-:Y:S01]  /*1500*/  @!P4 IADD3 R17, PT, PT, R17, 0x1, RZ ;  /* 0x000000011111c810 */ /* 0x000fe20007ffe0ff */
[----:B----4-:R-:W-:-:S06]  /*1510*/  @!P4 FADD R2, R2, R21 ;  /* 0x000000150202c221 */ /* 0x010fcc0000000000 */
[----:B------:R-:W-:Y:S05]  /*1520*/  @P0 BRA `(.L_x_89) ;  /* 0xfffffff800600947 */ /* 0x000fea000383ffff */
[----:B------:R-:W-:Y:S05]  /*1530*/  BSYNC.RECONVERGENT B2 ;  /* 0x0000000000027941 */ /* 0x000fea0003800200 */
.L_x_88:
[----:B------:R-:W-:-:S07]  /*1540*/  MOV R19, R27 ;  /* 0x0000001b00137202 */ /* 0x000fce0000000f00 */
.L_x_87:
[----:B------:R-:W-:Y:S05]  /*1550*/  BSYNC.RECONVERGENT B1 ;  /* 0x0000000000017941 */ /* 0x000fea0003800200 */
.L_x_86:
[----:B------:R-:W-:-:S04]  /*1560*/  LEA.HI R7, R5, 0x1, RZ, 0x1e ;  /* 0x0000000105077811 */ /* 0x000fc800078ff0ff */
[----:B------:R-:W-:-:S13]  /*1570*/  LOP3.LUT P0, R7, R7, 0x3, RZ, 0xc0, !PT ;  /* 0x0000000307077812 */ /* 0x000fda000780c0ff */
[----:B------:R-:W-:Y:S05]  /*1580*/  @!P0 BRA `(.L_x_85) ;  /* 0x0000000400548947 */ /* 0x000fea0003800000 */
[----:B------:R-:W-:Y:S01]  /*1590*/  ISETP.NE.AND P1, PT, R7, 0x1, PT ;  /* 0x000000010700780c */ /* 0x000fe20003f25270 */
[----:B------:R-:W-:Y:S01]  /*15a0*/  BSSY.RECONVERGENT B1, `(.L_x_90) ;  /* 0x0000038000017945 */ /* 0x000fe20003800200 */
[----:B------:R-:W-:Y:S02]  /*15b0*/  LOP3.LUT P0, RZ, R5, 0x4, RZ, 0xc0, !PT ;  /* 0x0000000405ff7812 */ /* 0x000fe4000780c0ff */
[----:B------:R-:W-:-:S09]  /*15c0*/  MOV R5, R17 ;  /* 0x0000001100057202 */ /* 0x000fd20000000f00 */
[----:B------:R-:W-:Y:S05]  /*15d0*/  @!P1 BRA `(.L_x_91) ;  /* 0x0000000000d09947 */ /* 0x000fea0003800000 */
[----:B------:R-:W0:Y:S01]  /*15e0*/  LDC.64 R8, c[0x0][0x380] ;  /* 0x0000e000ff087b82 */ /* 0x000e220000000a00 */
[C---:B------:R-:W-:Y:S01]  /*15f0*/  VIADD R5, R19.reuse, 0x2 ;  /* 0x0000000213057836 */ /* 0x040fe20000000000 */
[-C--:B------:R-:W-:Y:S01]  /*1600*/  ISETP.GE.AND P6, PT, R19, R4.reuse, PT ;  /* 0x000000041300720c */ /* 0x080fe20003fc6270 */
[----:B------:R-:W-:Y:S01]  /*1610*/  IMAD R10, R3, R19, R6 ;  /* 0x00000013030a7224 */ /* 0x000fe200078e0206 */
[----:B------:R-:W-:Y:S02]  /*1620*/  IADD3 R7, PT, PT, R19, 0x6, RZ ;  /* 0x0000000613077810 */ /* 0x000fe40007ffe0ff */
[-C--:B------:R-:W-:Y:S02]  /*1630*/  ISETP.GT.AND P1, PT, R5, R4.reuse, PT ;  /* 0x000000040500720c */ /* 0x080fe40003f24270 */
[C---:B------:R-:W-:Y:S01]  /*1640*/  IADD3 R5, PT, PT, R19.reuse, 0x3, RZ ;  /* 0x0000000313057810 */ /* 0x040fe20007ffe0ff */
[----:B------:R-:W-:Y:S01]  /*1650*/  VIADD R11, R19, 0x7 ;  /* 0x00000007130b7836 */ /* 0x000fe20000000000 */
[----:B------:R-:W-:-:S02]  /*1660*/  ISETP.GT.AND P4, PT, R7, R4, PT ;  /* 0x000000040700720c */ /* 0x000fc40003f84270 */
[----:B------:R-:W-:Y:S02]  /*1670*/  ISETP.GT.AND P2, PT, R5, R4, PT ;  /* 0x000000040500720c */ /* 0x000fe40003f44270 */
[----:B------:R-:W-:-:S04]  /*1680*/  IADD3 R5, PT, PT, R19, 0x4, RZ ;  /* 0x0000000413057810 */ /* 0x000fc80007ffe0ff */
[----:B------:R-:W-:Y:S02]  /*1690*/  ISETP.GE.AND P3, PT, R5, R4, PT ;  /* 0x000000040500720c */ /* 0x000fe40003f66270 */
[CC--:B------:R-:W-:Y:S01]  /*16a0*/  @!P1 LEA R21, R3.reuse, R10.reuse, 0x1 ;  /* 0x0000000a03159211 */ /* 0x0c0fe200078e08ff */
[----:B0-----:R-:W-:Y:S01]  /*16b0*/  IMAD.WIDE R14, R10, 0x4, R8 ;  /* 0x000000040a0e7825 */ /* 0x001fe200078e0208 */
[----:B------:R-:W-:-:S04]  /*16c0*/  LEA R18, R3, R10, 0x2 ;  /* 0x0000000a03127211 */ /* 0x000fc800078e10ff */
[----:B------:R0:W2:Y:S01]  /*16d0*/  LDG.E R5, desc[UR4][R14.64] ;  /* 0x000000040e057981 */ /* 0x0000a2000c1e1900 */
[----:B------:R-:W-:Y:S01]  /*16e0*/  @!P6 IMAD.WIDE R12, R3, 0x4, R14 ;  /* 0x00000004030ce825 */ /* 0x000fe200078e020e */
[----:B------:R-:W-:-:S03]  /*16f0*/  ISETP.GT.AND P5, PT, R11, R4, PT ;  /* 0x000000040b00720c */ /* 0x000fc60003fa4270 */
[----:B------:R-:W-:Y:S01]  /*1700*/  @!P2 IMAD R23, R3, 0x3, R10 ;  /* 0x000000030317a824 */ /* 0x000fe200078e020a */
[----:B------:R1:W3:Y:S01]  /*1710*/  @!P6 LDG.E R7, desc[UR4][R12.64] ;  /* 0x000000040c07e981 */ /* 0x0002e2000c1e1900 */
[----:B------:R-:W-:-:S04]  /*1720*/  @!P1 IMAD.WIDE R20, R21, 0x4, R8 ;  /* 0x0000000415149825 */ /* 0x000fc800078e0208 */
[--C-:B------:R-:W-:Y:S01]  /*1730*/  @!P2 IMAD.WIDE R22, R23, 0x4, R8.reuse ;  /* 0x000000041716a825 */ /* 0x100fe200078e0208 */
[----:B------:R-:W4:Y:S03]  /*1740*/  @!P1 LDG.E R16, desc[UR4][R20.64] ;  /* 0x0000000414109981 */ /* 0x000f26000c1e1900 */
[----:B------:R-:W-:Y:S01]  /*1750*/  IMAD.WIDE R10, R18, 0x4, R8 ;  /* 0x00000004120a7825 */ /* 0x000fe200078e0208 */
[C---:B0-----:R-:W-:Y:S01]  /*1760*/  @!P4 LEA R15, R3.reuse, R18, 0x1 ;  /* 0x00000012030fc211 */ /* 0x041fe200078e08ff */
[----:B------:R-:W5:Y:S02]  /*1770*/  @!P2 LDG.E R22, desc[UR4][R22.64] ;  /* 0x000000041616a981 */ /* 0x000f64000c1e1900 */
[C---:B-1----:R-:W-:Y:S02]  /*1780*/  @!P3 IMAD.WIDE R12, R3.reuse, 0x4, R10 ;  /* 0x00000004030cb825 */ /* 0x042fe400078e020a */
[----:B------:R-:W5:Y:S02]  /*1790*/  LDG.E R10, desc[UR4][R10.64] ;  /* 0x000000040a0a7981 */ /* 0x000f64000c1e1900 */
[----:B------:R-:W-:-:S02]  /*17a0*/  @!P5 IMAD R25, R3, 0x3, R18 ;  /* 0x000000030319d824 */ /* 0x000fc400078e0212 */
[--C-:B------:R-:W-:Y:S01]  /*17b0*/  @!P4 IMAD.WIDE R14, R15, 0x4, R8.reuse ;  /* 0x000000040f0ec825 */ /* 0x100fe200078e0208 */
[----:B------:R-:W5:Y:S03]  /*17c0*/  @!P3 LDG.E R13, desc[UR4][R12.64] ;  /* 0x000000040c0db981 */ /* 0x000f66000c1e1900 */
[----:B------:R-:W-:Y:S02]  /*17d0*/  @!P5 IMAD.WIDE R8, R25, 0x4, R8 ;  /* 0x000000041908d825 */ /* 0x000fe400078e0208 */
[----:B------:R-:W5:Y:S04]  /*17e0*/  @!P4 LDG.E R15, desc[UR4][R14.64] ;  /* 0x000000040e0fc981 */ /* 0x000f68000c1e1900 */
[----:B------:R-:W5:Y:S01]  /*17f0*/  @!P5 LDG.E R9, desc[UR4][R8.64] ;  /* 0x000000040809d981 */ /* 0x000f62000c1e1900 */
[----:B------:R-:W-:-:S02]  /*1800*/  IADD3 R18, PT, PT, R17, 0x1, RZ ;  /* 0x0000000111127810 */ /* 0x000fc40007ffe0ff */
[----:B------:R-:W-:-:S05]  /*1810*/  @!P6 IADD3 R18, PT, PT, R17, 0x2, RZ ;  /* 0x000000021112e810 */ /* 0x000fca0007ffe0ff */
[----:B------:R-:W-:-:S05]  /*1820*/  @!P1 VIADD R18, R18, 0x1 ;  /* 0x0000000112129836 */ /* 0x000fca0000000000 */
[----:B------:R-:W-:-:S04]  /*1830*/  @!P2 IADD3 R18, PT, PT, R18, 0x1, RZ ;  /* 0x000000011212a810 */ /* 0x000fc80007ffe0ff */
[C---:B------:R-:W-:Y:S02]  /*1840*/  IADD3 R17, PT, PT, R18.reuse, 0x1, RZ ;  /* 0x0000000112117810 */ /* 0x040fe40007ffe0ff */
[----:B------:R-:W-:-:S04]  /*1850*/  @!P3 IADD3 R17, PT, PT, R18, 0x2, RZ ;  /* 0x000000021211b810 */ /* 0x000fc80007ffe0ff */
[----:B------:R-:W-:-:S05]  /*1860*/  @!P4 IADD3 R17, PT, PT, R17, 0x1, RZ ;  /* 0x000000011111c810 */ /* 0x000fca0007ffe0ff */
[----:B------:R-:W-:Y:S01]  /*1870*/  @!P5 VIADD R17, R17, 0x1 ;  /* 0x000000011111d836 */ /* 0x000fe20000000000 */
[----:B------:R-:W-:Y:S01]  /*1880*/  IADD3 R19, PT, PT, R19, 0x8, RZ ;  /* 0x0000000813137810 */ /* 0x000fe20007ffe0ff */
[----:B--2---:R-:W-:-:S04]  /*1890*/  FADD R5, R2, R5 ;  /* 0x0000000502057221 */ /* 0x004fc80000000000 */
[----:B---3--:R-:W-:-:S04]  /*18a0*/  @!P6 FADD R5, R5, R7 ;  /* 0x000000070505e221 */ /* 0x008fc80000000000 */
[----:B----4-:R-:W-:-:S04]  /*18b0*/  @!P1 FADD R5, R5, R16 ;  /* 0x0000001005059221 */ /* 0x010fc80000000000 */
[----:B-----5:R-:W-:-:S04]  /*18c0*/  @!P2 FADD R5, R5, R22 ;  /* 0x000000160505a221 */ /* 0x020fc80000000000 */
[----:B------:R-:W-:-:S04]  /*18d0*/  FADD R2, R10, R5 ;  /* 0x000000050a027221 */ /* 0x000fc80000000000 */
[----:B------:R-:W-:Y:S01]  /*18e0*/  @!P3 FADD R2, R2, R13 ;  /* 0x0000000d0202b221 */ /* 0x000fe20000000000 */
[----:B------:R-:W-:-:S03]  /*18f0*/  MOV R5, R17 ;  /* 0x0000001100057202 */ /* 0x000fc60000000f00 */
[----:B------:R-:W-:-:S04]  /*1900*/  @!P4 FADD R2, R2, R15 ;  /* 0x0000000f0202c221 */ /* 0x000fc80000000000 */
[----:B------:R-:W-:-:S07]  /*1910*/  @!P5 FADD R2, R2, R9 ;  /* 0x000000090202d221 */ /* 0x000fce0000000000 */
.L_x_91:
[----:B------:R-:W-:Y:S05]  /*1920*/  BSYNC.RECONVERGENT B1 ;  /* 0x0000000000017941 */ /* 0x000fea0003800200 */
.L_x_90:
[----:B------:R-:W-:Y:S05]  /*1930*/  @P0 BRA `(.L_x_85) ;  /* 0x0000000000680947 */ /* 0x000fea0003800000 */
[----:B------:R-:W0:Y:S01]  /*1940*/  LDC.64 R8, c[0x0][0x380] ;  /* 0x0000e000ff087b82 */ /* 0x000e220000000a00 */
[----:B------:R-:W-:Y:S01]  /*1950*/  IADD3 R7, PT, PT, R19, 0x2, RZ ;  /* 0x0000000213077810 */ /* 0x000fe20007ffe0ff */
[----:B------:R-:W-:Y:S01]  /*1960*/  IMAD R14, R3, R19, R6 ;  /* 0x00000013030e7224 */ /* 0x000fe200078e0206 */
[-C--:B------:R-:W-:Y:S02]  /*1970*/  ISETP.GE.AND P0, PT, R19, R4.reuse, PT ;  /* 0x000000041300720c */ /* 0x080fe40003f06270 */
[----:B------:R-:W-:-:S13]  /*1980*/  ISETP.GT.AND P1, PT, R7, R4, PT ;  /* 0x000000040700720c */ /* 0x000fda0003f24270 */
[----:B------:R-:W-:Y:S01]  /*1990*/  @!P1 LEA R11, R3, R14, 0x1 ;  /* 0x0000000e030b9211 */ /* 0x000fe200078e08ff */
[----:B0-----:R-:W-:-:S04]  /*19a0*/  IMAD.WIDE R12, R14, 0x4, R8 ;  /* 0x000000040e0c7825 */ /* 0x001fc800078e0208 */
[----:B------:R-:W-:Y:S02]  /*19b0*/  @!P0 IMAD.WIDE R6, R3, 0x4, R12 ;  /* 0x0000000403068825 */ /* 0x000fe400078e020c */
[----:B------:R-:W2:Y:S02]  /*19c0*/  LDG.E R13, desc[UR4][R12.64] ;  /* 0x000000040c0d7981 */ /* 0x000ea4000c1e1900 */
[----:B------:R-:W-:Y:S02]  /*19d0*/  @!P1 IMAD.WIDE R10, R11, 0x4, R8 ;  /* 0x000000040b0a9825 */ /* 0x000fe400078e0208 */
[----:B------:R-:W3:Y:S04]  /*19e0*/  @!P0 LDG.E R7, desc[UR4][R6.64] ;  /* 0x0000000406078981 */ /* 0x000ee8000c1e1900 */
[----:B------:R-:W4:Y:S01]  /*19f0*/  @!P1 LDG.E R11, desc[UR4][R10.64] ;  /* 0x000000040a0b9981 */ /* 0x000f22000c1e1900 */
[----:B------:R-:W-:Y:S01]  /*1a00*/  VIADD R19, R19, 0x3 ;  /* 0x0000000313137836 */ /* 0x000fe20000000000 */
[----:B------:R-:W-:-:S02]  /*1a10*/  IADD3 R17, PT, PT, R5, 0x1, RZ ;  /* 0x0000000105117810 */ /* 0x000fc40007ffe0ff */
[----:B------:R-:W-:Y:S02]  /*1a20*/  @!P0 IADD3 R17, PT, PT, R5, 0x2, RZ ;  /* 0x0000000205118810 */ /* 0x000fe40007ffe0ff */
[----:B------:R-:W-:Y:S02]  /*1a30*/  ISETP.GT.AND P2, PT, R19, R4, PT ;  /* 0x000000041300720c */ /* 0x000fe40003f44270 */
[----:B------:R-:W-:Y:S01]  /*1a40*/  @!P1 IADD3 R17, PT, PT, R17, 0x1, RZ ;  /* 0x0000000111119810 */ /* 0x000fe20007ffe0ff */
[----:B--2---:R-:W-:-:S04]  /*1a50*/  FADD R2, R2, R13 ;  /* 0x0000000d02027221 */ /* 0x004fc80000000000 */
[----:B---3--:R-:W-:-:S04]  /*1a60*/  @!P0 FADD R2, R2, R7 ;  /* 0x0000000702028221 */ /* 0x008fc80000000000 */
[----:B----4-:R-:W-:Y:S02]  /*1a70*/  @!P1 FADD R2, R2, R11 ;  /* 0x0000000b02029221 */ /* 0x010fe40000000000 */
[----:B------:R-:W-:Y:S05]  /*1a80*/  @P2 BRA `(.L_x_85) ;  /* 0x0000000000142947 */ /* 0x000fea0003800000 */
[----:B------:R-:W-:-:S04]  /*1a90*/  IMAD R3, R3, 0x3, R14 ;  /* 0x0000000303037824 */ /* 0x000fc800078e020e */
[----:B------:R-:W-:-:S06]  /*1aa0*/  IMAD.WIDE R8, R3, 0x4, R8 ;  /* 0x0000000403087825 */ /* 0x000fcc00078e0208 */
[----:B------:R-:W2:Y:S01]  /*1ab0*/  LDG.E R9, desc[UR4][R8.64] ;  /* 0x0000000408097981 */ /* 0x000ea2000c1e1900 */
[----:B------:R-:W-:Y:S01]  /*1ac0*/  IADD3 R17, PT, PT, R17, 0x1, RZ ;  /* 0x0000000111117810 */ /* 0x000fe20007ffe0ff */
[----:B--2---:R-:W-:-:S07]  /*1ad0*/  FADD R2, R2, R9 ;  /* 0x0000000902027221 */ /* 0x004fce0000000000 */
.L_x_85:
[----:B------:R-:W-:Y:S05]  /*1ae0*/  BSYNC.RECONVERGENT B0 ;  /* 0x0000000000007941 */ /* 0x000fea0003800200 */
.L_x_84:
[----:B------:R-:W-:Y:S05]  /*1af0*/  BRA `(.L_x_92) ;  /* 0x00000010004c7947 */ /* 0x000fea0003800000 */
.L_x_82:
[----:B------:R-:W0:Y:S01]  /*1b00*/  LDCU UR6, c[0x0][0x39c] ;  /* 0x00007380ff0677ac */ /* 0x000e220008000800 */
[----:B------:R-:W-:Y:S01]  /*1b10*/  BSSY.RECONVERGENT B0, `(.L_x_93) ;  /* 0x0000097000007945 */ /* 0x000fe20003800200 */
[----:B------:R-:W-:Y:S02]  /*1b20*/  HFMA2 R17, -RZ, RZ, 0, 0 ;  /* 0x00000000ff117431 */ /* 0x000fe400000001ff */
[C---:B0-----:R-:W-:Y:S01]  /*1b30*/  VIADD R6, R22.reuse, UR6 ;  /* 0x0000000616067c36 */ /* 0x041fe20008000000 */
[----:B------:R-:W-:-:S04]  /*1b40*/  VIADDMNMX R9, R22, -UR6, RZ, !PT ;  /* 0x8000000616097c46 */ /* 0x000fc8000f8001ff */
[----:B------:R-:W-:-:S04]  /*1b50*/  VIADDMNMX R6, R11, 0xffffffff, R6, PT ;  /* 0xffffffff0b067846 */ /* 0x000fc80003800106 */
[----:B------:R-:W-:-:S13]  /*1b60*/  ISETP.GE.AND P0, PT, R6, R9, PT ;  /* 0x000000090600720c */ /* 0x000fda0003f06270 */
[----:B------:R-:W-:Y:S05]  /*1b70*/  @!P0 BRA `(.L_x_94) ;  /* 0x0000000800408947 */ /* 0x000fea0003800000 */
[----:B------:R-:W-:Y:S01]  /*1b80*/  IADD3 R2, PT, PT, R6, -R9, RZ ;  /* 0x8000000906027210 */ /* 0x000fe20007ffe0ff */
[----:B------:R-:W-:Y:S03]  /*1b90*/  BSSY.RECONVERGENT B1, `(.L_x_95) ;  /* 0x0000042000017945 */ /* 0x000fe60003800200 */
[C---:B------:R-:W-:Y:S02]  /*1ba0*/  ISETP.GE.U32.AND P0, PT, R2.reuse, 0xf, PT ;  /* 0x0000000f0200780c */ /* 0x040fe40003f06070 */
[----:B------:R-:W-:Y:S02]  /*1bb0*/  IADD3 R17, PT, PT, R2, 0x1, RZ ;  /* 0x0000000102117810 */ /* 0x000fe40007ffe0ff */
[----:B------:R-:W-:Y:S02]  /*1bc0*/  MOV R2, RZ ;  /* 0x000000ff00027202 */ /* 0x000fe40000000f00 */
[----:B------:R-:W-:-:S04]  /*1bd0*/  LOP3.LUT R6, R17, 0xf, RZ, 0xc0, !PT ;  /* 0x0000000f11067812 */ /* 0x000fc800078ec0ff */
[----:B------:R-:W-:-:S03]  /*1be0*/  ISETP.NE.AND P1, PT, R6, RZ, PT ;  /* 0x000000ff0600720c */ /* 0x000fc60003f25270 */
[----:B------:R-:W-:Y:S10]  /*1bf0*/  @!P0 BRA `(.L_x_96) ;  /* 0x0000000000ec8947 */ /* 0x000ff40003800000 */
[----:B------:R-:W-:Y:S01]  /*1c00*/  IMAD R3, R4, R11, R9 ;  /* 0x0000000b04037224 */ /* 0x000fe200078e0209 */
[----:B------:R-:W-:Y:S01]  /*1c10*/  LOP3.LUT R16, R17, 0xfffffff0, RZ, 0xc0, !PT ;  /* 0xfffffff011107812 */ /* 0x000fe200078ec0ff */
[----:B------:R-:W-:Y:S02]  /*1c20*/  IMAD.MOV.U32 R2, RZ, RZ, RZ ;  /* 0x000000ffff027224 */ /* 0x000fe400078e00ff */
[----:B------:R-:W-:Y:S01]  /*1c30*/  IMAD R3, R3, R8, R7 ;  /* 0x0000000803037224 */ /* 0x000fe200078e0207 */
[----:B------:R-:W-:-:S07]  /*1c40*/  IADD3 R16, PT, PT, -R16, RZ, RZ ;  /* 0x000000ff10107210 */ /* 0x000fce0007ffe1ff */
.L_x_97:
[----:B------:R-:W0:Y:S02]  /*1c50*/  LDC.64 R20, c[0x0][0x380] ;  /* 0x0000e000ff147b82 */ /* 0x000e240000000a00 */
[----:B0-----:R-:W-:-:S05]  /*1c60*/  IMAD.WIDE R20, R3, 0x4, R20 ;  /* 0x0000000403147825 */ /* 0x001fca00078e0214 */
[----:B------:R0:W2:Y:S02]  /*1c70*/  LDG.E R29, desc[UR4][R20.64] ;  /* 0x00000004141d7981 */ /* 0x0000a4000c1e1900 */
[----:B0-----:R-:W-:-:S05]  /*1c80*/  IMAD.WIDE R20, R8, 0x4, R20 ;  /* 0x0000000408147825 */ /* 0x001fca00078e0214 */
[----:B------:R-:W3:Y:S01]  /*1c90*/  LDG.E R10, desc[UR4][R20.64] ;  /* 0x00000004140a7981 */ /* 0x000ee2000c1e1900 */
[----:B------:R-:W-:-:S05]  /*1ca0*/  IMAD.WIDE R12, R8, 0x4, R20 ;  /* 0x00000004080c7825 */ /* 0x000fca00078e0214 */
[----:B------:R0:W4:Y:S01]  /*1cb0*/  LDG.E R5, desc[UR4][R12.64] ;  /* 0x000000040c057981 */ /* 0x000122000c1e1900 */
[----:B------:R-:W-:-:S04]  /*1cc0*/  IMAD.WIDE R26, R8, 0x4, R12 ;  /* 0x00000004081a7825 */ /* 0x000fc800078e020c */
[C---:B------:R-:W-:Y:S02]  /*1cd0*/  IMAD.WIDE R22, R8.reuse, 0x4, R26 ;  /* 0x0000000408167825 */ /* 0x040fe400078e021a */
[----:B------:R-:W5:Y:S02]  /*1ce0*/  LDG.E R27, desc[UR4][R26.64] ;  /* 0x000000041a1b7981 */ /* 0x000f64000c1e1900 */
[----:B------:R-:W-:-:S04]  /*1cf0*/  IMAD.WIDE R24, R8, 0x4, R22 ;  /* 0x0000000408187825 */ /* 0x000fc800078e0216 */
[C---:B------:R-:W-:Y:S01]  /*1d00*/  IMAD.WIDE R14, R8.reuse, 0x4, R24 ;  /* 0x00000004080e7825 */ /* 0x040fe200078e0218 */
[----:B------:R-:W5:Y:S04]  /*1d10*/  LDG.E R26, desc[UR4][R22.64] ;  /* 0x00000004161a7981 */ /* 0x000f68000c1e1900 */
[----:B------:R-:W5:Y:S01]  /*1d20*/  LDG.E R25, desc[UR4][R24.64] ;  /* 0x0000000418197981 */ /* 0x000f62000c1e1900 */
[----:B------:R-:W-:-:S05]  /*1d30*/  IMAD.WIDE R18, R8, 0x4, R14 ;  /* 0x0000000408127825 */ /* 0x000fca00078e020e */
[----:B------:R-:W5:Y:S01]  /*1d40*/  LDG.E R23, desc[UR4][R18.64] ;  /* 0x0000000412177981 */ /* 0x000f62000c1e1900 */
[----:B0-----:R-:W-:-:S03]  /*1d50*/  IMAD.WIDE R12, R8, 0x4, R18 ;  /* 0x00000004080c7825 */ /* 0x001fc600078e0212 */
[----:B------:R0:W5:Y:S01]  /*1d60*/  LDG.E R24, desc[UR4][R14.64] ;  /* 0x000000040e187981 */ /* 0x000162000c1e1900 */
[----:B------:R-:W-:-:S03]  /*1d70*/  IMAD.WIDE R20, R8, 0x4, R12 ;  /* 0x0000000408147825 */ /* 0x000fc600078e020c */
[----:B------:R1:W5:Y:S01]  /*1d80*/  LDG.E R22, desc[UR4][R12.64] ;  /* 0x000000040c167981 */ /* 0x000362000c1e1900 */
[----:B0-----:R-:W-:-:S03]  /*1d90*/  IMAD.WIDE R14, R8, 0x4, R20 ;  /* 0x00000004080e7825 */ /* 0x001fc600078e0214 */
[----:B------:R-:W5:Y:S01]  /*1da0*/  LDG.E R21, desc[UR4][R20.64] ;  /* 0x0000000414157981 */ /* 0x000f62000c1e1900 */
[----:B-1----:R-:W-:-:S03]  /*1db0*/  IMAD.WIDE R12, R8, 0x4, R14 ;  /* 0x00000004080c7825 */ /* 0x002fc600078e020e */
[----:B------:R0:W5:Y:S02]  /*1dc0*/  LDG.E R20, desc[UR4][R14.64] ;  /* 0x000000040e147981 */ /* 0x000164000c1e1900 */
[C---:B0-----:R-:W-:Y:S02]  /*1dd0*/  IMAD.WIDE R14, R8.reuse, 0x4, R12 ;  /* 0x00000004080e7825 */ /* 0x041fe400078e020c */
[----:B------:R-:W5:Y:S02]  /*1de0*/  LDG.E R12, desc[UR4][R12.64] ;  /* 0x000000040c0c7981 */ /* 0x000f64000c1e1900 */
[----:B------:R-:W-:Y:S02]  /*1df0*/  IMAD.WIDE R18, R8, 0x4, R14 ;  /* 0x0000000408127825 */ /* 0x000fe400078e020e */
[----:B------:R-:W5:Y:S02]  /*1e00*/  LDG.E R28, desc[UR4][R14.64] ;  /* 0x000000040e1c7981 */ /* 0x000f64000c1e1900 */
[----:B--2---:R-:W-:-:S02]  /*1e10*/  FADD R29, R29, R2 ;  /* 0x000000021d1d7221 */ /* 0x004fc40000000000 */
[----:B------:R0:W2:Y:S02]  /*1e20*/  LDG.E R2, desc[UR4][R18.64] ;  /* 0x0000000412027981 */ /* 0x0000a4000c1e1900 */
[----:B0-----:R-:W-:-:S04]  /*1e30*/  IMAD.WIDE R18, R8, 0x4, R18 ;  /* 0x0000000408127825 */ /* 0x001fc800078e0212 */
[----:B---3--:R-:W-:Y:S02]  /*1e40*/  FADD R13, R29, R10 ;  /* 0x0000000a1d0d7221 */ /* 0x008fe40000000000 */
[----:B------:R0:W3:Y:S02]  /*1e50*/  LDG.E R10, desc[UR4][R18.64] ;  /* 0x00000004120a7981 */ /* 0x0000e4000c1e1900 */
[----:B0-----:R-:W-:-:S05]  /*1e60*/  IMAD.WIDE R18, R8, 0x4, R18 ;  /* 0x0000000408127825 */ /* 0x001fca00078e0212 */
[----:B------:R-:W3:Y:S01]  /*1e70*/  LDG.E R29, desc[UR4][R18.64] ;  /* 0x00000004121d7981 */ /* 0x000ee2000c1e1900 */
[----:B----4-:R-:W-:-:S04]  /*1e80*/  FADD R5, R13, R5 ;  /* 0x000000050d057221 */ /* 0x010fc80000000000 */
[----:B-----5:R-:W-:-:S04]  /*1e90*/  FADD R5, R5, R27 ;  /* 0x0000001b05057221 */ /* 0x020fc80000000000 */
[----:B------:R-:W-:-:S04]  /*1ea0*/  FADD R26, R5, R26 ;  /* 0x0000001a051a7221 */ /* 0x000fc80000000000 */
[----:B------:R-:W-:-:S04]  /*1eb0*/  FADD R25, R26, R25 ;  /* 0x000000191a197221 */ /* 0x000fc80000000000 */
[----:B------:R-:W-:-:S04]  /*1ec0*/  FADD R24, R25, R24 ;  /* 0x0000001819187221 */ /* 0x000fc80000000000 */
[----:B------:R-:W-:-:S04]  /*1ed0*/  FADD R23, R24, R23 ;  /* 0x0000001718177221 */ /* 0x000fc80000000000 */
[----:B------:R-:W-:-:S04]  /*1ee0*/  FADD R22, R23, R22 ;  /* 0x0000001617167221 */ /* 0x000fc80000000000 */
[----:B------:R-:W-:Y:S01]  /*1ef0*/  FADD R21, R22, R21 ;  /* 0x0000001516157221 */ /* 0x000fe20000000000 */
[----:B------:R-:W-:-:S04]  /*1f00*/  IADD3 R16, PT, PT, R16, 0x10, RZ ;  /* 0x0000001010107810 */ /* 0x000fc80007ffe0ff */
[----:B------:R-:W-:Y:S01]  /*1f10*/  ISETP.NE.AND P0, PT, R16, RZ, PT ;  /* 0x000000ff1000720c */ /* 0x000fe20003f05270 */
[----:B------:R-:W-:-:S04]  /*1f20*/  FADD R21, R21, R20 ;  /* 0x0000001415157221 */ /* 0x000fc80000000000 */
[----:B------:R-:W-:-:S04]  /*1f30*/  FADD R21, R21, R12 ;  /* 0x0000000c15157221 */ /* 0x000fc80000000000 */
[----:B------:R-:W-:Y:S01]  /*1f40*/  FADD R21, R21, R28 ;  /* 0x0000001c15157221 */ /* 0x000fe20000000000 */
[----:B------:R-:W-:Y:S02]  /*1f50*/  IADD3 R9, PT, PT, R9, 0x10, RZ ;  /* 0x0000001009097810 */ /* 0x000fe40007ffe0ff */
[----:B------:R-:W-:Y:S01]  /*1f60*/  LEA R3, R8, R3, 0x4 ;  /* 0x0000000308037211 */ /* 0x000fe200078e20ff */
[----:B--2---:R-:W-:-:S04]  /*1f70*/  FADD R21, R21, R2 ;  /* 0x0000000215157221 */ /* 0x004fc80000000000 */
[----:B---3--:R-:W-:-:S04]  /*1f80*/  FADD R10, R21, R10 ;  /* 0x0000000a150a7221 */ /* 0x008fc80000000000 */
[----:B------:R-:W-:Y:S01]  /*1f90*/  FADD R2, R10, R29 ;  /* 0x0000001d0a027221 */ /* 0x000fe20000000000 */
[----:B------:R-:W-:Y:S06]  /*1fa0*/  @P0 BRA `(.L_x_97) ;  /* 0xfffffffc00280947 */ /* 0x000fec000383ffff */
.L_x_96:
[----:B------:R-:W-:Y:S05]  /*1fb0*/  BSYNC.RECONVERGENT B1 ;  /* 0x0000000000017941 */ /* 0x000fea0003800200 */
.L_x_95:
[----:B------:R-:W-:Y:S05]  /*1fc0*/  @!P1 BRA `(.L_x_94) ;  /* 0x00000004002c9947 */ /* 0x000fea0003800000 */
[----:B------:R-:W-:Y:S01]  /*1fd0*/  ISETP.GE.U32.AND P0, PT, R6, 0x8, PT ;  /* 0x000000080600780c */ /* 0x000fe20003f06070 */
[----:B------:R-:W-:Y:S01]  /*1fe0*/  BSSY.RECONVERGENT B1, `(.L_x_98) ;  /* 0x0000020000017945 */ /* 0x000fe20003800200 */
[----:B------:R-:W-:-:S04]  /*1ff0*/  LOP3.LUT R10, R17, 0x7, RZ, 0xc0, !PT ;  /* 0x00000007110a7812 */ /* 0x000fc800078ec0ff */
[----:B------:R-:W-:-:S07]  /*2000*/  ISETP.NE.AND P1, PT, R10, RZ, PT ;  /* 0x000000ff0a00720c */ /* 0x000fce0003f25270 */
[----:B------:R-:W-:Y:S06]  /*2010*/  @!P0 BRA `(.L_x_99) ;  /* 0x0000000000708947 */ /* 0x000fec0003800000 */
[----:B------:R-:W0:Y:S01]  /*2020*/  LDC.64 R26, c[0x0][0x380] ;  /* 0x0000e000ff1a7b82 */ /* 0x000e220000000a00 */
[----:B------:R-:W-:-:S04]  /*2030*/  IMAD R3, R4, R11, R9 ;  /* 0x0000000b04037224 */ /* 0x000fc800078e0209 */
[----:B------:R-:W-:-:S04]  /*2040*/  IMAD R3, R3, R8, R7 ;  /* 0x0000000803037224 */ /* 0x000fc800078e0207 */
[----:B0-----:R-:W-:-:S05]  /*2050*/  IMAD.WIDE R26, R3, 0x4, R26 ;  /* 0x00000004031a7825 */ /* 0x001fca00078e021a */
        /* <DEDUP_REMOVED lines=24> */
.L_x_99:
[----:B------:R-:W-:Y:S05]  /*21e0*/  BSYNC.RECONVERGENT B1 ;  /* 0x0000000000017941 */ /* 0x000fea0003800200 */
.L_x_98:
        /* <DEDUP_REMOVED lines=9> */
[----:B0-----:R-:W-:-:S04]  /*2280*/  IMAD.WIDE R12, R5, 0x4, R12 ;  /* 0x00000004050c7825 */ /* 0x001fc800078e020c */
[C---:B------:R-:W-:Y:S02]  /*2290*/  IMAD.WIDE R14, R8.reuse, 0x4, R12 ;  /* 0x00000004080e7825 */ /* 0x040fe400078e020c */
[----:B------:R-:W2:Y:S02]  /*22a0*/  LDG.E R13, desc[UR4][R12.64] ;  /* 0x000000040c0d7981 */ /* 0x000ea4000c1e1900 */
[C---:B------:R-:W-:Y:S02]  /*22b0*/  IMAD.WIDE R18, R8.reuse, 0x4, R14 ;  /* 0x0000000408127825 */ /* 0x040fe400078e020e */
[----:B------:R-:W3:Y:S02]  /*22c0*/  LDG.E R15, desc[UR4][R14.64] ;  /* 0x000000040e0f7981 */ /* 0x000ee4000c1e1900 */
        /* <DEDUP_REMOVED lines=8> */
.L_x_101:
[----:B------:R-:W-:Y:S05]  /*2350*/  BSYNC.RECONVERGENT B1 ;  /* 0x0000000000017941 */ /* 0x000fea0003800200 */
.L_x_100:
[----:B------:R-:W-:Y:S05]  /*2360*/  @!P1 BRA `(.L_x_94) ;  /* 0x0000000000449947 */ /* 0x000fea0003800000 */
[----:B------:R-:W0:Y:S01]  /*2370*/  LDC.64 R12, c[0x0][0x380] ;  /* 0x0000e000ff0c7b82 */ /* 0x000e220000000a00 */
[----:B------:R-:W-:-:S04]  /*2380*/  IMAD R4, R4, R11, R9 ;  /* 0x0000000b04047224 */ /* 0x000fc800078e0209 */
[----:B------:R-:W-:-:S04]  /*2390*/  IMAD R7, R4, R8, R7 ;  /* 0x0000000804077224 */ /* 0x000fc800078e0207 */
[----:B0-----:R-:W-:-:S06]  /*23a0*/  IMAD.WIDE R4, R7, 0x4, R12 ;  /* 0x0000000407047825 */ /* 0x001fcc00078e020c */
[----:B------:R-:W2:Y:S01]  /*23b0*/  LDG.E R5, desc[UR4][R4.64] ;  /* 0x0000000404057981 */ /* 0x000ea2000c1e1900 */
[----:B------:R-:W-:-:S04]  /*23c0*/  IADD3 R3, PT, PT, -R3, 0x1, RZ ;  /* 0x0000000103037810 */ /* 0x000fc80007ffe1ff */
[----:B------:R-:W-:Y:S01]  /*23d0*/  ISETP.NE.AND P0, PT, R3, RZ, PT ;  /* 0x000000ff0300720c */ /* 0x000fe20003f05270 */
[----:B--2---:R-:W-:-:S12]  /*23e0*/  FADD R2, R2, R5 ;  /* 0x0000000502027221 */ /* 0x004fd80000000000 */
[----:B------:R-:W-:Y:S05]  /*23f0*/  @!P0 BRA `(.L_x_94) ;  /* 0x0000000000208947 */ /* 0x000fea0003800000 */
[----:B------:R-:W-:-:S07]  /*2400*/  IADD3 R7, PT, PT, R7, R8, RZ ;  /* 0x0000000807077210 */ /* 0x000fce0007ffe0ff */
.L_x_102:
[----:B------:R-:W-:-:S06]  /*2410*/  IMAD.WIDE R4, R7, 0x4, R12 ;  /* 0x0000000407047825 */ /* 0x000fcc00078e020c */
[----:B------:R-:W2:Y:S01]  /*2420*/  LDG.E R5, desc[UR4][R4.64] ;  /* 0x0000000404057981 */ /* 0x000ea2000c1e1900 */
[----:B------:R-:W-:Y:S02]  /*2430*/  IADD3 R3, PT, PT, R3, 0x1, RZ ;  /* 0x0000000103037810 */ /* 0x000fe40007ffe0ff */
[----:B------:R-:W-:Y:S02]  /*2440*/  IADD3 R7, PT, PT, R7, R8, RZ ;  /* 0x0000000807077210 */ /* 0x000fe40007ffe0ff */
[----:B------:R-:W-:Y:S01]  /*2450*/  ISETP.NE.AND P0, PT, R3, RZ, PT ;  /* 0x000000ff0300720c */ /* 0x000fe20003f05270 */
[----:B--2---:R-:W-:-:S12]  /*2460*/  FADD R2, R5, R2 ;  /* 0x0000000205027221 */ /* 0x004fd80000000000 */
[----:B------:R-:W-:Y:S05]  /*2470*/  @P0 BRA `(.L_x_102) ;  /* 0xfffffffc00e40947 */ /* 0x000fea000383ffff */
.L_x_94:
[----:B------:R-:W-:Y:S05]  /*2480*/  BSYNC.RECONVERGENT B0 ;  /* 0x0000000000007941 */ /* 0x000fea0003800200 */
.L_x_93:
[----:B------:R-:W-:Y:S05]  /*2490*/  BRA `(.L_x_92) ;  /* 0x0000000400e47947 */ /* 0x000fea0003800000 */
.L_x_81:
[----:B------:R-:W0:Y:S01]  /*24a0*/  LDCU UR6, c[0x0][0x39c] ;  /* 0x00007380ff0677ac */ /* 0x000e220008000800 */
[----:B------:R-:W-:Y:S01]  /*24b0*/  BSSY.RECONVERGENT B0, `(.L_x_92) ;  /* 0x0000077000007945 */ /* 0x000fe20003800200 */
[----:B------:R-:W-:Y:S01]  /*24c0*/  MOV R17, RZ ;  /* 0x000000ff00117202 */ /* 0x000fe20000000f00 */
[C---:B0-----:R-:W-:Y:S01]  /*24d0*/  VIADD R5, R7.reuse, UR6 ;  /* 0x0000000607057c36 */ /* 0x041fe20008000000 */
[----:B------:R-:W-:-:S04]  /*24e0*/  VIADDMNMX R3, R7, -UR6, RZ, !PT ;  /* 0x8000000607037c46 */ /* 0x000fc8000f8001ff */
[----:B------:R-:W-:-:S04]  /*24f0*/  VIADDMNMX R6, R8, 0xffffffff, R5, PT ;  /* 0xffffffff08067846 */ /* 0x000fc80003800105 */
[----:B------:R-:W-:-:S13]  /*2500*/  ISETP.GE.AND P0, PT, R6, R3, PT ;  /* 0x000000030600720c */ /* 0x000fda0003f06270 */
[----:B------:R-:W-:Y:S05]  /*2510*/  @!P0 BRA `(.L_x_103) ;  /* 0x0000000400c08947 */ /* 0x000fea0003800000 */
[----:B------:R-:W-:Y:S01]  /*2520*/  IADD3 R2, PT, PT, R6, -R3, RZ ;  /* 0x8000000306027210 */ /* 0x000fe20007ffe0ff */
[----:B------:R-:W-:Y:S01]  /*2530*/  BSSY.RECONVERGENT B1, `(.L_x_104) ;  /* 0x0000035000017945 */ /* 0x000fe20003800200 */
[----:B------:R-:W-:Y:S02]  /*2540*/  IMAD R11, R4, R11, R22 ;  /* 0x0000000b040b7224 */ /* 0x000fe400078e0216 */
[C---:B------:R-:W-:Y:S02]  /*2550*/  ISETP.GE.U32.AND P0, PT, R2.reuse, 0xf, PT ;  /* 0x0000000f0200780c */ /* 0x040fe40003f06070 */
[----:B------:R-:W-:Y:S02]  /*2560*/  IADD3 R17, PT, PT, R2, 0x1, RZ ;  /* 0x0000000102117810 */ /* 0x000fe40007ffe0ff */
[----:B------:R-:W-:Y:S02]  /*2570*/  MOV R2, RZ ;  /* 0x000000ff00027202 */ /* 0x000fe40000000f00 */
[----:B------:R-:W-:-:S04]  /*2580*/  LOP3.LUT R25, R17, 0xf, RZ, 0xc0, !PT ;  /* 0x0000000f11197812 */ /* 0x000fc800078ec0ff */
[----:B------:R-:W-:-:S03]  /*2590*/  ISETP.NE.AND P1, PT, R25, RZ, PT ;  /* 0x000000ff1900720c */ /* 0x000fc60003f25270 */
[----:B------:R-:W-:Y:S10]  /*25a0*/  @!P0 BRA `(.L_x_105) ;  /* 0x0000000000b48947 */ /* 0x000ff40003800000 */
[----:B------:R-:W0:Y:S01]  /*25b0*/  LDC.64 R4, c[0x0][0x380] ;  /* 0x0000e000ff047b82 */ /* 0x000e220000000a00 */
[----:B------:R-:W-:Y:S01]  /*25c0*/  LOP3.LUT R10, R17, 0xfffffff0, RZ, 0xc0, !PT ;  /* 0xfffffff0110a7812 */ /* 0x000fe200078ec0ff */
[----:B------:R-:W-:Y:S02]  /*25d0*/  HFMA2 R2, -RZ, RZ, 0, 0 ;  /* 0x00000000ff027431 */ /* 0x000fe400000001ff */
[----:B------:R-:W-:Y:S01]  /*25e0*/  IMAD R9, R11, R8, R3 ;  /* 0x000000080b097224 */ /* 0x000fe200078e0203 */
[----:B------:R-:W-:Y:S02]  /*25f0*/  IADD3 R10, PT, PT, -R10, RZ, RZ ;  /* 0x000000ff0a0a7210 */ /* 0x000fe40007ffe1ff */
[----:B0-----:R-:W-:-:S05]  /*2600*/  IADD3 R4, P0, PT, R4, 0x20, RZ ;  /* 0x0000002004047810 */ /* 0x001fca0007f1e0ff */
[----:B------:R-:W-:-:S08]  /*2610*/  IMAD.X R5, RZ, RZ, R5, P0 ;  /* 0x000000ffff057224 */ /* 0x000fd000000e0605 */
.L_x_106:
[----:B------:R-:W-:-:S05]  /*2620*/  IMAD.WIDE R6, R9, 0x4, R4 ;  /* 0x0000000409067825 */ /* 0x000fca00078e0204 */
        /* <DEDUP_REMOVED lines=31> */
[----:B------:R-:W-:Y:S01]  /*2820*/  IADD3 R3, PT, PT, R3, 0x10, RZ ;  /* 0x0000001003037810 */ /* 0x000fe20007ffe0ff */
[----:B------:R-:W-:Y:S02]  /*2830*/  VIADD R9, R9, 0x10 ;  /* 0x0000001009097836 */ /* 0x000fe40000000000 */
[----:B--2---:R-:W-:-:S04]  /*2840*/  FADD R23, R23, R2 ;  /* 0x0000000217177221 */ /* 0x004fc80000000000 */
[----:B---3--:R-:W-:-:S04]  /*2850*/  FADD R23, R23, R24 ;  /* 0x0000001817177221 */ /* 0x008fc80000000000 */
[----:B------:R-:W-:Y:S01]  /*2860*/  FADD R2, R23, R26 ;  /* 0x0000001a17027221 */ /* 0x000fe20000000000 */
[----:B------:R-:W-:Y:S06]  /*2870*/  @P0 BRA `(.L_x_106) ;  /* 0xfffffffc00680947 */ /* 0x000fec000383ffff */
.L_x_105:
[----:B------:R-:W-:Y:S05]  /*2880*/  BSYNC.RECONVERGENT B1 ;  /* 0x0000000000017941 */ /* 0x000fea0003800200 */
.L_x_104:
        /* <DEDUP_REMOVED lines=8> */
[----:B0-----:R-:W-:-:S05]  /*2910*/  IMAD.WIDE R4, R7, 0x4, R4 ;  /* 0x0000000407047825 */ /* 0x001fca00078e0204 */
[----:B------:R-:W2:Y:S04]  /*2920*/  LDG.E R7, desc[UR4][R4.64] ;  /* 0x0000000404077981 */ /* 0x000ea8000c1e1900 */
[----:B------:R-:W3:Y:S04]  /*2930*/  LDG.E R6, desc[UR4][R4.64+0x4] ;  /* 0x0000040404067981 */ /* 0x000ee8000c1e1900 */
[----:B------:R-:W4:Y:S04]  /*2940*/  LDG.E R9, desc[UR4][R4.64+0x8] ;  /* 0x0000080404097981 */ /* 0x000f28000c1e1900 */
[----:B------:R-:W5:Y:S04]  /*2950*/  LDG.E R13, desc[UR4][R4.64+0xc] ;  /* 0x00000c04040d7981 */ /* 0x000f68000c1e1900 */
[----:B------:R-:W5:Y:S04]  /*2960*/  LDG.E R15, desc[UR4][R4.64+0x10] ;  /* 0x00001004040f7981 */ /* 0x000f68000c1e1900 */
[----:B------:R-:W5:Y:S04]  /*2970*/  LDG.E R19, desc[UR4][R4.64+0x14] ;  /* 0x0000140404137981 */ /* 0x000f68000c1e1900 */
        /* <DEDUP_REMOVED lines=11> */
.L_x_108:
[----:B------:R-:W-:Y:S05]  /*2a30*/  BSYNC.RECONVERGENT B1 ;  /* 0x0000000000017941 */ /* 0x000fea0003800200 */
.L_x_107:
        /* <DEDUP_REMOVED lines=12> */
[----:B------:R-:W5:Y:S01]  /*2b00*/  LDG.E R15, desc[UR4][R4.64+0xc] ;  /* 0x00000c04040f7981 */ /* 0x000f62000c1e1900 */
[----:B------:R-:W-:Y:S01]  /*2b10*/  IADD3 R3, PT, PT, R3, 0x4, RZ ;  /* 0x0000000403037810 */ /* 0x000fe20007ffe0ff */
[----:B--2---:R-:W-:-:S04]  /*2b20*/  FADD R7, R2, R7 ;  /* 0x0000000702077221 */ /* 0x004fc80000000000 */
[----:B---3--:R-:W-:-:S04]  /*2b30*/  FADD R6, R7, R6 ;  /* 0x0000000607067221 */ /* 0x008fc80000000000 */
[----:B----4-:R-:W-:-:S04]  /*2b40*/  FADD R6, R6, R13 ;  /* 0x0000000d06067221 */ /* 0x010fc80000000000 */
[----:B-----5:R-:W-:-:S07]  /*2b50*/  FADD R2, R6, R15 ;  /* 0x0000000f06027221 */ /* 0x020fce0000000000 */
.L_x_110:
[----:B------:R-:W-:Y:S05]  /*2b60*/  BSYNC.RECONVERGENT B1 ;  /* 0x0000000000017941 */ /* 0x000fea0003800200 */
.L_x_109:
[----:B------:R-:W-:Y:S05]  /*2b70*/  @!P1 BRA `(.L_x_103) ;  /* 0x0000000000289947 */ /* 0x000fea0003800000 */
[----:B------:R-:W0:Y:S01]  /*2b80*/  LDC.64 R6, c[0x0][0x380] ;  /* 0x0000e000ff067b82 */ /* 0x000e220000000a00 */
[----:B------:R-:W-:Y:S01]  /*2b90*/  IMAD R3, R11, R8, R3 ;  /* 0x000000080b037224 */ /* 0x000fe200078e0203 */
[----:B------:R-:W-:-:S07]  /*2ba0*/  IADD3 R8, PT, PT, -R9, RZ, RZ ;  /* 0x000000ff09087210 */ /* 0x000fce0007ffe1ff */
.L_x_111:
[----:B0-----:R-:W-:-:S06]  /*2bb0*/  IMAD.WIDE R4, R3, 0x4, R6 ;  /* 0x0000000403047825 */ /* 0x001fcc00078e0206 */
[----:B------:R-:W2:Y:S01]  /*2bc0*/  LDG.E R5, desc[UR4][R4.64] ;  /* 0x0000000404057981 */ /* 0x000ea2000c1e1900 */
[----:B------:R-:W-:Y:S01]  /*2bd0*/  IADD3 R8, PT, PT, R8, 0x1, RZ ;  /* 0x0000000108087810 */ /* 0x000fe20007ffe0ff */
[----:B------:R-:W-:-:S03]  /*2be0*/  VIADD R3, R3, 0x1 ;  /* 0x0000000103037836 */ /* 0x000fc60000000000 */
[----:B------:R-:W-:Y:S01]  /*2bf0*/  ISETP.NE.AND P0, PT, R8, RZ, PT ;  /* 0x000000ff0800720c */ /* 0x000fe20003f05270 */
[----:B--2---:R-:W-:-:S12]  /*2c00*/  FADD R2, R5, R2 ;  /* 0x0000000205027221 */ /* 0x004fd80000000000 */
[----:B------:R-:W-:Y:S05]  /*2c10*/  @P0 BRA `(.L_x_111) ;  /* 0xfffffffc00e40947 */ /* 0x000fea000383ffff */
.L_x_103:
[----:B------:R-:W-:Y:S05]  /*2c20*/  BSYNC.RECONVERGENT B0 ;  /* 0x0000000000007941 */ /* 0x000fea0003800200 */
.L_x_92:
        /* <DEDUP_REMOVED lines=14> */
[----:B------:R-:W-:Y:S05]  /*2d10*/  CALL.REL.NOINC `($__internal_2_$__cuda_sm3x_div_rn_noftz_f32_slowpath) ;  /* 0x0000000000287944 */ /* 0x000fea0003c00000 */
[----:B------:R-:W-:-:S07]  /*2d20*/  MOV R5, R2 ;  /* 0x0000000200057202 */ /* 0x000fce0000000f00 */
.L_x_113:
[----:B------:R-:W-:Y:S05]  /*2d30*/  BSYNC.RECONVERGENT B0 ;  /* 0x0000000000007941 */ /* 0x000fea0003800200 */
.L_x_112:
[----:B------:R-:W0:Y:S02]  /*2d40*/  LDC.64 R2, c[0x0][0x388] ;  /* 0x0000e200ff027b82 */ /* 0x000e240000000a00 */
[----:B0-----:R-:W-:-:S05]  /*2d50*/  IMAD.WIDE R2, R0, 0x4, R2 ;  /* 0x0000000400027825 */ /* 0x001fca00078e0202 */
[----:B------:R-:W-:Y:S01]  /*2d60*/  STG.E desc[UR4][R2.64], R5 ;  /* 0x0000000502007986 */ /* 0x000fe2000c101904 */
[----:B------:R-:W-:Y:S05]  /*2d70*/  EXIT ;  /* 0x000000000000794d */ /* 0x000fea0003800000 */
.L_x_83:
[----:B------:R-:W0:Y:S02]  /*2d80*/  LDC.64 R2, c[0x0][0x388] ;  /* 0x0000e200ff027b82 */ /* 0x000e240000000a00 */
[----:B0-----:R-:W-:-:S05]  /*2d90*/  IMAD.WIDE R2, R0, 0x4, R2 ;  /* 0x0000000400027825 */ /* 0x001fca00078e0202 */
[----:B------:R-:W-:Y:S01]  /*2da0*/  STG.E desc[UR4][R2.64], RZ ;  /* 0x000000ff02007986 */ /* 0x000fe2000c101904 */
[----:B------:R-:W-:Y:S05]  /*2db0*/  EXIT ;  /* 0x000000000000794d */ /* 0x000fea0003800000 */
        .weak           $__internal_2_$__cuda_sm3x_div_rn_noftz_f32_slowpath
        .type           $__internal_2_$__cuda_sm3x_div_rn_noftz_f32_slowpath,@function
        .size           $__internal_2_$__cuda_sm3x_div_rn_noftz_f32_slowpath,(.L_x_175 - $__internal_2_$__cuda_sm3x_div_rn_noftz_f32_slowpath)
$__internal_2_$__cuda_sm3x_div_rn_noftz_f32_slowpath:
        /* <DEDUP_REMOVED lines=31> */
[----:B------:R-:W-:Y:S01]  /*2fb0*/  @!P0 FFMA R3, R3, 1.84467440737095516160e+19, RZ ;  /* 0x5f80000003038823 */ /* 0x000fe200000000ff */
[----:B------:R-:W-:Y:S01]  /*2fc0*/  @!P0 MOV R5, 0xffffffc0 ;  /* 0xffffffc000058802 */ /* 0x000fe20000000f00 */
[----:B------:R-:W-:-:S03]  /*2fd0*/  @!P1 FFMA R6, R2, 1.84467440737095516160e+19, RZ ;  /* 0x5f80000002069823 */ /* 0x000fc600000000ff */
[----:B------:R-:W-:-:S07]  /*2fe0*/  @!P1 IADD3 R5, PT, PT, R5, 0x40, RZ ;  /* 0x0000004005059810 */ /* 0x000fce0007ffe0ff */
.L_x_115:
[----:B------:R-:W-:Y:S01]  /*2ff0*/  LEA R7, R13, 0xc0800000, 0x17 ;  /* 0xc08000000d077811 */ /* 0x000fe200078eb8ff */
[----:B------:R-:W-:Y:S04]  /*3000*/  BSSY.RECONVERGENT B2, `(.L_x_120) ;  /* 0x0000036000027945 */ /* 0x000fe80003800200 */
[----:B------:R-:W-:Y:S01]  /*3010*/  IMAD.IADD R7, R6, 0x1, -R7 ;  /* 0x0000000106077824 */ /* 0x000fe200078e0a07 */
[----:B------:R-:W-:-:S03]  /*3020*/  IADD3 R6, PT, PT, R10, -0x7f, RZ ;  /* 0xffffff810a067810 */ /* 0x000fc60007ffe0ff */
        /* <DEDUP_REMOVED lines=14> */
[----:B------:R-:W-:-:S04]  /*3110*/  IADD3 R7, PT, PT, R3, R6, RZ ;  /* 0x0000000603077210 */ /* 0x000fc80007ffe0ff */
[----:B------:R-:W-:-:S04]  /*3120*/  IADD3 R3, PT, PT, R7, -0x1, RZ ;  /* 0xffffffff07037810 */ /* 0x000fc80007ffe0ff */
        /* <DEDUP_REMOVED lines=15> */
[C---:B------:R-:W-:Y:S01]  /*3220*/  VIADD R8, R7.reuse, 0x20 ;  /* 0x0000002007087836 */ /* 0x040fe20000000000 */
[----:B------:R-:W-:Y:S02]  /*3230*/  IADD3 R7, PT, PT, -R7, RZ, RZ ;  /* 0x000000ff07077210 */ /* 0x000fe40007ffe1ff */
        /* <DEDUP_REMOVED lines=14> */
.L_x_122:
[----:B------:R-:W-:-:S04]  /*3320*/  LOP3.LUT R2, R2, 0x80000000, RZ, 0xc0, !PT ;  /* 0x8000000002027812 */ /* 0x000fc800078ec0ff */
[----:B------:R-:W-:Y:S01]  /*3330*/  LOP3.LUT R2, R2, 0x7f800000, RZ, 0xfc, !PT ;  /* 0x7f80000002027812 */ /* 0x000fe200078efcff */
[----:B------:R-:W-:Y:S06]  /*3340*/  BRA `(.L_x_123) ;  /* 0x0000000000047947 */ /* 0x000fec0003800000 */
.L_x_121:
[----:B------:R-:W-:-:S07]  /*3350*/  LEA R2, R6, R2, 0x17 ;  /* 0x0000000206027211 */ /* 0x000fce00078eb8ff */
.L_x_123:
[----:B------:R-:W-:Y:S05]  /*3360*/  BSYNC.RECONVERGENT B2 ;  /* 0x0000000000027941 */ /* 0x000fea0003800200 */
.L_x_120:
[----:B------:R-:W-:Y:S05]  /*3370*/  BRA `(.L_x_124) ;  /* 0x0000000000207947 */ /* 0x000fea0003800000 */
.L_x_119:
[----:B------:R-:W-:-:S04]  /*3380*/  LOP3.LUT R2, R6, 0x80000000, R3, 0x48, !PT ;  /* 0x8000000006027812 */ /* 0x000fc800078e4803 */
[----:B------:R-:W-:Y:S01]  /*3390*/  LOP3.LUT R2, R2, 0x7f800000, RZ, 0xfc, !PT ;  /* 0x7f80000002027812 */ /* 0x000fe200078efcff */
[----:B------:R-:W-:Y:S06]  /*33a0*/  BRA `(.L_x_124) ;  /* 0x0000000000147947 */ /* 0x000fec0003800000 */
.L_x_118:
[----:B------:R-:W-:Y:S01]  /*33b0*/  LOP3.LUT R2, R6, 0x80000000, R3, 0x48, !PT ;  /* 0x8000000006027812 */ /* 0x000fe200078e4803 */
[----:B------:R-:W-:Y:S06]  /*33c0*/  BRA `(.L_x_124) ;  /* 0x00000000000c7947 */ /* 0x000fec0003800000 */
.L_x_117:
[----:B------:R-:W0:Y:S01]  /*33d0*/  MUFU.RSQ R2, -QNAN ;  /* 0xffc0000000027908 */ /* 0x000e220000001400 */
[----:B------:R-:W-:Y:S05]  /*33e0*/  BRA `(.L_x_124) ;  /* 0x0000000000047947 */ /* 0x000fea0003800000 */
.L_x_116:
[----:B------:R-:W-:-:S07]  /*33f0*/  FADD.FTZ R2, R3, R2 ;  /* 0x0000000203027221 */ /* 0x000fce0000010000 */
.L_x_124:
[----:B------:R-:W-:Y:S05]  /*3400*/  BSYNC.RECONVERGENT B1 ;  /* 0x0000000000017941 */ /* 0x000fea0003800200 */
.L_x_114:
[----:B------:R-:W-:-:S04]  /*3410*/  HFMA2 R5, -RZ, RZ, 0, 0 ;  /* 0x00000000ff057431 */ /* 0x000fc800000001ff */
[----:B0-----:R-:W-:Y:S05]  /*3420*/  RET.REL.NODEC R4 `(optimized_box_1d) ;  /* 0xffffffc804f47950 */ /* 0x001fea0003c3ffff */
.L_x_125:
        /* <DEDUP_REMOVED lines=13> */
.L_x_175:


//--------------------- .text.box_1d              --------------------------
	.section	.text.box_1d,"ax",@progbits
	.align	128
        .global         box_1d
        .type           box_1d,@function
        .size           box_1d,(.L_x_176 - box_1d)
        .other          box_1d,@"STO_CUDA_ENTRY STV_DEFAULT"
box_1d:
.text.box_1d:
        /* <DEDUP_REMOVED lines=11> */
[-C--:B------:R-:W-:Y:S01]  /*00b0*/  IMAD R3, R7, R0.reuse, RZ ;  /* 0x0000000007037224 */ /* 0x080fe200078e02ff */
[----:B------:R-:W-:Y:S01]  /*00c0*/  IABS R13, R0 ;  /* 0x00000000000d7213 */ /* 0x000fe20000000000 */
[----:B------:R-:W0:Y:S03]  /*00d0*/  LDCU UR6, c[0x0][0x3a0] ;  /* 0x00007400ff0677ac */ /* 0x000e260008000800 */
[-C--:B------:R-:W-:Y:S01]  /*00e0*/  IABS R9, R3.reuse ;  /* 0x0000000300097213 */ /* 0x080fe20000000000 */
[----:B------:R-:W1:Y:S01]  /*00f0*/  LDCU.64 UR4, c[0x0][0x358] ;  /* 0x00006b00ff0477ac */ /* 0x000e620008000a00 */
[----:B------:R-:W-:Y:S02]  /*0100*/  IABS R12, R3 ;  /* 0x00000003000c7213 */ /* 0x000fe40000000000 */
[----:B------:R-:W2:Y:S01]  /*0110*/  I2F.RP R8, R9 ;  /* 0x0000000900087306 */ /* 0x000ea20000209400 */
[----:B0-----:R-:W-:-:S07]  /*0120*/  UISETP.NE.AND UP0, UPT, UR6, 0x2, UPT ;  /* 0x000000020600788c */ /* 0x001fce000bf05270 */
[----:B--2---:R-:W0:Y:S02]  /*0130*/  MUFU.RCP R8, R8 ;  /* 0x0000000800087308 */ /* 0x004e240000001000 */
[----:B0-----:R-:W-:-:S06]  /*0140*/  IADD3 R4, PT, PT, R8, 0xffffffe, RZ ;  /* 0x0ffffffe08047810 */ /* 0x001fcc0007ffe0ff */
[----:B------:R0:W2:Y:S02]  /*0150*/  F2I.FTZ.U32.TRUNC.NTZ R5, R4 ;  /* 0x0000000400057305 */ /* 0x0000a4000021f000 */
[----:B0-----:R-:W-:Y:S01]  /*0160*/  HFMA2 R4, -RZ, RZ, 0, 0 ;  /* 0x00000000ff047431 */ /* 0x001fe200000001ff */
[----:B--2---:R-:W-:-:S05]  /*0170*/  IADD3 R10, PT, PT, RZ, -R5, RZ ;  /* 0x80000005ff0a7210 */ /* 0x004fca0007ffe0ff */
[----:B------:R-:W-:Y:S01]  /*0180*/  IMAD R11, R10, R9, RZ ;  /* 0x000000090a0b7224 */ /* 0x000fe200078e02ff */
[----:B------:R-:W-:-:S03]  /*0190*/  IABS R10, R2 ;  /* 0x00000002000a7213 */ /* 0x000fc60000000000 */
[----:B------:R-:W-:Y:S01]  /*01a0*/  IMAD.HI.U32 R5, R5, R11, R4 ;  /* 0x0000000b05057227 */ /* 0x000fe200078e0004 */
[----:B------:R-:W-:Y:S02]  /*01b0*/  IADD3 R11, PT, PT, RZ, -R12, RZ ;  /* 0x8000000cff0b7210 */ /* 0x000fe40007ffe0ff */
[----:B------:R-:W-:-:S03]  /*01c0*/  MOV R12, R13 ;  /* 0x0000000d000c7202 */ /* 0x000fc60000000f00 */
[----:B------:R-:W-:Y:S01]  /*01d0*/  IMAD.HI.U32 R22, R5, R10, RZ ;  /* 0x0000000a05167227 */ /* 0x000fe200078e00ff */
[----:B------:R-:W0:Y:S03]  /*01e0*/  I2F.RP R8, R12 ;  /* 0x0000000c00087306 */ /* 0x000e260000209400 */
[----:B------:R-:W-:-:S05]  /*01f0*/  IMAD R4, R22, R11, R10 ;  /* 0x0000000b16047224 */ /* 0x000fca00078e020a */
[----:B------:R-:W-:Y:S01]  /*0200*/  ISETP.GT.U32.AND P2, PT, R9, R4, PT ;  /* 0x000000040900720c */ /* 0x000fe20003f44070 */
[----:B0-----:R-:W0:-:S12]  /*0210*/  MUFU.RCP R8, R8 ;  /* 0x0000000800087308 */ /* 0x001e180000001000 */
[-C--:B------:R-:W-:Y:S02]  /*0220*/  @!P2 IADD3 R4, PT, PT, R4, -R9.reuse, RZ ;  /* 0x800000090404a210 */ /* 0x080fe40007ffe0ff */
[----:B------:R-:W-:Y:S02]  /*0230*/  @!P2 IADD3 R22, PT, PT, R22, 0x1, RZ ;  /* 0x000000011616a810 */ /* 0x000fe40007ffe0ff */
[----:B------:R-:W-:Y:S02]  /*0240*/  ISETP.GE.U32.AND P0, PT, R4, R9, PT ;  /* 0x000000090400720c */ /* 0x000fe40003f06070 */
[----:B------:R-:W-:Y:S02]  /*0250*/  LOP3.LUT R4, R2, R3, RZ, 0x3c, !PT ;  /* 0x0000000302047212 */ /* 0x000fe400078e3cff */
[----:B------:R-:W-:Y:S02]  /*0260*/  ISETP.NE.AND P2, PT, R3, RZ, PT ;  /* 0x000000ff0300720c */ /* 0x000fe40003f45270 */
[----:B------:R-:W-:-:S02]  /*0270*/  ISETP.GE.AND P1, PT, R4, RZ, PT ;  /* 0x000000ff0400720c */ /* 0x000fc40003f26270 */
[----:B0-----:R-:W-:-:S04]  /*0280*/  IADD3 R4, PT, PT, R8, 0xffffffe, RZ ;  /* 0x0ffffffe08047810 */ /* 0x001fc80007ffe0ff */
[----:B------:R0:W2:Y:S01]  /*0290*/  F2I.FTZ.U32.TRUNC.NTZ R5, R4 ;  /* 0x0000000400057305 */ /* 0x0000a2000021f000 */
[----:B------:R-:W-:-:S06]  /*02a0*/  @P0 IADD3 R22, PT, PT, R22, 0x1, RZ ;  /* 0x0000000116160810 */ /* 0x000fcc0007ffe0ff */
[----:B------:R-:W-:Y:S02]  /*02b0*/  @!P1 IADD3 R22, PT, PT, -R22, RZ, RZ ;  /* 0x000000ff16169210 */ /* 0x000fe40007ffe1ff */
[----:B------:R-:W-:Y:S01]  /*02c0*/  @!P2 LOP3.LUT R22, RZ, R3, RZ, 0x33, !PT ;  /* 0x00000003ff16a212 */ /* 0x000fe200078e33ff */
[----:B0-----:R-:W-:-:S03]  /*02d0*/  HFMA2 R4, -RZ, RZ, 0, 0 ;  /* 0x00000000ff047431 */ /* 0x001fc600000001ff */
[----:B------:R-:W-:Y:S02]  /*02e0*/  IADD3 R8, PT, PT, -R22, RZ, RZ ;  /* 0x000000ff16087210 */ /* 0x000fe40007ffe1ff */
[----:B--2---:R-:W-:-:S03]  /*02f0*/  IADD3 R9, PT, PT, RZ, -R5, RZ ;  /* 0x80000005ff097210 */ /* 0x004fc60007ffe0ff */
[----:B------:R-:W-:Y:S02]  /*0300*/  IMAD R11, R3, R8, R2 ;  /* 0x00000008030b7224 */ /* 0x000fe400078e0202 */
[----:B------:R-:W-:-:S03]  /*0310*/  IMAD R9, R9, R12, RZ ;  /* 0x0000000c09097224 */ /* 0x000fc600078e02ff */
[----:B------:R-:W-:Y:S01]  /*0320*/  IABS R8, R11 ;  /* 0x0000000b00087213 */ /* 0x000fe20000000000 */
[----:B------:R-:W-:-:S04]  /*0330*/  IMAD.HI.U32 R4, R5, R9, R4 ;  /* 0x0000000905047227 */ /* 0x000fc800078e0004 */
[----:B------:R-:W-:Y:S01]  /*0340*/  HFMA2 R9, -RZ, RZ, 0, 0 ;  /* 0x00000000ff097431 */ /* 0x000fe200000001ff */
[----:B------:R-:W-:-:S05]  /*0350*/  MOV R5, R8 ;  /* 0x0000000800057202 */ /* 0x000fca0000000f00 */
[----:B------:R-:W-:-:S05]  /*0360*/  IMAD.HI.U32 R4, R4, R5, RZ ;  /* 0x0000000504047227 */ /* 0x000fca00078e00ff */
[----:B------:R-:W-:-:S05]  /*0370*/  IADD3 R8, PT, PT, -R4, RZ, RZ ;  /* 0x000000ff04087210 */ /* 0x000fca0007ffe1ff */
[----:B------:R-:W-:-:S05]  /*0380*/  IMAD R5, R12, R8, R5 ;  /* 0x000000080c057224 */ /* 0x000fca00078e0205 */
[----:B------:R-:W-:-:S13]  /*0390*/  ISETP.GT.U32.AND P2, PT, R12, R5, PT ;  /* 0x000000050c00720c */ /* 0x000fda0003f44070 */
[-C--:B------:R-:W-:Y:S02]  /*03a0*/  @!P2 IADD3 R5, PT, PT, R5, -R12.reuse, RZ ;  /* 0x8000000c0505a210 */ /* 0x080fe40007ffe0ff */
[----:B------:R-:W-:Y:S02]  /*03b0*/  @!P2 IADD3 R4, PT, PT, R4, 0x1, RZ ;  /* 0x000000010404a810 */ /* 0x000fe40007ffe0ff */
[----:B------:R-:W-:Y:S02]  /*03c0*/  ISETP.GE.U32.AND P0, PT, R5, R12, PT ;  /* 0x0000000c0500720c */ /* 0x000fe40003f06070 */
[----:B------:R-:W-:Y:S02]  /*03d0*/  LOP3.LUT R5, R11, R0, RZ, 0x3c, !PT ;  /* 0x000000000b057212 */ /* 0x000fe400078e3cff */
[----:B------:R-:W-:Y:S02]  /*03e0*/  ISETP.NE.AND P2, PT, R0, RZ, PT ;  /* 0x000000ff0000720c */ /* 0x000fe40003f45270 */
[----:B------:R-:W-:-:S07]  /*03f0*/  ISETP.GE.AND P1, PT, R5, RZ, PT ;  /* 0x000000ff0500720c */ /* 0x000fce0003f26270 */
[----:B------:R-:W-:-:S06]  /*0400*/  @P0 IADD3 R4, PT, PT, R4, 0x1, RZ ;  /* 0x0000000104040810 */ /* 0x000fcc0007ffe0ff */
[----:B------:R-:W-:Y:S02]  /*0410*/  @!P1 IADD3 R4, PT, PT, -R4, RZ, RZ ;  /* 0x000000ff04049210 */ /* 0x000fe40007ffe1ff */
        /* <DEDUP_REMOVED lines=14> */
[----:B------:R-:W-:-:S13]  /*0500*/  ISETP.GE.AND P0, PT, R11, R36, PT ;  /* 0x000000240b00720c */ /* 0x000fda0003f06270 */
[----:B------:R-:W-:Y:S05]  /*0510*/  @!P0 BRA `(.L_x_130) ;  /* 0x0000000c00548947 */ /* 0x000fea0003800000 */
[----:B------:R-:W-:Y:S01]  /*0520*/  IADD3 R8, PT, PT, R11, -R36, RZ ;  /* 0x800000240b087210 */ /* 0x000fe20007ffe0ff */
[----:B------:R-:W-:Y:S01]  /*0530*/  BSSY.RECONVERGENT B1, `(.L_x_131) ;  /* 0x000007c000017945 */ /* 0x000fe20003800200 */
[----:B------:R-:W-:Y:S02]  /*0540*/  HFMA2 R9, -RZ, RZ, 0, 0 ;  /* 0x00000000ff097431 */ /* 0x000fe400000001ff */
[C---:B------:R-:W-:Y:S02]  /*0550*/  ISETP.GE.U32.AND P0, PT, R8.reuse, 0xf, PT ;  /* 0x0000000f0800780c */ /* 0x040fe40003f06070 */
[----:B------:R-:W-:-:S11]  /*0560*/  IADD3 R8, PT, PT, R8, 0x1, RZ ;  /* 0x0000000108087810 */ /* 0x000fd60007ffe0ff */
[----:B------:R-:W-:Y:S05]  /*0570*/  @!P0 BRA `(.L_x_132) ;  /* 0x0000000400dc8947 */ /* 0x000fea0003800000 */
[CC--:B------:R-:W-:Y:S01]  /*0580*/  IMAD R11, R36.reuse, R7.reuse, R7 ;  /* 0x00000007240b7224 */ /* 0x0c0fe200078e0207 */
[C---:B------:R-:W-:Y:S01]  /*0590*/  IADD3 R13, PT, PT, R36.reuse, 0x7, RZ ;  /* 0x00000007240d7810 */ /* 0x040fe20007ffe0ff */
[C-C-:B------:R-:W-:Y:S01]  /*05a0*/  IMAD R6, R36.reuse, R7, R4.reuse ;  /* 0x0000000724067224 */ /* 0x140fe200078e0204 */
[C---:B------:R-:W-:Y:S02]  /*05b0*/  IADD3 R15, PT, PT, R36.reuse, 0x8, RZ ;  /* 0x00000008240f7810 */ /* 0x040fe40007ffe0ff */
[----:B------:R-:W-:Y:S01]  /*05c0*/  IADD3 R17, PT, PT, R36, 0x9, RZ ;  /* 0x0000000924117810 */ /* 0x000fe20007ffe0ff */
[----:B------:R-:W-:Y:S01]  /*05d0*/  IMAD R6, R6, R0, R5 ;  /* 0x0000000006067224 */ /* 0x000fe200078e0205 */
[C---:B------:R-:W-:Y:S02]  /*05e0*/  IADD3 R19, PT, PT, R36.reuse, 0xa, RZ ;  /* 0x0000000a24137810 */ /* 0x040fe40007ffe0ff */
[----:B------:R-:W-:Y:S02]  /*05f0*/  IADD3 R21, PT, PT, R36, 0xb, RZ ;  /* 0x0000000b24157810 */ /* 0x000fe40007ffe0ff */
[----:B------:R-:W-:Y:S01]  /*0600*/  IADD3 R10, PT, PT, R4, R11, RZ ;  /* 0x0000000b040a7210 */ /* 0x000fe20007ffe0ff */
[-CC-:B------:R-:W-:Y:S01]  /*0610*/  IMAD R11, R13, R7.reuse, R4.reuse ;  /* 0x000000070d0b7224 */ /* 0x180fe200078e0204 */
[C---:B------:R-:W-:Y:S01]  /*0620*/  IADD3 R12, PT, PT, R36.reuse, 0x2, RZ ;  /* 0x00000002240c7810 */ /* 0x040fe20007ffe0ff */
[-CC-:B------:R-:W-:Y:S01]  /*0630*/  IMAD R13, R15, R7.reuse, R4.reuse ;  /* 0x000000070f0d7224 */ /* 0x180fe200078e0204 */
[C---:B------:R-:W-:Y:S01]  /*0640*/  IADD3 R14, PT, PT, R36.reuse, 0x3, RZ ;  /* 0x00000003240e7810 */ /* 0x040fe20007ffe0ff */
[-CC-:B------:R-:W-:Y:S01]  /*0650*/  IMAD R15, R17, R7.reuse, R4.reuse ;  /* 0x00000007110f7224 */ /* 0x180fe200078e0204 */
[C---:B------:R-:W-:Y:S01]  /*0660*/  IADD3 R16, PT, PT, R36.reuse, 0x4, RZ ;  /* 0x0000000424107810 */ /* 0x040fe20007ffe0ff */
[-CC-:B------:R-:W-:Y:S01]  /*0670*/  IMAD R17, R19, R7.reuse, R4.reuse ;  /* 0x0000000713117224 */ /* 0x180fe200078e0204 */
[C---:B------:R-:W-:Y:S01]  /*0680*/  IADD3 R18, PT, PT, R36.reuse, 0x5, RZ ;  /* 0x0000000524127810 */ /* 0x040fe20007ffe0ff */
[-CC-:B------:R-:W-:Y:S01]  /*0690*/  IMAD R19, R21, R7.reuse, R4.reuse ;  /* 0x0000000715137224 */ /* 0x180fe200078e0204 */
[----:B------:R-:W-:Y:S01]  /*06a0*/  IADD3 R20, PT, PT, R36, 0x6, RZ ;  /* 0x0000000624147810 */ /* 0x000fe20007ffe0ff */
        /* <DEDUP_REMOVED lines=9> */
[----:B------:R-:W-:Y:S01]  /*0740*/  LOP3.LUT R35, R8, 0xfffffff0, RZ, 0xc0, !PT ;  /* 0xfffffff008237812 */ /* 0x000fe200078ec0ff */
[-CC-:B------:R-:W-:Y:S01]  /*0750*/  IMAD R21, R22, R7.reuse, R4.reuse ;  /* 0x0000000716157224 */ /* 0x180fe200078e0204 */
[----:B------:R-:W-:Y:S01]  /*0760*/  MOV R9, RZ ;  /* 0x000000ff00097202 */ /* 0x000fe20000000f00 */
[-CC-:B------:R-:W-:Y:S01]  /*0770*/  IMAD R32, R32, R7.reuse, R4.reuse ;  /* 0x0000000720207224 */ /* 0x180fe200078e0204 */
[----:B------:R-:W-:Y:S01]  /*0780*/  IADD3 R35, PT, PT, -R35, RZ, RZ ;  /* 0x000000ff23237210 */ /* 0x000fe20007ffe1ff */
[----:B------:R-:W-:-:S02]  /*0790*/  IMAD R33, R33, R7, R4 ;  /* 0x0000000721217224 */ /* 0x000fc400078e0204 */
[----:B------:R-:W-:Y:S02]  /*07a0*/  IMAD R34, R34, R7, R4 ;  /* 0x0000000722227224 */ /* 0x000fe400078e0204 */
        /* <DEDUP_REMOVED lines=14> */
[----:B------:R-:W-:-:S07]  /*0890*/  IMAD R34, R34, R0, R5 ;  /* 0x0000000022227224 */ /* 0x000fce00078e0205 */
.L_x_133:
[----:B------:R-:W0:Y:S02]  /*08a0*/  LDC.64 R22, c[0x0][0x380] ;  /* 0x0000e000ff167b82 */ /* 0x000e240000000a00 */
[----:B0-----:R-:W-:-:S04]  /*08b0*/  IMAD.WIDE R24, R6, 0x4, R22 ;  /* 0x0000000406187825 */ /* 0x001fc800078e0216 */
[--C-:B------:R-:W-:Y:S01]  /*08c0*/  IMAD.WIDE R26, R10, 0x4, R22.reuse ;  /* 0x000000040a1a7825 */ /* 0x100fe200078e0216 */
[----:B------:R0:W2:Y:S03]  /*08d0*/  LDG.E R37, desc[UR4][R24.64] ;  /* 0x0000000418257981 */ /* 0x0000a6000c1e1900 */
[--C-:B------:R-:W-:Y:S02]  /*08e0*/  IMAD.WIDE R30, R14, 0x4, R22.reuse ;  /* 0x000000040e1e7825 */ /* 0x100fe400078e0216 */
[----:B------:R-:W3:Y:S02]  /*08f0*/  LDG.E R26, desc[UR4][R26.64] ;  /* 0x000000041a1a7981 */ /* 0x000ee4000c1e1900 */
[--C-:B------:R-:W-:Y:S02]  /*0900*/  IMAD.WIDE R28, R16, 0x4, R22.reuse ;  /* 0x00000004101c7825 */ /* 0x100fe400078e0216 */
[----:B------:R-:W4:Y:S02]  /*0910*/  LDG.E R30, desc[UR4][R30.64] ;  /* 0x000000041e1e7981 */ /* 0x000f24000c1e1900 */
[----:B0-----:R-:W-:-:S02]  /*0920*/  IMAD.WIDE R24, R12, 0x4, R22 ;  /* 0x000000040c187825 */ /* 0x001fc400078e0216 */
[----:B------:R0:W5:Y:S04]  /*0930*/  LDG.E R27, desc[UR4][R28.64] ;  /* 0x000000041c1b7981 */ /* 0x000168000c1e1900 */
[----:B------:R-:W4:Y:S01]  /*0940*/  LDG.E R24, desc[UR4][R24.64] ;  /* 0x0000000418187981 */ /* 0x000f22000c1e1900 */
[----:B0-----:R-:W-:-:S04]  /*0950*/  IMAD.WIDE R28, R18, 0x4, R22 ;  /* 0x00000004121c7825 */ /* 0x001fc800078e0216 */
[----:B--2---:R-:W-:Y:S02]  /*0960*/  FADD R37, R37, R9 ;  /* 0x0000000925257221 */ /* 0x004fe40000000000 */
[----:B------:R-:W2:Y:S02]  /*0970*/  LDG.E R9, desc[UR4][R28.64] ;  /* 0x000000041c097981 */ /* 0x000ea4000c1e1900 */
[----:B---3--:R-:W-:-:S04]  /*0980*/  FADD R37, R37, R26 ;  /* 0x0000001a25257221 */ /* 0x008fc80000000000 */
[----:B----4-:R-:W-:-:S04]  /*0990*/  FADD R37, R37, R24 ;  /* 0x0000001825257221 */ /* 0x010fc80000000000 */
[----:B------:R-:W-:-:S04]  /*09a0*/  FADD R37, R37, R30 ;  /* 0x0000001e25257221 */ /* 0x000fc80000000000 */
[----:B-----5:R-:W-:Y:S01]  /*09b0*/  FADD R37, R37, R27 ;  /* 0x0000001b25257221 */ /* 0x020fe20000000000 */
[----:B------:R-:W-:-:S04]  /*09c0*/  IMAD.WIDE R26, R20, 0x4, R22 ;  /* 0x00000004141a7825 */ /* 0x000fc800078e0216 */
[--C-:B------:R-:W-:Y:S01]  /*09d0*/  IMAD.WIDE R24, R11, 0x4, R22.reuse ;  /* 0x000000040b187825 */ /* 0x100fe200078e0216 */
[----:B------:R0:W3:Y:S05]  /*09e0*/  LDG.E R28, desc[UR4][R26.64] ;  /* 0x000000041a1c7981 */ /* 0x0000ea000c1e1900 */
[----:B------:R-:W4:Y:S01]  /*09f0*/  LDG.E R24, desc[UR4][R24.64] ;  /* 0x0000000418187981 */ /* 0x000f22000c1e1900 */
[----:B0-----:R-:W-:-:S06]  /*0a00*/  IMAD.WIDE R26, R13, 0x4, R22 ;  /* 0x000000040d1a7825 */ /* 0x001fcc00078e0216 */
[----:B------:R-:W5:Y:S01]  /*0a10*/  LDG.E R26, desc[UR4][R26.64] ;  /* 0x000000041a1a7981 */ /* 0x000f62000c1e1900 */
[----:B------:R-:W-:-:S06]  /*0a20*/  IMAD.WIDE R30, R15, 0x4, R22 ;  /* 0x000000040f1e7825 */ /* 0x000fcc00078e0216 */
[----:B------:R-:W5:Y:S01]  /*0a30*/  LDG.E R30, desc[UR4][R30.64] ;  /* 0x000000041e1e7981 */ /* 0x000f62000c1e1900 */
[----:B--2---:R-:W-:-:S04]  /*0a40*/  FADD R9, R37, R9 ;  /* 0x0000000925097221 */ /* 0x004fc80000000000 */
[----:B---3--:R-:W-:Y:S01]  /*0a50*/  FADD R9, R9, R28 ;  /* 0x0000001c09097221 */ /* 0x008fe20000000000 */
[----:B------:R-:W-:-:S04]  /*0a60*/  IMAD.WIDE R28, R17, 0x4, R22 ;  /* 0x00000004111c7825 */ /* 0x000fc800078e0216 */
[----:B----4-:R-:W-:Y:S01]  /*0a70*/  FADD R9, R9, R24 ;  /* 0x0000001809097221 */ /* 0x010fe20000000000 */
[----:B------:R-:W-:-:S06]  /*0a80*/  IMAD.WIDE R24, R19, 0x4, R22 ;  /* 0x0000000413187825 */ /* 0x000fcc00078e0216 */
[----:B------:R-:W2:Y:S01]  /*0a90*/  LDG.E R24, desc[UR4][R24.64] ;  /* 0x0000000418187981 */ /* 0x000ea2000c1e1900 */
[----:B-----5:R-:W-:-:S03]  /*0aa0*/  FADD R37, R9, R26 ;  /* 0x0000001a09257221 */ /* 0x020fc60000000000 */
[----:B------:R0:W3:Y:S01]  /*0ab0*/  LDG.E R9, desc[UR4][R28.64] ;  /* 0x000000041c097981 */ /* 0x0000e2000c1e1900 */
[----:B------:R-:W-:-:S04]  /*0ac0*/  IMAD.WIDE R26, R21, 0x4, R22 ;  /* 0x00000004151a7825 */ /* 0x000fc800078e0216 */
[----:B------:R-:W-:Y:S02]  /*0ad0*/  FADD R37, R37, R30 ;  /* 0x0000001e25257221 */ /* 0x000fe40000000000 */
[----:B------:R-:W4:Y:S01]  /*0ae0*/  LDG.E R26, desc[UR4][R26.64] ;  /* 0x000000041a1a7981 */ /* 0x000f22000c1e1900 */
[----:B0-----:R-:W-:-:S04]  /*0af0*/  IMAD.WIDE R28, R32, 0x4, R22 ;  /* 0x00000004201c7825 */ /* 0x001fc800078e0216 */
[--C-:B------:R-:W-:Y:S02]  /*0b00*/  IMAD.WIDE R30, R33, 0x4, R22.reuse ;  /* 0x00000004211e7825 */ /* 0x100fe400078e0216 */
[----:B------:R-:W5:Y:S02]  /*0b10*/  LDG.E R28, desc[UR4][R28.64] ;  /* 0x000000041c1c7981 */ /* 0x000f64000c1e1900 */
[----:B------:R-:W-:Y:S02]  /*0b20*/  IMAD.WIDE R22, R34, 0x4, R22 ;  /* 0x0000000422167825 */ /* 0x000fe400078e0216 */
[----:B------:R-:W5:Y:S04]  /*0b30*/  LDG.E R30, desc[UR4][R30.64] ;  /* 0x000000041e1e7981 */ /* 0x000f68000c1e1900 */
[----:B------:R-:W5:Y:S01]  /*0b40*/  LDG.E R22, desc[UR4][R22.64] ;  /* 0x0000000416167981 */ /* 0x000f62000c1e1900 */
[----:B------:R-:W-:-:S04]  /*0b50*/  IADD3 R35, PT, PT, R35, 0x10, RZ ;  /* 0x0000001023237810 */ /* 0x000fc80007ffe0ff */
[----:B------:R-:W-:Y:S02]  /*0b60*/  ISETP.NE.AND P0, PT, R35, RZ, PT ;  /* 0x000000ff2300720c */ /* 0x000fe40003f05270 */
[----:B------:R-:W-:Y:S02]  /*0b70*/  IADD3 R36, PT, PT, R36, 0x10, RZ ;  /* 0x0000001024247810 */ /* 0x000fe40007ffe0ff */
[C---:B------:R-:W-:Y:S02]  /*0b80*/  LEA R6, R3.reuse, R6, 0x4 ;  /* 0x0000000603067211 */ /* 0x040fe400078e20ff */
[C---:B------:R-:W-:Y:S02]  /*0b90*/  LEA R10, R3.reuse, R10, 0x4 ;  /* 0x0000000a030a7211 */ /* 0x040fe400078e20ff */
[C---:B------:R-:W-:Y:S02]  /*0ba0*/  LEA R12, R3.reuse, R12, 0x4 ;  /* 0x0000000c030c7211 */ /* 0x040fe400078e20ff */
[----:B------:R-:W-:-:S02]  /*0bb0*/  LEA R14, R3, R14, 0x4 ;  /* 0x0000000e030e7211 */ /* 0x000fc400078e20ff */
[C---:B------:R-:W-:Y:S02]  /*0bc0*/  LEA R16, R3.reuse, R16, 0x4 ;  /* 0x0000001003107211 */ /* 0x040fe400078e20ff */
[C---:B------:R-:W-:Y:S02]  /*0bd0*/  LEA R18, R3.reuse, R18, 0x4 ;  /* 0x0000001203127211 */ /* 0x040fe400078e20ff */
        /* <DEDUP_REMOVED lines=10> */
[----:B---3--:R-:W-:-:S04]  /*0c80*/  FADD R9, R37, R9 ;  /* 0x0000000925097221 */ /* 0x008fc80000000000 */
[----:B--2---:R-:W-:-:S04]  /*0c90*/  FADD R9, R9, R24 ;  /* 0x0000001809097221 */ /* 0x004fc80000000000 */
[----:B----4-:R-:W-:-:S04]  /*0ca0*/  FADD R9, R9, R26 ;  /* 0x0000001a09097221 */ /* 0x010fc80000000000 */
[----:B-----5:R-:W-:-:S04]  /*0cb0*/  FADD R9, R9, R28 ;  /* 0x0000001c09097221 */ /* 0x020fc80000000000 */
[----:B------:R-:W-:-:S04]  /*0cc0*/  FADD R9, R9, R30 ;  /* 0x0000001e09097221 */ /* 0x000fc80000000000 */
[----:B------:R-:W-:Y:S01]  /*0cd0*/  FADD R9, R9, R22 ;  /* 0x0000001609097221 */ /* 0x000fe20000000000 */
[----:B------:R-:W-:Y:S06]  /*0ce0*/  @P0 BRA `(.L_x_133) ;  /* 0xfffffff800ec0947 */ /* 0x000fec000383ffff */
.L_x_132:
[----:B------:R-:W-:Y:S05]  /*0cf0*/  BSYNC.RECONVERGENT B1 ;  /* 0x0000000000017941 */ /* 0x000fea0003800200 */
.L_x_131:
[----:B------:R-:W-:-:S13]  /*0d00*/  LOP3.LUT P0, R6, R8, 0xf, RZ, 0xc0, !PT ;  /* 0x0000000f08067812 */ /* 0x000fda000780c0ff */
        /* <DEDUP_REMOVED lines=8> */
[----:B------:R-:W-:-:S05]  /*0d90*/  IMAD R6, R6, R0, R5 ;  /* 0x0000000006067224 */ /* 0x000fca00078e0205 */
[----:B------:R-:W-:-:S04]  /*0da0*/  IADD3 R20, PT, PT, R3, R6, RZ ;  /* 0x0000000603147210 */ /* 0x000fc80007ffe0ff */
[----:B------:R-:W-:-:S04]  /*0db0*/  IADD3 R22, PT, PT, R3, R20, RZ ;  /* 0x0000001403167210 */ /* 0x000fc80007ffe0ff */
[----:B------:R-:W-:Y:S01]  /*0dc0*/  IADD3 R16, PT, PT, R3, R22, RZ ;  /* 0x0000001603107210 */ /* 0x000fe20007ffe0ff */
[----:B0-----:R-:W-:-:S04]  /*0dd0*/  IMAD.WIDE R12, R6, 0x4, R10 ;  /* 0x00000004060c7825 */ /* 0x001fc800078e020a */
[--C-:B------:R-:W-:Y:S01]  /*0de0*/  IMAD.WIDE R20, R20, 0x4, R10.reuse ;  /* 0x0000000414147825 */ /* 0x100fe200078e020a */
[----:B------:R0:W2:Y:S03]  /*0df0*/  LDG.E R6, desc[UR4][R12.64] ;  /* 0x000000040c067981 */ /* 0x0000a6000c1e1900 */
[--C-:B------:R-:W-:Y:S01]  /*0e00*/  IMAD.WIDE R22, R22, 0x4, R10.reuse ;  /* 0x0000000416167825 */ /* 0x100fe200078e020a */
[C---:B------:R-:W-:Y:S01]  /*0e10*/  IADD3 R18, PT, PT, R3.reuse, R16, RZ ;  /* 0x0000001003127210 */ /* 0x040fe20007ffe0ff */
[----:B------:R-:W3:Y:S02]  /*0e20*/  LDG.E R20, desc[UR4][R20.64] ;  /* 0x0000000414147981 */ /* 0x000ee4000c1e1900 */
[--C-:B------:R-:W-:Y:S01]  /*0e30*/  IMAD.WIDE R16, R16, 0x4, R10.reuse ;  /* 0x0000000410107825 */ /* 0x100fe200078e020a */
[C---:B------:R-:W-:Y:S01]  /*0e40*/  IADD3 R14, PT, PT, R3.reuse, R18, RZ ;  /* 0x00000012030e7210 */ /* 0x040fe20007ffe0ff */
[----:B------:R-:W4:Y:S02]  /*0e50*/  LDG.E R22, desc[UR4][R22.64] ;  /* 0x0000000416167981 */ /* 0x000f24000c1e1900 */
[--C-:B------:R-:W-:Y:S01]  /*0e60*/  IMAD.WIDE R18, R18, 0x4, R10.reuse ;  /* 0x0000000412127825 */ /* 0x100fe200078e020a */
[C---:B------:R-:W-:Y:S01]  /*0e70*/  IADD3 R15, PT, PT, R3.reuse, R14, RZ ;  /* 0x0000000e030f7210 */ /* 0x040fe20007ffe0ff */
[----:B------:R-:W5:Y:S02]  /*0e80*/  LDG.E R16, desc[UR4][R16.64] ;  /* 0x0000000410107981 */ /* 0x000f64000c1e1900 */
[--C-:B0-----:R-:W-:Y:S01]  /*0e90*/  IMAD.WIDE R12, R14, 0x4, R10.reuse ;  /* 0x000000040e0c7825 */ /* 0x101fe200078e020a */
[----:B------:R-:W-:Y:S01]  /*0ea0*/  IADD3 R25, PT, PT, R3, R15, RZ ;  /* 0x0000000f03197210 */ /* 0x000fe20007ffe0ff */
        /* <DEDUP_REMOVED lines=15> */
.L_x_135:
[----:B------:R-:W-:Y:S05]  /*0fa0*/  BSYNC.RECONVERGENT B1 ;  /* 0x0000000000017941 */ /* 0x000fea0003800200 */
.L_x_134:
        /* <DEDUP_REMOVED lines=10> */
[----:B------:R-:W-:Y:S01]  /*1050*/  IADD3 R16, PT, PT, R3, R14, RZ ;  /* 0x0000000e03107210 */ /* 0x000fe20007ffe0ff */
[----:B0-----:R-:W-:-:S03]  /*1060*/  IMAD.WIDE R12, R12, 0x4, R10 ;  /* 0x000000040c0c7825 */ /* 0x001fc600078e020a */
[----:B------:R-:W-:Y:S01]  /*1070*/  IADD3 R19, PT, PT, R3, R16, RZ ;  /* 0x0000001003137210 */ /* 0x000fe20007ffe0ff */
[--C-:B------:R-:W-:Y:S02]  /*1080*/  IMAD.WIDE R14, R14, 0x4, R10.reuse ;  /* 0x000000040e0e7825 */ /* 0x100fe400078e020a */
[----:B------:R-:W2:Y:S02]  /*1090*/  LDG.E R12, desc[UR4][R12.64] ;  /* 0x000000040c0c7981 */ /* 0x000ea4000c1e1900 */
[--C-:B------:R-:W-:Y:S02]  /*10a0*/  IMAD.WIDE R16, R16, 0x4, R10.reuse ;  /* 0x0000000410107825 */ /* 0x100fe400078e020a */
        /* <DEDUP_REMOVED lines=9> */
.L_x_137:
[----:B------:R-:W-:Y:S05]  /*1140*/  BSYNC.RECONVERGENT B1 ;  /* 0x0000000000017941 */ /* 0x000fea0003800200 */
.L_x_136:
        /* <DEDUP_REMOVED lines=11> */
.L_x_138:
[----:B------:R-:W-:-:S06]  /*1200*/  IMAD.WIDE R4, R0, 0x4, R10 ;  /* 0x0000000400047825 */ /* 0x000fcc00078e020a */
[----:B------:R-:W2:Y:S01]  /*1210*/  LDG.E R4, desc[UR4][R4.64] ;  /* 0x0000000404047981 */ /* 0x000ea2000c1e1900 */
[----:B------:R-:W-:Y:S02]  /*1220*/  IADD3 R6, PT, PT, R6, 0x1, RZ ;  /* 0x0000000106067810 */ /* 0x000fe40007ffe0ff */
[----:B------:R-:W-:Y:S02]  /*1230*/  IADD3 R0, PT, PT, R3, R0, RZ ;  /* 0x0000000003007210 */ /* 0x000fe40007ffe0ff */
[----:B------:R-:W-:Y:S01]  /*1240*/  ISETP.NE.AND P0, PT, R6, RZ, PT ;  /* 0x000000ff0600720c */ /* 0x000fe20003f05270 */
[----:B--2---:R-:W-:-:S12]  /*1250*/  FADD R9, R4, R9 ;  /* 0x0000000904097221 */ /* 0x004fd80000000000 */
[----:B------:R-:W-:Y:S05]  /*1260*/  @P0 BRA `(.L_x_138) ;  /* 0xfffffffc00e40947 */ /* 0x000fea000383ffff */
.L_x_130:
[----:B------:R-:W-:Y:S05]  /*1270*/  BSYNC.RECONVERGENT B0 ;  /* 0x0000000000007941 */ /* 0x000fea0003800200 */
.L_x_129:
[----:B------:R-:W-:Y:S05]  /*1280*/  BRA `(.L_x_139) ;  /* 0x00000010004c7947 */ /* 0x000fea0003800000 */
.L_x_127:
[----:B------:R-:W0:Y:S01]  /*1290*/  LDCU UR6, c[0x0][0x39c] ;  /* 0x00007380ff0677ac */ /* 0x000e220008000800 */
[----:B------:R-:W-:Y:S01]  /*12a0*/  BSSY.RECONVERGENT B0, `(.L_x_140) ;  /* 0x0000097000007945 */ /* 0x000fe20003800200 */
[C---:B0-----:R-:W-:Y:S02]  /*12b0*/  IADD3 R8, PT, PT, R4.reuse, UR6, RZ ;  /* 0x0000000604087c10 */ /* 0x041fe4000fffe0ff */
[----:B------:R-:W-:Y:S02]  /*12c0*/  VIADDMNMX R6, R4, -UR6, RZ, !PT ;  /* 0x8000000604067c46 */ /* 0x000fe4000f8001ff */
[----:B------:R-:W-:Y:S02]  /*12d0*/  VIADDMNMX R3, R7, 0xffffffff, R8, PT ;  /* 0xffffffff07037846 */ /* 0x000fe40003800108 */
[----:B------:R-:W-:Y:S02]  /*12e0*/  MOV R8, RZ ;  /* 0x000000ff00087202 */ /* 0x000fe40000000f00 */
[----:B------:R-:W-:-:S13]  /*12f0*/  ISETP.GE.AND P0, PT, R3, R6, PT ;  /* 0x000000060300720c */ /* 0x000fda0003f06270 */
[----:B------:R-:W-:Y:S05]  /*1300*/  @!P0 BRA `(.L_x_141) ;  /* 0x0000000800408947 */ /* 0x000fea0003800000 */
[----:B------:R-:W-:Y:S01]  /*1310*/  IADD3 R3, PT, PT, R3, -R6, RZ ;  /* 0x8000000603037210 */ /* 0x000fe20007ffe0ff */
[----:B------:R-:W-:Y:S01]  /*1320*/  BSSY.RECONVERGENT B1, `(.L_x_142) ;  /* 0x0000042000017945 */ /* 0x000fe20003800200 */
[----:B------:R-:W-:Y:S02]  /*1330*/  HFMA2 R9, -RZ, RZ, 0, 0 ;  /* 0x00000000ff097431 */ /* 0x000fe400000001ff */
[C---:B------:R-:W-:Y:S02]  /*1340*/  ISETP.GE.U32.AND P0, PT, R3.reuse, 0xf, PT ;  /* 0x0000000f0300780c */ /* 0x040fe40003f06070 */
[----:B------:R-:W-:-:S04]  /*1350*/  IADD3 R8, PT, PT, R3, 0x1, RZ ;  /* 0x0000000103087810 */ /* 0x000fc80007ffe0ff */
[----:B------:R-:W-:-:S04]  /*1360*/  LOP3.LUT R33, R8, 0xf, RZ, 0xc0, !PT ;  /* 0x0000000f08217812 */ /* 0x000fc800078ec0ff */
[----:B------:R-:W-:-:S03]  /*1370*/  ISETP.NE.AND P1, PT, R33, RZ, PT ;  /* 0x000000ff2100720c */ /* 0x000fc60003f25270 */
[----:B------:R-:W-:Y:S10]  /*1380*/  @!P0 BRA `(.L_x_143) ;  /* 0x0000000000ec8947 */ /* 0x000ff40003800000 */
[----:B------:R-:W-:Y:S01]  /*1390*/  IMAD R3, R22, R7, R6 ;  /* 0x0000000716037224 */ /* 0x000fe200078e0206 */
[----:B------:R-:W-:Y:S02]  /*13a0*/  LOP3.LUT R23, R8, 0xfffffff0, RZ, 0xc0, !PT ;  /* 0xfffffff008177812 */ /* 0x000fe400078ec0ff */
[----:B------:R-:W-:Y:S01]  /*13b0*/  MOV R9, RZ ;  /* 0x000000ff00097202 */ /* 0x000fe20000000f00 */
[----:B------:R-:W-:Y:S01]  /*13c0*/  IMAD R3, R3, R0, R5 ;  /* 0x0000000003037224 */ /* 0x000fe200078e0205 */
[----:B------:R-:W-:-:S07]  /*13d0*/  IADD3 R23, PT, PT, -R23, RZ, RZ ;  /* 0x000000ff17177210 */ /* 0x000fce0007ffe1ff */
.L_x_144:
[----:B------:R-:W0:Y:S02]  /*13e0*/  LDC.64 R26, c[0x0][0x380] ;  /* 0x0000e000ff1a7b82 */ /* 0x000e240000000a00 */
[----:B0-----:R-:W-:-:S05]  /*13f0*/  IMAD.WIDE R26, R3, 0x4, R26 ;  /* 0x00000004031a7825 */ /* 0x001fca00078e021a */
[----:B------:R0:W2:Y:S01]  /*1400*/  LDG.E R4, desc[UR4][R26.64] ;  /* 0x000000041a047981 */ /* 0x0000a2000c1e1900 */
[----:B------:R-:W-:-:S05]  /*1410*/  IMAD.WIDE R30, R0, 0x4, R26 ;  /* 0x00000004001e7825 */ /* 0x000fca00078e021a */
[----:B------:R1:W3:Y:S01]  /*1420*/  LDG.E R32, desc[UR4][R30.64] ;  /* 0x000000041e207981 */ /* 0x0002e2000c1e1900 */
[----:B------:R-:W-:-:S04]  /*1430*/  IMAD.WIDE R28, R0, 0x4, R30 ;  /* 0x00000004001c7825 */ /* 0x000fc800078e021e */
[C---:B------:R-:W-:Y:S02]  /*1440*/  IMAD.WIDE R24, R0.reuse, 0x4, R28 ;  /* 0x0000000400187825 */ /* 0x040fe400078e021c */
[----:B------:R-:W4:Y:S02]  /*1450*/  LDG.E R28, desc[UR4][R28.64] ;  /* 0x000000041c1c7981 */ /* 0x000f24000c1e1900 */
[C---:B------:R-:W-:Y:S02]  /*1460*/  IMAD.WIDE R18, R0.reuse, 0x4, R24 ;  /* 0x0000000400127825 */ /* 0x040fe400078e0218 */
[----:B------:R5:W4:Y:S04]  /*1470*/  LDG.E R34, desc[UR4][R24.64] ;  /* 0x0000000418227981 */ /* 0x000b28000c1e1900 */
[----:B------:R5:W4:Y:S01]  /*1480*/  LDG.E R35, desc[UR4][R18.64] ;  /* 0x0000000412237981 */ /* 0x000b22000c1e1900 */
[----:B------:R-:W-:-:S05]  /*1490*/  IMAD.WIDE R12, R0, 0x4, R18 ;  /* 0x00000004000c7825 */ /* 0x000fca00078e0212 */
[----:B------:R5:W4:Y:S01]  /*14a0*/  LDG.E R36, desc[UR4][R12.64] ;  /* 0x000000040c247981 */ /* 0x000b22000c1e1900 */
[----:B------:R-:W-:-:S04]  /*14b0*/  IMAD.WIDE R14, R0, 0x4, R12 ;  /* 0x00000004000e7825 */ /* 0x000fc800078e020c */
[C---:B------:R-:W-:Y:S02]  /*14c0*/  IMAD.WIDE R10, R0.reuse, 0x4, R14 ;  /* 0x00000004000a7825 */ /* 0x040fe400078e020e */
[----:B------:R-:W4:Y:S02]  /*14d0*/  LDG.E R14, desc[UR4][R14.64] ;  /* 0x000000040e0e7981 */ /* 0x000f24000c1e1900 */
[C---:B------:R-:W-:Y:S02]  /*14e0*/  IMAD.WIDE R16, R0.reuse, 0x4, R10 ;  /* 0x0000000400107825 */ /* 0x040fe400078e020a */
[----:B------:R5:W4:Y:S02]  /*14f0*/  LDG.E R37, desc[UR4][R10.64] ;  /* 0x000000040a257981 */ /* 0x000b24000c1e1900 */
[C---:B------:R-:W-:Y:S02]  /*1500*/  IMAD.WIDE R20, R0.reuse, 0x4, R16 ;  /* 0x0000000400147825 */ /* 0x040fe400078e0210 */
[----:B------:R-:W4:Y:S02]  /*1510*/  LDG.E R16, desc[UR4][R16.64] ;  /* 0x0000000410107981 */ /* 0x000f24000c1e1900 */
[----:B0-----:R-:W-:-:S02]  /*1520*/  IMAD.WIDE R26, R0, 0x4, R20 ;  /* 0x00000004001a7825 */ /* 0x001fc400078e0214 */
[----:B------:R-:W4:Y:S02]  /*1530*/  LDG.E R20, desc[UR4][R20.64] ;  /* 0x0000000414147981 */ /* 0x000f24000c1e1900 */
[C---:B-1----:R-:W-:Y:S02]  /*1540*/  IMAD.WIDE R30, R0.reuse, 0x4, R26 ;  /* 0x00000004001e7825 */ /* 0x042fe400078e021a */
[----:B------:R-:W4:Y:S02]  /*1550*/  LDG.E R26, desc[UR4][R26.64] ;  /* 0x000000041a1a7981 */ /* 0x000f24000c1e1900 */
[C---:B-----5:R-:W-:Y:S02]  /*1560*/  IMAD.WIDE R24, R0.reuse, 0x4, R30 ;  /* 0x0000000400187825 */ /* 0x060fe400078e021e */
[----:B------:R-:W5:Y:S02]  /*1570*/  LDG.E R30, desc[UR4][R30.64] ;  /* 0x000000041e1e7981 */ /* 0x000f64000c1e1900 */
[----:B------:R-:W-:-:S02]  /*1580*/  IMAD.WIDE R18, R0, 0x4, R24 ;  /* 0x0000000400127825 */ /* 0x000fc400078e0218 */
[----:B------:R-:W5:Y:S02]  /*1590*/  LDG.E R24, desc[UR4][R24.64] ;  /* 0x0000000418187981 */ /* 0x000f64000c1e1900 */
[C---:B------:R-:W-:Y:S02]  /*15a0*/  IMAD.WIDE R12, R0.reuse, 0x4, R18 ;  /* 0x00000004000c7825 */ /* 0x040fe400078e0212 */
[----:B------:R-:W5:Y:S02]  /*15b0*/  LDG.E R18, desc[UR4][R18.64] ;  /* 0x0000000412127981 */ /* 0x000f64000c1e1900 */
[----:B------:R-:W-:Y:S02]  /*15c0*/  IMAD.WIDE R10, R0, 0x4, R12 ;  /* 0x00000004000a7825 */ /* 0x000fe400078e020c */
[----:B------:R-:W5:Y:S04]  /*15d0*/  LDG.E R12, desc[UR4][R12.64] ;  /* 0x000000040c0c7981 */ /* 0x000f68000c1e1900 */
[----:B------:R-:W5:Y:S01]  /*15e0*/  LDG.E R10, desc[UR4][R10.64] ;  /* 0x000000040a0a7981 */ /* 0x000f62000c1e1900 */
[----:B------:R-:W-:-:S04]  /*15f0*/  IADD3 R23, PT, PT, R23, 0x10, RZ ;  /* 0x0000001017177810 */ /* 0x000fc80007ffe0ff */
[----:B------:R-:W-:Y:S02]  /*1600*/  ISETP.NE.AND P0, PT, R23, RZ, PT ;  /* 0x000000ff1700720c */ /* 0x000fe40003f05270 */
[----:B------:R-:W-:Y:S02]  /*1610*/  IADD3 R6, PT, PT, R6, 0x10, RZ ;  /* 0x0000001006067810 */ /* 0x000fe40007ffe0ff */
[----:B------:R-:W-:Y:S01]  /*1620*/  LEA R3, R0, R3, 0x4 ;  /* 0x0000000300037211 */ /* 0x000fe200078e20ff */
[----:B--2---:R-:W-:-:S04]  /*1630*/  FADD R9, R4, R9 ;  /* 0x0000000904097221 */ /* 0x004fc80000000000 */
[----:B---3--:R-:W-:-:S04]  /*1640*/  FADD R9, R9, R32 ;  /* 0x0000002009097221 */ /* 0x008fc80000000000 */
[----:B----4-:R-:W-:-:S04]  /*1650*/  FADD R9, R9, R28 ;  /* 0x0000001c09097221 */ /* 0x010fc80000000000 */
        /* <DEDUP_REMOVED lines=8> */
[----:B-----5:R-:W-:-:S04]  /*16e0*/  FADD R37, R37, R30 ;  /* 0x0000001e25257221 */ /* 0x020fc80000000000 */
[----:B------:R-:W-:-:S04]  /*16f0*/  FADD R37, R37, R24 ;  /* 0x0000001825257221 */ /* 0x000fc80000000000 */
[----:B------:R-:W-:-:S04]  /*1700*/  FADD R37, R37, R18 ;  /* 0x0000001225257221 */ /* 0x000fc80000000000 */
[----:B------:R-:W-:-:S04]  /*1710*/  FADD R37, R37, R12 ;  /* 0x0000000c25257221 */ /* 0x000fc80000000000 */
[----:B------:R-:W-:Y:S01]  /*1720*/  FADD R9, R37, R10 ;  /* 0x0000000a25097221 */ /* 0x000fe20000000000 */
[----:B------:R-:W-:Y:S06]  /*1730*/  @P0 BRA `(.L_x_144) ;  /* 0xfffffffc00280947 */ /* 0x000fec000383ffff */
.L_x_143:
[----:B------:R-:W-:Y:S05]  /*1740*/  BSYNC.RECONVERGENT B1 ;  /* 0x0000000000017941 */ /* 0x000fea0003800200 */
.L_x_142:
        /* <DEDUP_REMOVED lines=14> */
[C---:B------:R-:W-:Y:S02]  /*1830*/  IMAD.WIDE R16, R0.reuse, 0x4, R14 ;  /* 0x0000000400107825 */ /* 0x040fe400078e020e */
[----:B------:R-:W4:Y:S02]  /*1840*/  LDG.E R15, desc[UR4][R14.64] ;  /* 0x000000040e0f7981 */ /* 0x000f24000c1e1900 */
[----:B------:R-:W-:-:S02]  /*1850*/  IMAD.WIDE R18, R0, 0x4, R16 ;  /* 0x0000000400127825 */ /* 0x000fc400078e0210 */
[----:B------:R-:W5:Y:S02]  /*1860*/  LDG.E R17, desc[UR4][R16.64] ;  /* 0x0000000410117981 */ /* 0x000f64000c1e1900 */
[C---:B------:R-:W-:Y:S02]  /*1870*/  IMAD.WIDE R20, R0.reuse, 0x4, R18 ;  /* 0x0000000400147825 */ /* 0x040fe400078e0212 */
[----:B------:R-:W5:Y:S02]  /*1880*/  LDG.E R19, desc[UR4][R18.64] ;  /* 0x0000000412137981 */ /* 0x000f64000c1e1900 */
[C---:B------:R-:W-:Y:S02]  /*1890*/  IMAD.WIDE R24, R0.reuse, 0x4, R20 ;  /* 0x0000000400187825 */ /* 0x040fe400078e0214 */
[----:B------:R-:W5:Y:S02]  /*18a0*/  LDG.E R21, desc[UR4][R20.64] ;  /* 0x0000000414157981 */ /* 0x000f64000c1e1900 */
[----:B------:R-:W-:-:S02]  /*18b0*/  IMAD.WIDE R26, R0, 0x4, R24 ;  /* 0x00000004001a7825 */ /* 0x000fc400078e0218 */
        /* <DEDUP_REMOVED lines=11> */
.L_x_146:
[----:B------:R-:W-:Y:S05]  /*1970*/  BSYNC.RECONVERGENT B1 ;  /* 0x0000000000017941 */ /* 0x000fea0003800200 */
.L_x_145:
        /* <DEDUP_REMOVED lines=22> */
.L_x_148:
[----:B------:R-:W-:Y:S05]  /*1ae0*/  BSYNC.RECONVERGENT B1 ;  /* 0x0000000000017941 */ /* 0x000fea0003800200 */
.L_x_147:
        /* <DEDUP_REMOVED lines=11> */
.L_x_149:
[----:B------:R-:W-:-:S06]  /*1ba0*/  IMAD.WIDE R4, R3, 0x4, R10 ;  /* 0x0000000403047825 */ /* 0x000fcc00078e020a */
[----:B------:R-:W2:Y:S01]  /*1bb0*/  LDG.E R4, desc[UR4][R4.64] ;  /* 0x0000000404047981 */ /* 0x000ea2000c1e1900 */
[----:B------:R-:W-:Y:S02]  /*1bc0*/  IADD3 R6, PT, PT, R6, 0x1, RZ ;  /* 0x0000000106067810 */ /* 0x000fe40007ffe0ff */
[----:B------:R-:W-:Y:S02]  /*1bd0*/  IADD3 R3, PT, PT, R3, R0, RZ ;  /* 0x0000000003037210 */ /* 0x000fe40007ffe0ff */
[----:B------:R-:W-:Y:S01]  /*1be0*/  ISETP.NE.AND P0, PT, R6, RZ, PT ;  /* 0x000000ff0600720c */ /* 0x000fe20003f05270 */
[----:B--2---:R-:W-:-:S12]  /*1bf0*/  FADD R9, R4, R9 ;  /* 0x0000000904097221 */ /* 0x004fd80000000000 */
[----:B------:R-:W-:Y:S05]  /*1c00*/  @P0 BRA `(.L_x_149) ;  /* 0xfffffffc00e40947 */ /* 0x000fea000383ffff */
.L_x_141:
[----:B------:R-:W-:Y:S05]  /*1c10*/  BSYNC.RECONVERGENT B0 ;  /* 0x0000000000007941 */ /* 0x000fea0003800200 */
.L_x_140:
[----:B------:R-:W-:Y:S05]  /*1c20*/  BRA `(.L_x_139) ;  /* 0x0000000400e47947 */ /* 0x000fea0003800000 */
.L_x_126:
        /* <DEDUP_REMOVED lines=10> */
[----:B------:R-:W-:Y:S01]  /*1cd0*/  IMAD R22, R22, R7, R4 ;  /* 0x0000000716167224 */ /* 0x000fe200078e0204 */
[----:B------:R-:W-:Y:S02]  /*1ce0*/  MOV R9, RZ ;  /* 0x000000ff00097202 */ /* 0x000fe40000000f00 */
[C---:B------:R-:W-:Y:S02]  /*1cf0*/  ISETP.GE.U32.AND P1, PT, R5.reuse, 0xf, PT ;  /* 0x0000000f0500780c */ /* 0x040fe40003f26070 */
[----:B------:R-:W-:-:S04]  /*1d00*/  IADD3 R8, PT, PT, R5, 0x1, RZ ;  /* 0x0000000105087810 */ /* 0x000fc80007ffe0ff */
        /* <DEDUP_REMOVED lines=8> */
[----:B0-----:R-:W-:-:S04]  /*1d90*/  IADD3 R4, P1, PT, R4, 0x20, RZ ;  /* 0x0000002004047810 */ /* 0x001fc80007f3e0ff */
[----:B------:R-:W-:-:S09]  /*1da0*/  IADD3.X R5, PT, PT, RZ, R5, RZ, P1, !PT ;  /* 0x00000005ff057210 */ /* 0x000fd20000ffe4ff */
.L_x_153:
        /* <DEDUP_REMOVED lines=17> */
[----:B------:R-:W-:-:S02]  /*1ec0*/  IADD3 R13, PT, PT, R13, 0x10, RZ ;  /* 0x000000100d0d7810 */ /* 0x000fc40007ffe0ff */
[----:B------:R-:W-:Y:S02]  /*1ed0*/  IADD3 R3, PT, PT, R3, 0x10, RZ ;  /* 0x0000001003037810 */ /* 0x000fe40007ffe0ff */
[----:B------:R-:W-:Y:S02]  /*1ee0*/  ISETP.NE.AND P1, PT, R13, RZ, PT ;  /* 0x000000ff0d00720c */ /* 0x000fe40003f25270 */
        /* <DEDUP_REMOVED lines=16> */
[----:B------:R-:W-:Y:S01]  /*1ff0*/  FADD R9, R15, R18 ;  /* 0x000000120f097221 */ /* 0x000fe20000000000 */
[----:B------:R-:W-:Y:S06]  /*2000*/  @P1 BRA `(.L_x_153) ;  /* 0xfffffffc00681947 */ /* 0x000fec000383ffff */
.L_x_152:
[----:B------:R-:W-:Y:S05]  /*2010*/  BSYNC.RECONVERGENT B1 ;  /* 0x0000000000017941 */ /* 0x000fea0003800200 */
.L_x_151:
        /* <DEDUP_REMOVED lines=26> */
.L_x_155:
[----:B------:R-:W-:Y:S05]  /*21c0*/  BSYNC.RECONVERGENT B1 ;  /* 0x0000000000017941 */ /* 0x000fea0003800200 */
.L_x_154:
        /* <DEDUP_REMOVED lines=18> */
.L_x_157:
[----:B------:R-:W-:Y:S05]  /*22f0*/  BSYNC.RECONVERGENT B1 ;  /* 0x0000000000017941 */ /* 0x000fea0003800200 */
.L_x_156:
[----:B------:R-:W-:Y:S05]  /*2300*/  @!P1 BRA `(.L_x_150) ;  /* 0x0000000000289947 */ /* 0x000fea0003800000 */
[----:B------:R-:W0:Y:S01]  /*2310*/  LDC.64 R6, c[0x0][0x380] ;  /* 0x0000e000ff067b82 */ /* 0x000e220000000a00 */
[----:B------:R-:W-:Y:S01]  /*2320*/  IMAD R3, R22, R0, R3 ;  /* 0x0000000016037224 */ /* 0x000fe200078e0203 */
[----:B------:R-:W-:-:S07]  /*2330*/  IADD3 R0, PT, PT, -R10, RZ, RZ ;  /* 0x000000ff0a007210 */ /* 0x000fce0007ffe1ff */
.L_x_158:
[----:B0-----:R-:W-:-:S06]  /*2340*/  IMAD.WIDE R4, R3, 0x4, R6 ;  /* 0x0000000403047825 */ /* 0x001fcc00078e0206 */
[----:B------:R-:W2:Y:S01]  /*2350*/  LDG.E R4, desc[UR4][R4.64] ;  /* 0x0000000404047981 */ /* 0x000ea2000c1e1900 */
[----:B------:R-:W-:Y:S02]  /*2360*/  IADD3 R0, PT, PT, R0, 0x1, RZ ;  /* 0x0000000100007810 */ /* 0x000fe40007ffe0ff */
[----:B------:R-:W-:Y:S02]  /*2370*/  IADD3 R3, PT, PT, R3, 0x1, RZ ;  /* 0x0000000103037810 */ /* 0x000fe40007ffe0ff */
[----:B------:R-:W-:Y:S01]  /*2380*/  ISETP.NE.AND P0, PT, R0, RZ, PT ;  /* 0x000000ff0000720c */ /* 0x000fe20003f05270 */
[----:B--2---:R-:W-:-:S12]  /*2390*/  FADD R9, R4, R9 ;  /* 0x0000000904097221 */ /* 0x004fd80000000000 */
[----:B------:R-:W-:Y:S05]  /*23a0*/  @P0 BRA `(.L_x_158) ;  /* 0xfffffffc00e40947 */ /* 0x000fea000383ffff */
.L_x_150:
[----:B------:R-:W-:Y:S05]  /*23b0*/  BSYNC.RECONVERGENT B0 ;  /* 0x0000000000007941 */ /* 0x000fea0003800200 */
.L_x_139:
        /* <DEDUP_REMOVED lines=12> */
[----:B------:R-:W-:-:S07]  /*2480*/  MOV R4, 0x24a0 ;  /* 0x000024a000047802 */ /* 0x000fce0000000f00 */
[----:B------:R-:W-:Y:S05]  /*2490*/  CALL.REL.NOINC `($__internal_3_$__cuda_sm3x_div_rn_noftz_f32_slowpath) ;  /* 0x0000000000247944 */ /* 0x000fea0003c00000 */
.L_x_160:
[----:B------:R-:W-:Y:S05]  /*24a0*/  BSYNC.RECONVERGENT B0 ;  /* 0x0000000000007941 */ /* 0x000fea0003800200 */
.L_x_159:
[----:B------:R-:W0:Y:S02]  /*24b0*/  LDC.64 R4, c[0x0][0x388] ;  /* 0x0000e200ff047b82 */ /* 0x000e240000000a00 */
[----:B0-----:R-:W-:-:S05]  /*24c0*/  IMAD.WIDE R2, R2, 0x4, R4 ;  /* 0x0000000402027825 */ /* 0x001fca00078e0204 */
[----:B------:R-:W-:Y:S01]  /*24d0*/  STG.E desc[UR4][R2.64], R7 ;  /* 0x0000000702007986 */ /* 0x000fe2000c101904 */
[----:B------:R-:W-:Y:S05]  /*24e0*/  EXIT ;  /* 0x000000000000794d */ /* 0x000fea0003800000 */
.L_x_128:
[----:B------:R-:W0:Y:S02]  /*24f0*/  LDC.64 R4, c[0x0][0x388] ;  /* 0x0000e200ff047b82 */ /* 0x000e240000000a00 */
[----:B0-----:R-:W-:-:S05]  /*2500*/  IMAD.WIDE R4, R2, 0x4, R4 ;  /* 0x0000000402047825 */ /* 0x001fca00078e0204 */
[----:B------:R-:W-:Y:S01]  /*2510*/  STG.E desc[UR4][R4.64], RZ ;  /* 0x000000ff04007986 */ /* 0x000fe2000c101904 */
[----:B------:R-:W-:Y:S05]  /*2520*/  EXIT ;  /* 0x000000000000794d */ /* 0x000fea0003800000 */
        .weak           $__internal_3_$__cuda_sm3x_div_rn_noftz_f32_slowpath
        .type           $__internal_3_$__cuda_sm3x_div_rn_noftz_f32_slowpath,@function
        .size           $__internal_3_$__cuda_sm3x_div_rn_noftz_f32_slowpath,(.L_x_176 - $__internal_3_$__cuda_sm3x_div_rn_noftz_f32_slowpath)
$__internal_3_$__cuda_sm3x_div_rn_noftz_f32_slowpath:
        /* <DEDUP_REMOVED lines=9> */
[----:B------:R-:W-:Y:S01]  /*25c0*/  @!P0 MOV R3, RZ ;  /* 0x000000ff00038202 */ /* 0x000fe20000000f00 */
        /* <DEDUP_REMOVED lines=25> */
.L_x_162:
[----:B------:R-:W-:Y:S01]  /*2760*/  LEA R5, R13, 0xc0800000, 0x17 ;  /* 0xc08000000d057811 */ /* 0x000fe200078eb8ff */
[----:B------:R-:W-:Y:S03]  /*2770*/  BSSY.RECONVERGENT B2, `(.L_x_167) ;  /* 0x0000036000027945 */ /* 0x000fe60003800200 */
[----:B------:R-:W-:Y:S02]  /*2780*/  IADD3 R5, PT, PT, -R5, R6, RZ ;  /* 0x0000000605057210 */ /* 0x000fe40007ffe1ff */
[----:B------:R-:W-:Y:S02]  /*2790*/  IADD3 R6, PT, PT, R8, -0x7f, RZ ;  /* 0xffffff8108067810 */ /* 0x000fe40007ffe0ff */
[----:B------:R-:W0:Y:S01]  /*27a0*/  MUFU.RCP R7, R5 ;  /* 0x0000000500077308 */ /* 0x000e220000001000 */
[----:B------:R-:W-:Y:S02]  /*27b0*/  FADD.FTZ R11, -R5, -RZ ;  /* 0x800000ff050b7221 */ /* 0x000fe40000010100 */
        /* <DEDUP_REMOVED lines=24> */
[C---:B------:R-:W-:Y:S01]  /*2940*/  IADD3 R6, PT, PT, R11.reuse, 0x20, RZ ;  /* 0x000000200b067810 */ /* 0x040fe20007ffe0ff */
[-CC-:B------:R-:W-:Y:S01]  /*2950*/  FFMA.RM R3, R10, R8.reuse, R9.reuse ;  /* 0x000000080a037223 */ /* 0x180fe20000004009 */
[C---:B------:R-:W-:Y:S02]  /*2960*/  ISETP.NE.AND P2, PT, R11.reuse, RZ, PT ;  /* 0x000000ff0b00720c */ /* 0x040fe40003f45270 */
[----:B------:R-:W-:Y:S01]  /*2970*/  LOP3.LUT R5, R0, 0x7fffff, RZ, 0xc0, !PT ;  /* 0x007fffff00057812 */ /* 0x000fe200078ec0ff */
[----:B------:R-:W-:Y:S01]  /*2980*/  FFMA.RP R0, R10, R8, R9 ;  /* 0x000000080a007223 */ /* 0x000fe20000008009 */
[----:B------:R-:W-:Y:S02]  /*2990*/  ISETP.NE.AND P1, PT, R11, RZ, PT ;  /* 0x000000ff0b00720c */ /* 0x000fe40003f25270 */
[----:B------:R-:W-:Y:S02]  /*29a0*/  LOP3.LUT R5, R5, 0x800000, RZ, 0xfc, !PT ;  /* 0x0080000005057812 */ /* 0x000fe400078efcff */
[----:B------:R-:W-:-:S02]  /*29b0*/  IADD3 R8, PT, PT, -R11, RZ, RZ ;  /* 0x000000ff0b087210 */ /* 0x000fc40007ffe1ff */
[----:B------:R-:W-:Y:S02]  /*29c0*/  SHF.L.U32 R6, R5, R6, RZ ;  /* 0x0000000605067219 */ /* 0x000fe400000006ff */
[----:B------:R-:W-:Y:S02]  /*29d0*/  FSETP.NEU.FTZ.AND P0, PT, R0, R3, PT ;  /* 0x000000030000720b */ /* 0x000fe40003f1d000 */
        /* <DEDUP_REMOVED lines=11> */
.L_x_169:
[----:B------:R-:W-:-:S04]  /*2a90*/  LOP3.LUT R7, R7, 0x80000000, RZ, 0xc0, !PT ;  /* 0x8000000007077812 */ /* 0x000fc800078ec0ff */
[----:B------:R-:W-:Y:S01]  /*2aa0*/  LOP3.LUT R7, R7, 0x7f800000, RZ, 0xfc, !PT ;  /* 0x7f80000007077812 */ /* 0x000fe200078efcff */
[----:B------:R-:W-:Y:S06]  /*2ab0*/  BRA `(.L_x_170) ;  /* 0x0000000000047947 */ /* 0x000fec0003800000 */
.L_x_168:
[----:B------:R-:W-:-:S07]  /*2ac0*/  LEA R7, R6, R7, 0x17 ;  /* 0x0000000706077211 */ /* 0x000fce00078eb8ff */
.L_x_170:
[----:B------:R-:W-:Y:S05]  /*2ad0*/  BSYNC.RECONVERGENT B2 ;  /* 0x0000000000027941 */ /* 0x000fea0003800200 */
.L_x_167:
[----:B------:R-:W-:Y:S05]  /*2ae0*/  BRA `(.L_x_171) ;  /* 0x0000000000207947 */ /* 0x000fea0003800000 */
.L_x_166:
[----:B------:R-:W-:-:S04]  /*2af0*/  LOP3.LUT R6, R6, 0x80000000, R9, 0x48, !PT ;  /* 0x8000000006067812 */ /* 0x000fc800078e4809 */
[----:B------:R-:W-:Y:S01]  /*2b00*/  LOP3.LUT R7, R6, 0x7f800000, RZ, 0xfc, !PT ;  /* 0x7f80000006077812 */ /* 0x000fe200078efcff */
[----:B------:R-:W-:Y:S06]  /*2b10*/  BRA `(.L_x_171) ;  /* 0x0000000000147947 */ /* 0x000fec0003800000 */
.L_x_165:
[----:B------:R-:W-:Y:S01]  /*2b20*/  LOP3.LUT R7, R6, 0x80000000, R9, 0x48, !PT ;  /* 0x8000000006077812 */ /* 0x000fe200078e4809 */
[----:B------:R-:W-:Y:S06]  /*2b30*/  BRA `(.L_x_171) ;  /* 0x00000000000c7947 */ /* 0x000fec0003800000 */
.L_x_164:
[----:B------:R-:W0:Y:S01]  /*2b40*/  MUFU.RSQ R7, -QNAN ;  /* 0xffc0000000077908 */ /* 0x000e220000001400 */
[----:B------:R-:W-:Y:S05]  /*2b50*/  BRA `(.L_x_171) ;  /* 0x0000000000047947 */ /* 0x000fea0003800000 */
.L_x_163:
[----:B------:R-:W-:-:S07]  /*2b60*/  FADD.FTZ R7, R9, R0 ;  /* 0x0000000009077221 */ /* 0x000fce0000010000 */
.L_x_171:
[----:B------:R-:W-:Y:S05]  /*2b70*/  BSYNC.RECONVERGENT B1 ;  /* 0x0000000000017941 */ /* 0x000fea0003800200 */
.L_x_161:
[----:B------:R-:W-:-:S04]  /*2b80*/  HFMA2 R5, -RZ, RZ, 0, 0 ;  /* 0x00000000ff057431 */ /* 0x000fc800000001ff */
[----:B0-----:R-:W-:Y:S05]  /*2b90*/  RET.REL.NODEC R4 `(box_1d) ;  /* 0xffffffd404187950 */ /* 0x001fea0003c3ffff */
.L_x_172:
        /* <DEDUP_REMOVED lines=14> */
.L_x_176:


//--------------------- .nv.shared.reserved.0     --------------------------
	.section	.nv.shared.reserved.0,"aw",@nobits
	.weak		__nv_reservedSMEM_offset_0_alias
	.size		__nv_reservedSMEM_offset_0_alias, 0, 64
	.other		__nv_reservedSMEM_offset_0_alias,@"STO_CUDA_RESERVED_SHARED STV_DEFAULT"
__nv_reservedSMEM_offset_0_alias:
	.zero		0
	.zero		64


//--------------------- .nv.constant0.box_1d_reflect --------------------------
	.section	.nv.constant0.box_1d_reflect,"a",@progbits
	.sectionflags	@""
	.align	4
.nv.constant0.box_1d_reflect:
	.zero		932


//--------------------- .nv.constant0.optimized_box_1d_reflect --------------------------
	.section	.nv.constant0.optimized_box_1d_reflect,"a",@progbits
	.sectionflags	@""
	.align	4
.nv.constant0.optimized_box_1d_reflect:
	.zero		932


//--------------------- .nv.constant0.optimized_box_1d --------------------------
	.section	.nv.constant0.optimized_box_1d,"a",@progbits
	.sectionflags	@""
	.align	4
.nv.constant0.optimized_box_1d:
	.zero		932


//--------------------- .nv.constant0.box_1d      --------------------------
	.section	.nv.constant0.box_1d,"a",@progbits
	.sectionflags	@""
	.align	4
.nv.constant0.box_1d:
	.zero		932


//--------------------- SYMBOLS --------------------------

	.type		.nv.reservedSmem.offset0,@object
	.size		.nv.reservedSmem.offset0,0x4
